//
// Generated by NVIDIA NVVM Compiler
//
// Compiler Build ID: CL-36424714
// Cuda compilation tools, release 13.0, V13.0.88
// Based on NVVM 20.0.0
//

.version 9.0
.target sm_100
.address_size 64

	// .globl	bgr_resize_normalize

.visible .entry bgr_resize_normalize(
	.param .u64 .ptr .align 1 bgr_resize_normalize_param_0,
	.param .u32 bgr_resize_normalize_param_1,
	.param .u32 bgr_resize_normalize_param_2,
	.param .u32 bgr_resize_normalize_param_3,
	.param .u32 bgr_resize_normalize_param_4,
	.param .u64 .ptr .align 1 bgr_resize_normalize_param_5,
	.param .u64 .ptr .align 1 bgr_resize_normalize_param_6
)
{
	.reg .pred 	%p<4>;
	.reg .b16 	%rs<13>;
	.reg .b32 	%r<34>;
	.reg .b32 	%f<64>;
	.reg .b64 	%rd<26>;

	ld.param.u32 	%r3, [bgr_resize_normalize_param_1];
	ld.param.u32 	%r4, [bgr_resize_normalize_param_2];
	ld.param.u32 	%r5, [bgr_resize_normalize_param_3];
	ld.param.u32 	%r6, [bgr_resize_normalize_param_4];
	ld.param.u64 	%rd2, [bgr_resize_normalize_param_5];
	ld.param.u64 	%rd3, [bgr_resize_normalize_param_6];
	mov.u32 	%r7, %ctaid.x;
	mov.u32 	%r8, %ntid.x;
	mov.u32 	%r9, %tid.x;
	mad.lo.s32 	%r1, %r7, %r8, %r9;
	mul.lo.s32 	%r2, %r6, %r5;
	setp.ge.u32 	%p1, %r1, %r2;
	@%p1 bra 	$L__BB0_2;
	ld.param.u64 	%rd25, [bgr_resize_normalize_param_0];
	cvta.to.global.u64 	%rd4, %rd25;
	cvta.to.global.u64 	%rd5, %rd2;
	cvta.to.global.u64 	%rd6, %rd3;
	div.u32 	%r10, %r1, %r5;
	mul.lo.s32 	%r11, %r10, %r5;
	sub.s32 	%r12, %r1, %r11;
	cvt.rn.f32.s32 	%f1, %r3;
	cvt.rn.f32.s32 	%f2, %r5;
	div.rn.f32 	%f3, %f1, %f2;
	cvt.rn.f32.s32 	%f4, %r4;
	cvt.rn.f32.s32 	%f5, %r6;
	div.rn.f32 	%f6, %f4, %f5;
	cvt.rn.f32.s32 	%f7, %r12;
	add.f32 	%f8, %f7, 0f3F000000;
	fma.rn.f32 	%f9, %f3, %f8, 0fBF000000;
	cvt.rn.f32.s32 	%f10, %r10;
	add.f32 	%f11, %f10, 0f3F000000;
	fma.rn.f32 	%f12, %f6, %f11, 0fBF000000;
	cvt.rmi.f32.f32 	%f13, %f9;
	cvt.rzi.s32.f32 	%r13, %f13;
	cvt.rmi.f32.f32 	%f14, %f12;
	cvt.rzi.s32.f32 	%r14, %f14;
	cvt.rn.f32.s32 	%f15, %r13;
	sub.f32 	%f16, %f9, %f15;
	cvt.rn.f32.s32 	%f17, %r14;
	sub.f32 	%f18, %f12, %f17;
	setp.lt.s32 	%p2, %r13, 0;
	max.s32 	%r15, %r13, 0;
	selp.f32 	%f19, 0f00000000, %f16, %p2;
	setp.lt.s32 	%p3, %r14, 0;
	max.s32 	%r16, %r14, 0;
	selp.f32 	%f20, 0f00000000, %f18, %p3;
	add.s32 	%r17, %r15, 1;
	add.s32 	%r18, %r3, -1;
	min.s32 	%r19, %r17, %r18;
	add.s32 	%r20, %r16, 1;
	add.s32 	%r21, %r4, -1;
	min.s32 	%r22, %r20, %r21;
	mul.lo.s32 	%r23, %r3, 3;
	mul.lo.s32 	%r24, %r16, %r23;
	cvt.s64.s32 	%rd7, %r24;
	add.s64 	%rd8, %rd4, %rd7;
	mul.lo.s32 	%r25, %r22, %r23;
	cvt.s64.s32 	%rd9, %r25;
	add.s64 	%rd10, %rd4, %rd9;
	mul.lo.s32 	%r26, %r15, 3;
	mul.lo.s32 	%r27, %r19, 3;
	cvt.u64.u32 	%rd11, %r26;
	add.s64 	%rd12, %rd8, %rd11;
	cvt.s64.s32 	%rd13, %r27;
	add.s64 	%rd14, %rd8, %rd13;
	add.s64 	%rd15, %rd10, %rd11;
	add.s64 	%rd16, %rd10, %rd13;
	mov.f32 	%f21, 0f3F800000;
	sub.f32 	%f22, %f21, %f19;
	sub.f32 	%f23, %f21, %f20;
	mul.f32 	%f24, %f22, %f23;
	mul.f32 	%f25, %f19, %f23;
	mul.f32 	%f26, %f22, %f20;
	mul.f32 	%f27, %f19, %f20;
	ld.global.u8 	%rs1, [%rd12];
	cvt.rn.f32.u16 	%f28, %rs1;
	ld.global.u8 	%rs2, [%rd14];
	cvt.rn.f32.u16 	%f29, %rs2;
	mul.f32 	%f30, %f25, %f29;
	fma.rn.f32 	%f31, %f24, %f28, %f30;
	ld.global.u8 	%rs3, [%rd15];
	cvt.rn.f32.u16 	%f32, %rs3;
	fma.rn.f32 	%f33, %f26, %f32, %f31;
	ld.global.u8 	%rs4, [%rd16];
	cvt.rn.f32.u16 	%f34, %rs4;
	fma.rn.f32 	%f35, %f27, %f34, %f33;
	ld.global.u8 	%rs5, [%rd12+1];
	cvt.rn.f32.u16 	%f36, %rs5;
	ld.global.u8 	%rs6, [%rd14+1];
	cvt.rn.f32.u16 	%f37, %rs6;
	mul.f32 	%f38, %f25, %f37;
	fma.rn.f32 	%f39, %f24, %f36, %f38;
	ld.global.u8 	%rs7, [%rd15+1];
	cvt.rn.f32.u16 	%f40, %rs7;
	fma.rn.f32 	%f41, %f26, %f40, %f39;
	ld.global.u8 	%rs8, [%rd16+1];
	cvt.rn.f32.u16 	%f42, %rs8;
	fma.rn.f32 	%f43, %f27, %f42, %f41;
	ld.global.u8 	%rs9, [%rd12+2];
	cvt.rn.f32.u16 	%f44, %rs9;
	ld.global.u8 	%rs10, [%rd14+2];
	cvt.rn.f32.u16 	%f45, %rs10;
	mul.f32 	%f46, %f25, %f45;
	fma.rn.f32 	%f47, %f24, %f44, %f46;
	ld.global.u8 	%rs11, [%rd15+2];
	cvt.rn.f32.u16 	%f48, %rs11;
	fma.rn.f32 	%f49, %f26, %f48, %f47;
	ld.global.u8 	%rs12, [%rd16+2];
	cvt.rn.f32.u16 	%f50, %rs12;
	fma.rn.f32 	%f51, %f27, %f50, %f49;
	mul.f32 	%f52, %f51, 0f3B808081;
	mul.f32 	%f53, %f43, 0f3B808081;
	mul.f32 	%f54, %f35, 0f3B808081;
	mul.wide.u32 	%rd17, %r1, 4;
	add.s64 	%rd18, %rd5, %rd17;
	st.global.f32 	[%rd18], %f52;
	add.s32 	%r28, %r2, %r1;
	mul.wide.u32 	%rd19, %r28, 4;
	add.s64 	%rd20, %rd5, %rd19;
	st.global.f32 	[%rd20], %f53;
	add.s32 	%r29, %r28, %r2;
	mul.wide.u32 	%rd21, %r29, 4;
	add.s64 	%rd22, %rd5, %rd21;
	st.global.f32 	[%rd22], %f54;
	mul.lo.s32 	%r30, %r1, 3;
	cvt.u64.u32 	%rd23, %r30;
	add.s64 	%rd24, %rd6, %rd23;
	mul.f32 	%f55, %f54, 0f437F0000;
	max.f32 	%f56, %f55, 0f00000000;
	min.f32 	%f57, %f56, 0f437F0000;
	cvt.rzi.u32.f32 	%r31, %f57;
	st.global.u8 	[%rd24], %r31;
	mul.f32 	%f58, %f53, 0f437F0000;
	max.f32 	%f59, %f58, 0f00000000;
	min.f32 	%f60, %f59, 0f437F0000;
	cvt.rzi.u32.f32 	%r32, %f60;
	st.global.u8 	[%rd24+1], %r32;
	mul.f32 	%f61, %f52, 0f437F0000;
	max.f32 	%f62, %f61, 0f00000000;
	min.f32 	%f63, %f62, 0f437F0000;
	cvt.rzi.u32.f32 	%r33, %f63;
	st.global.u8 	[%rd24+2], %r33;
$L__BB0_2:
	ret;

}
	// .globl	nms_suppress
.visible .entry nms_suppress(
	.param .u64 nms_suppress_param_0,
	.param .u32 nms_suppress_param_1,
	.param .f32 nms_suppress_param_2,
	.param .u64 .ptr .align 1 nms_suppress_param_3
)
{
	.reg .pred 	%p<40>;
	.reg .b32 	%r<83>;
	.reg .b32 	%f<179>;
	.reg .b64 	%rd<33>;

	ld.param.u64 	%rd5, [nms_suppress_param_0];
	ld.param.u32 	%r34, [nms_suppress_param_1];
	ld.param.f32 	%f55, [nms_suppress_param_2];
	ld.param.u64 	%rd6, [nms_suppress_param_3];
	cvta.to.global.u64 	%rd1, %rd6;
	mov.u32 	%r35, %ctaid.x;
	mov.u32 	%r36, %tid.x;
	or.b32  	%r37, %r35, %r36;
	setp.ne.s32 	%p1, %r37, 0;
	@%p1 bra 	$L__BB1_60;
	cvta.to.global.u64 	%rd2, %rd5;
	setp.lt.s32 	%p2, %r34, 1;
	@%p2 bra 	$L__BB1_60;
	and.b32  	%r1, %r34, 15;
	setp.lt.u32 	%p3, %r34, 16;
	mov.b32 	%r72, 0;
	@%p3 bra 	$L__BB1_5;
	and.b32  	%r72, %r34, 2147483632;
	mov.b32 	%r77, 0;
$L__BB1_4:
	.pragma "nounroll";
	mul.wide.u32 	%rd7, %r77, 4;
	add.s64 	%rd8, %rd1, %rd7;
	mov.b32 	%r40, 1;
	st.global.u32 	[%rd8], %r40;
	st.global.u32 	[%rd8+4], %r40;
	st.global.u32 	[%rd8+8], %r40;
	st.global.u32 	[%rd8+12], %r40;
	st.global.u32 	[%rd8+16], %r40;
	st.global.u32 	[%rd8+20], %r40;
	st.global.u32 	[%rd8+24], %r40;
	st.global.u32 	[%rd8+28], %r40;
	st.global.u32 	[%rd8+32], %r40;
	st.global.u32 	[%rd8+36], %r40;
	st.global.u32 	[%rd8+40], %r40;
	st.global.u32 	[%rd8+44], %r40;
	st.global.u32 	[%rd8+48], %r40;
	st.global.u32 	[%rd8+52], %r40;
	st.global.u32 	[%rd8+56], %r40;
	st.global.u32 	[%rd8+60], %r40;
	add.s32 	%r77, %r77, 16;
	setp.eq.s32 	%p4, %r77, %r72;
	@%p4 bra 	$L__BB1_5;
	bra.uni 	$L__BB1_4;
$L__BB1_5:
	setp.eq.s32 	%p5, %r1, 0;
	@%p5 bra 	$L__BB1_14;
	and.b32  	%r4, %r34, 7;
	setp.lt.u32 	%p6, %r1, 8;
	@%p6 bra 	$L__BB1_8;
	mul.wide.u32 	%rd9, %r72, 4;
	add.s64 	%rd10, %rd1, %rd9;
	mov.b32 	%r41, 1;
	st.global.u32 	[%rd10], %r41;
	st.global.u32 	[%rd10+4], %r41;
	st.global.u32 	[%rd10+8], %r41;
	st.global.u32 	[%rd10+12], %r41;
	st.global.u32 	[%rd10+16], %r41;
	st.global.u32 	[%rd10+20], %r41;
	st.global.u32 	[%rd10+24], %r41;
	st.global.u32 	[%rd10+28], %r41;
	add.s32 	%r72, %r72, 8;
$L__BB1_8:
	setp.eq.s32 	%p7, %r4, 0;
	@%p7 bra 	$L__BB1_14;
	and.b32  	%r7, %r34, 3;
	setp.lt.u32 	%p8, %r4, 4;
	@%p8 bra 	$L__BB1_11;
	mul.wide.u32 	%rd11, %r72, 4;
	add.s64 	%rd12, %rd1, %rd11;
	mov.b32 	%r42, 1;
	st.global.u32 	[%rd12], %r42;
	st.global.u32 	[%rd12+4], %r42;
	st.global.u32 	[%rd12+8], %r42;
	st.global.u32 	[%rd12+12], %r42;
	add.s32 	%r72, %r72, 4;
$L__BB1_11:
	setp.eq.s32 	%p9, %r7, 0;
	@%p9 bra 	$L__BB1_14;
	mov.b32 	%r76, 0;
$L__BB1_13:
	.pragma "nounroll";
	mul.wide.u32 	%rd13, %r72, 4;
	add.s64 	%rd14, %rd1, %rd13;
	mov.b32 	%r44, 1;
	st.global.u32 	[%rd14], %r44;
	add.s32 	%r72, %r72, 1;
	add.s32 	%r76, %r76, 1;
	setp.ne.s32 	%p10, %r76, %r7;
	@%p10 bra 	$L__BB1_13;
$L__BB1_14:
	add.s32 	%r14, %r34, -2;
	neg.s32 	%r15, %r34;
	mov.b32 	%r78, 0;
$L__BB1_15:
	mul.wide.u32 	%rd15, %r78, 4;
	add.s64 	%rd3, %rd1, %rd15;
	ld.global.u32 	%r46, [%rd3];
	setp.eq.s32 	%p11, %r46, 0;
	@%p11 bra 	$L__BB1_59;
	shl.b32 	%r47, %r78, 2;
	mul.wide.u32 	%rd16, %r47, 4;
	add.s64 	%rd17, %rd2, %rd16;
	ld.global.f32 	%f1, [%rd17];
	ld.global.f32 	%f2, [%rd17+4];
	ld.global.f32 	%f3, [%rd17+8];
	ld.global.f32 	%f4, [%rd17+12];
	add.s32 	%r79, %r78, 1;
	setp.ge.s32 	%p12, %r79, %r34;
	@%p12 bra 	$L__BB1_59;
	sub.f32 	%f56, %f3, %f1;
	max.f32 	%f57, %f56, 0f00000000;
	sub.f32 	%f58, %f4, %f2;
	max.f32 	%f59, %f58, 0f00000000;
	mul.f32 	%f5, %f57, %f59;
	not.b32 	%r48, %r78;
	add.s32 	%r49, %r34, %r48;
	and.b32  	%r20, %r49, 3;
	setp.eq.s32 	%p13, %r20, 0;
	@%p13 bra 	$L__BB1_36;
	ld.global.u32 	%r50, [%rd3+4];
	setp.eq.s32 	%p14, %r50, 0;
	@%p14 bra 	$L__BB1_23;
	shl.b32 	%r51, %r79, 2;
	mul.wide.u32 	%rd18, %r51, 4;
	add.s64 	%rd19, %rd2, %rd18;
	ld.global.f32 	%f6, [%rd19];
	ld.global.f32 	%f7, [%rd19+4];
	ld.global.f32 	%f8, [%rd19+8];
	ld.global.f32 	%f9, [%rd19+12];
	max.f32 	%f61, %f1, %f6;
	max.f32 	%f62, %f2, %f7;
	min.f32 	%f63, %f3, %f8;
	min.f32 	%f64, %f4, %f9;
	sub.f32 	%f65, %f63, %f61;
	max.f32 	%f66, %f65, 0f00000000;
	sub.f32 	%f67, %f64, %f62;
	max.f32 	%f68, %f67, 0f00000000;
	mul.f32 	%f10, %f66, %f68;
	setp.le.f32 	%p15, %f10, 0f00000000;
	mov.f32 	%f172, 0f00000000;
	@%p15 bra 	$L__BB1_21;
	sub.f32 	%f69, %f8, %f6;
	max.f32 	%f70, %f69, 0f00000000;
	sub.f32 	%f71, %f9, %f7;
	max.f32 	%f72, %f71, 0f00000000;
	fma.rn.f32 	%f73, %f70, %f72, %f5;
	sub.f32 	%f74, %f73, %f10;
	add.f32 	%f75, %f74, 0f358637BD;
	div.rn.f32 	%f172, %f10, %f75;
$L__BB1_21:
	setp.leu.f32 	%p16, %f172, %f55;
	@%p16 bra 	$L__BB1_23;
	mov.b32 	%r52, 0;
	st.global.u32 	[%rd3+4], %r52;
$L__BB1_23:
	add.s32 	%r79, %r78, 2;
	setp.eq.s32 	%p17, %r20, 1;
	@%p17 bra 	$L__BB1_36;
	ld.global.u32 	%r53, [%rd3+8];
	setp.eq.s32 	%p18, %r53, 0;
	@%p18 bra 	$L__BB1_29;
	shl.b32 	%r54, %r79, 2;
	mul.wide.u32 	%rd20, %r54, 4;
	add.s64 	%rd21, %rd2, %rd20;
	ld.global.f32 	%f13, [%rd21];
	ld.global.f32 	%f14, [%rd21+4];
	ld.global.f32 	%f15, [%rd21+8];
	ld.global.f32 	%f16, [%rd21+12];
	max.f32 	%f77, %f1, %f13;
	max.f32 	%f78, %f2, %f14;
	min.f32 	%f79, %f3, %f15;
	min.f32 	%f80, %f4, %f16;
	sub.f32 	%f81, %f79, %f77;
	max.f32 	%f82, %f81, 0f00000000;
	sub.f32 	%f83, %f80, %f78;
	max.f32 	%f84, %f83, 0f00000000;
	mul.f32 	%f17, %f82, %f84;
	setp.le.f32 	%p19, %f17, 0f00000000;
	mov.f32 	%f173, 0f00000000;
	@%p19 bra 	$L__BB1_27;
	sub.f32 	%f85, %f15, %f13;
	max.f32 	%f86, %f85, 0f00000000;
	sub.f32 	%f87, %f16, %f14;
	max.f32 	%f88, %f87, 0f00000000;
	fma.rn.f32 	%f89, %f86, %f88, %f5;
	sub.f32 	%f90, %f89, %f17;
	add.f32 	%f91, %f90, 0f358637BD;
	div.rn.f32 	%f173, %f17, %f91;
$L__BB1_27:
	setp.leu.f32 	%p20, %f173, %f55;
	@%p20 bra 	$L__BB1_29;
	mov.b32 	%r55, 0;
	st.global.u32 	[%rd3+8], %r55;
$L__BB1_29:
	add.s32 	%r79, %r78, 3;
	setp.eq.s32 	%p21, %r20, 2;
	@%p21 bra 	$L__BB1_36;
	ld.global.u32 	%r56, [%rd3+12];
	setp.eq.s32 	%p22, %r56, 0;
	@%p22 bra 	$L__BB1_35;
	shl.b32 	%r57, %r79, 2;
	mul.wide.u32 	%rd22, %r57, 4;
	add.s64 	%rd23, %rd2, %rd22;
	ld.global.f32 	%f20, [%rd23];
	ld.global.f32 	%f21, [%rd23+4];
	ld.global.f32 	%f22, [%rd23+8];
	ld.global.f32 	%f23, [%rd23+12];
	max.f32 	%f93, %f1, %f20;
	max.f32 	%f94, %f2, %f21;
	min.f32 	%f95, %f3, %f22;
	min.f32 	%f96, %f4, %f23;
	sub.f32 	%f97, %f95, %f93;
	max.f32 	%f98, %f97, 0f00000000;
	sub.f32 	%f99, %f96, %f94;
	max.f32 	%f100, %f99, 0f00000000;
	mul.f32 	%f24, %f98, %f100;
	setp.le.f32 	%p23, %f24, 0f00000000;
	mov.f32 	%f174, 0f00000000;
	@%p23 bra 	$L__BB1_33;
	sub.f32 	%f101, %f22, %f20;
	max.f32 	%f102, %f101, 0f00000000;
	sub.f32 	%f103, %f23, %f21;
	max.f32 	%f104, %f103, 0f00000000;
	fma.rn.f32 	%f105, %f102, %f104, %f5;
	sub.f32 	%f106, %f105, %f24;
	add.f32 	%f107, %f106, 0f358637BD;
	div.rn.f32 	%f174, %f24, %f107;
$L__BB1_33:
	setp.leu.f32 	%p24, %f174, %f55;
	@%p24 bra 	$L__BB1_35;
	mov.b32 	%r58, 0;
	st.global.u32 	[%rd3+12], %r58;
$L__BB1_35:
	add.s32 	%r79, %r78, 4;
$L__BB1_36:
	sub.s32 	%r59, %r14, %r78;
	setp.lt.u32 	%p25, %r59, 3;
	@%p25 bra 	$L__BB1_59;
	shl.b32 	%r60, %r79, 2;
	add.s32 	%r81, %r60, 8;
	add.s32 	%r80, %r15, %r79;
$L__BB1_38:
	mul.wide.u32 	%rd24, %r79, 4;
	add.s64 	%rd4, %rd1, %rd24;
	ld.global.u32 	%r61, [%rd4];
	setp.eq.s32 	%p26, %r61, 0;
	@%p26 bra 	$L__BB1_43;
	add.s32 	%r62, %r81, -8;
	mul.wide.u32 	%rd25, %r62, 4;
	add.s64 	%rd26, %rd2, %rd25;
	ld.global.f32 	%f27, [%rd26];
	ld.global.f32 	%f28, [%rd26+4];
	ld.global.f32 	%f29, [%rd26+8];
	ld.global.f32 	%f30, [%rd26+12];
	max.f32 	%f109, %f1, %f27;
	max.f32 	%f110, %f2, %f28;
	min.f32 	%f111, %f3, %f29;
	min.f32 	%f112, %f4, %f30;
	sub.f32 	%f113, %f111, %f109;
	max.f32 	%f114, %f113, 0f00000000;
	sub.f32 	%f115, %f112, %f110;
	max.f32 	%f116, %f115, 0f00000000;
	mul.f32 	%f31, %f114, %f116;
	setp.le.f32 	%p27, %f31, 0f00000000;
	mov.f32 	%f175, 0f00000000;
	@%p27 bra 	$L__BB1_41;
	sub.f32 	%f117, %f29, %f27;
	max.f32 	%f118, %f117, 0f00000000;
	sub.f32 	%f119, %f30, %f28;
	max.f32 	%f120, %f119, 0f00000000;
	fma.rn.f32 	%f121, %f118, %f120, %f5;
	sub.f32 	%f122, %f121, %f31;
	add.f32 	%f123, %f122, 0f358637BD;
	div.rn.f32 	%f175, %f31, %f123;
$L__BB1_41:
	setp.leu.f32 	%p28, %f175, %f55;
	@%p28 bra 	$L__BB1_43;
	mov.b32 	%r63, 0;
	st.global.u32 	[%rd4], %r63;
$L__BB1_43:
	ld.global.u32 	%r64, [%rd4+4];
	setp.eq.s32 	%p29, %r64, 0;
	@%p29 bra 	$L__BB1_48;
	add.s32 	%r65, %r81, -4;
	mul.wide.u32 	%rd27, %r65, 4;
	add.s64 	%rd28, %rd2, %rd27;
	ld.global.f32 	%f34, [%rd28];
	ld.global.f32 	%f35, [%rd28+4];
	ld.global.f32 	%f36, [%rd28+8];
	ld.global.f32 	%f37, [%rd28+12];
	max.f32 	%f125, %f1, %f34;
	max.f32 	%f126, %f2, %f35;
	min.f32 	%f127, %f3, %f36;
	min.f32 	%f128, %f4, %f37;
	sub.f32 	%f129, %f127, %f125;
	max.f32 	%f130, %f129, 0f00000000;
	sub.f32 	%f131, %f128, %f126;
	max.f32 	%f132, %f131, 0f00000000;
	mul.f32 	%f38, %f130, %f132;
	setp.le.f32 	%p30, %f38, 0f00000000;
	mov.f32 	%f176, 0f00000000;
	@%p30 bra 	$L__BB1_46;
	sub.f32 	%f133, %f36, %f34;
	max.f32 	%f134, %f133, 0f00000000;
	sub.f32 	%f135, %f37, %f35;
	max.f32 	%f136, %f135, 0f00000000;
	fma.rn.f32 	%f137, %f134, %f136, %f5;
	sub.f32 	%f138, %f137, %f38;
	add.f32 	%f139, %f138, 0f358637BD;
	div.rn.f32 	%f176, %f38, %f139;
$L__BB1_46:
	setp.leu.f32 	%p31, %f176, %f55;
	@%p31 bra 	$L__BB1_48;
	mov.b32 	%r66, 0;
	st.global.u32 	[%rd4+4], %r66;
$L__BB1_48:
	ld.global.u32 	%r67, [%rd4+8];
	setp.eq.s32 	%p32, %r67, 0;
	@%p32 bra 	$L__BB1_53;
	mul.wide.u32 	%rd29, %r81, 4;
	add.s64 	%rd30, %rd2, %rd29;
	ld.global.f32 	%f41, [%rd30];
	ld.global.f32 	%f42, [%rd30+4];
	ld.global.f32 	%f43, [%rd30+8];
	ld.global.f32 	%f44, [%rd30+12];
	max.f32 	%f141, %f1, %f41;
	max.f32 	%f142, %f2, %f42;
	min.f32 	%f143, %f3, %f43;
	min.f32 	%f144, %f4, %f44;
	sub.f32 	%f145, %f143, %f141;
	max.f32 	%f146, %f145, 0f00000000;
	sub.f32 	%f147, %f144, %f142;
	max.f32 	%f148, %f147, 0f00000000;
	mul.f32 	%f45, %f146, %f148;
	setp.le.f32 	%p33, %f45, 0f00000000;
	mov.f32 	%f177, 0f00000000;
	@%p33 bra 	$L__BB1_51;
	sub.f32 	%f149, %f43, %f41;
	max.f32 	%f150, %f149, 0f00000000;
	sub.f32 	%f151, %f44, %f42;
	max.f32 	%f152, %f151, 0f00000000;
	fma.rn.f32 	%f153, %f150, %f152, %f5;
	sub.f32 	%f154, %f153, %f45;
	add.f32 	%f155, %f154, 0f358637BD;
	div.rn.f32 	%f177, %f45, %f155;
$L__BB1_51:
	setp.leu.f32 	%p34, %f177, %f55;
	@%p34 bra 	$L__BB1_53;
	mov.b32 	%r68, 0;
	st.global.u32 	[%rd4+8], %r68;
$L__BB1_53:
	ld.global.u32 	%r69, [%rd4+12];
	setp.eq.s32 	%p35, %r69, 0;
	@%p35 bra 	$L__BB1_58;
	add.s32 	%r70, %r81, 4;
	mul.wide.u32 	%rd31, %r70, 4;
	add.s64 	%rd32, %rd2, %rd31;
	ld.global.f32 	%f48, [%rd32];
	ld.global.f32 	%f49, [%rd32+4];
	ld.global.f32 	%f50, [%rd32+8];
	ld.global.f32 	%f51, [%rd32+12];
	max.f32 	%f157, %f1, %f48;
	max.f32 	%f158, %f2, %f49;
	min.f32 	%f159, %f3, %f50;
	min.f32 	%f160, %f4, %f51;
	sub.f32 	%f161, %f159, %f157;
	max.f32 	%f162, %f161, 0f00000000;
	sub.f32 	%f163, %f160, %f158;
	max.f32 	%f164, %f163, 0f00000000;
	mul.f32 	%f52, %f162, %f164;
	setp.le.f32 	%p36, %f52, 0f00000000;
	mov.f32 	%f178, 0f00000000;
	@%p36 bra 	$L__BB1_56;
	sub.f32 	%f165, %f50, %f48;
	max.f32 	%f166, %f165, 0f00000000;
	sub.f32 	%f167, %f51, %f49;
	max.f32 	%f168, %f167, 0f00000000;
	fma.rn.f32 	%f169, %f166, %f168, %f5;
	sub.f32 	%f170, %f169, %f52;
	add.f32 	%f171, %f170, 0f358637BD;
	div.rn.f32 	%f178, %f52, %f171;
$L__BB1_56:
	setp.leu.f32 	%p37, %f178, %f55;
	@%p37 bra 	$L__BB1_58;
	mov.b32 	%r71, 0;
	st.global.u32 	[%rd4+12], %r71;
$L__BB1_58:
	add.s32 	%r79, %r79, 4;
	add.s32 	%r81, %r81, 16;
	add.s32 	%r80, %r80, 4;
	setp.ne.s32 	%p38, %r80, 0;
	@%p38 bra 	$L__BB1_38;
$L__BB1_59:
	add.s32 	%r78, %r78, 1;
	setp.ne.s32 	%p39, %r78, %r34;
	@%p39 bra 	$L__BB1_15;
$L__BB1_60:
	ret;

}
	// .globl	annotate_overlays
.visible .entry annotate_overlays(
	.param .u64 .ptr .align 1 annotate_overlays_param_0,
	.param .u32 annotate_overlays_param_1,
	.param .u32 annotate_overlays_param_2,
	.param .u64 .ptr .align 1 annotate_overlays_param_3,
	.param .u64 .ptr .align 1 annotate_overlays_param_4,
	.param .u64 .ptr .align 1 annotate_overlays_param_5,
	.param .u64 .ptr .align 1 annotate_overlays_param_6,
	.param .u64 .ptr .align 1 annotate_overlays_param_7,
	.param .u32 annotate_overlays_param_8,
	.param .u64 .ptr .align 1 annotate_overlays_param_9,
	.param .u32 annotate_overlays_param_10,
	.param .u32 annotate_overlays_param_11,
	.param .u32 annotate_overlays_param_12
)
{
	.reg .pred 	%p<807>;
	.reg .b16 	%rs<268>;
	.reg .b32 	%r<530>;
	.reg .b32 	%f<85>;
	.reg .b64 	%rd<400>;

	ld.param.u64 	%rd34, [annotate_overlays_param_0];
	ld.param.u32 	%r141, [annotate_overlays_param_1];
	ld.param.u64 	%rd28, [annotate_overlays_param_3];
	ld.param.u64 	%rd30, [annotate_overlays_param_5];
	ld.param.u64 	%rd31, [annotate_overlays_param_6];
	ld.param.u32 	%r143, [annotate_overlays_param_8];
	ld.param.u32 	%r144, [annotate_overlays_param_10];
	ld.param.u32 	%r145, [annotate_overlays_param_11];
	cvta.to.global.u64 	%rd1, %rd34;
	mov.u32 	%r147, %ctaid.x;
	mov.u32 	%r148, %ntid.x;
	mov.u32 	%r149, %tid.x;
	mad.lo.s32 	%r1, %r147, %r148, %r149;
	setp.ge.s32 	%p12, %r1, %r143;
	setp.gt.s32 	%p13, %r1, 0;
	and.pred  	%p14, %p13, %p12;
	@%p14 bra 	$L__BB2_784;
	setp.ge.s32 	%p15, %r1, %r143;
	@%p15 bra 	$L__BB2_419;
	ld.param.u32 	%r467, [annotate_overlays_param_2];
	shl.b32 	%r150, %r1, 2;
	cvta.to.global.u64 	%rd35, %rd28;
	mul.wide.s32 	%rd36, %r150, 4;
	add.s64 	%rd37, %rd35, %rd36;
	ld.global.u32 	%r151, [%rd37];
	max.s32 	%r2, %r151, 0;
	ld.global.u32 	%r152, [%rd37+4];
	max.s32 	%r3, %r152, 0;
	add.s32 	%r153, %r141, -1;
	ld.global.u32 	%r154, [%rd37+8];
	min.s32 	%r4, %r153, %r154;
	add.s32 	%r155, %r467, -1;
	ld.global.u32 	%r156, [%rd37+12];
	min.s32 	%r5, %r155, %r156;
	setp.lt.s32 	%p16, %r4, %r2;
	@%p16 bra 	$L__BB2_11;
	cvt.u64.u32 	%rd38, %r3;
	cvt.s64.s32 	%rd39, %r141;
	mul.lo.s64 	%rd2, %rd38, %rd39;
	cvt.u64.u32 	%rd40, %r5;
	mul.lo.s64 	%rd3, %rd40, %rd39;
	add.s32 	%r6, %r4, 1;
	sub.s32 	%r157, %r6, %r2;
	and.b32  	%r7, %r157, 3;
	setp.eq.s32 	%p17, %r7, 0;
	mov.u32 	%r499, %r2;
	@%p17 bra 	$L__BB2_10;
	mov.b32 	%r498, 0;
	mov.u32 	%r499, %r2;
$L__BB2_5:
	.pragma "nounroll";
	ld.param.u32 	%r468, [annotate_overlays_param_2];
	setp.ge.s32 	%p18, %r3, %r468;
	setp.ge.s32 	%p19, %r499, %r141;
	or.pred  	%p20, %p19, %p18;
	@%p20 bra 	$L__BB2_7;
	cvt.u64.u32 	%rd41, %r499;
	add.s64 	%rd42, %rd2, %rd41;
	mad.lo.s64 	%rd43, %rd42, 3, %rd1;
	mov.b16 	%rs3, 0;
	st.global.u8 	[%rd43], %rs3;
	mov.b16 	%rs4, 255;
	st.global.u8 	[%rd43+1], %rs4;
	st.global.u8 	[%rd43+2], %rs3;
$L__BB2_7:
	setp.ge.s32 	%p21, %r499, %r141;
	setp.lt.s32 	%p22, %r5, 0;
	or.pred  	%p23, %p21, %p22;
	@%p23 bra 	$L__BB2_9;
	cvt.u64.u32 	%rd44, %r499;
	add.s64 	%rd45, %rd3, %rd44;
	mad.lo.s64 	%rd46, %rd45, 3, %rd1;
	mov.b16 	%rs5, 0;
	st.global.u8 	[%rd46], %rs5;
	mov.b16 	%rs6, 255;
	st.global.u8 	[%rd46+1], %rs6;
	st.global.u8 	[%rd46+2], %rs5;
$L__BB2_9:
	add.s32 	%r499, %r499, 1;
	add.s32 	%r498, %r498, 1;
	setp.ne.s32 	%p24, %r498, %r7;
	@%p24 bra 	$L__BB2_5;
$L__BB2_10:
	sub.s32 	%r160, %r4, %r2;
	setp.lt.u32 	%p25, %r160, 3;
	@%p25 bra 	$L__BB2_11;
	bra.uni 	$L__BB2_67;
$L__BB2_11:
	setp.lt.s32 	%p51, %r5, %r3;
	@%p51 bra 	$L__BB2_37;
	cvt.u64.u32 	%rd4, %r2;
	and.b32  	%r13, %r4, -2147483648;
	cvt.s64.s32 	%rd5, %r141;
	cvt.u64.u32 	%rd6, %r4;
	add.s32 	%r14, %r5, 1;
	sub.s32 	%r165, %r14, %r3;
	and.b32  	%r15, %r165, 3;
	setp.eq.s32 	%p52, %r15, 0;
	mov.u32 	%r502, %r3;
	@%p52 bra 	$L__BB2_19;
	mov.b32 	%r501, 0;
	mov.u32 	%r502, %r3;
$L__BB2_14:
	.pragma "nounroll";
	ld.param.u32 	%r473, [annotate_overlays_param_2];
	setp.ge.s32 	%p53, %r2, %r141;
	setp.ge.s32 	%p54, %r502, %r473;
	or.pred  	%p55, %p53, %p54;
	@%p55 bra 	$L__BB2_16;
	mul.wide.u32 	%rd71, %r502, %r141;
	add.s64 	%rd72, %rd71, %rd4;
	mad.lo.s64 	%rd73, %rd72, 3, %rd1;
	mov.b16 	%rs23, 0;
	st.global.u8 	[%rd73], %rs23;
	mov.b16 	%rs24, 255;
	st.global.u8 	[%rd73+1], %rs24;
	st.global.u8 	[%rd73+2], %rs23;
$L__BB2_16:
	ld.param.u32 	%r474, [annotate_overlays_param_2];
	setp.ge.s32 	%p56, %r502, %r474;
	setp.ne.s32 	%p57, %r13, 0;
	or.pred  	%p58, %p57, %p56;
	@%p58 bra 	$L__BB2_18;
	cvt.u64.u32 	%rd74, %r502;
	mad.lo.s64 	%rd75, %rd74, %rd5, %rd6;
	mad.lo.s64 	%rd76, %rd75, 3, %rd1;
	mov.b16 	%rs25, 0;
	st.global.u8 	[%rd76], %rs25;
	mov.b16 	%rs26, 255;
	st.global.u8 	[%rd76+1], %rs26;
	st.global.u8 	[%rd76+2], %rs25;
$L__BB2_18:
	add.s32 	%r502, %r502, 1;
	add.s32 	%r501, %r501, 1;
	setp.ne.s32 	%p59, %r501, %r15;
	@%p59 bra 	$L__BB2_14;
$L__BB2_19:
	sub.s32 	%r167, %r5, %r3;
	setp.lt.u32 	%p60, %r167, 3;
	@%p60 bra 	$L__BB2_37;
$L__BB2_20:
	ld.param.u32 	%r475, [annotate_overlays_param_2];
	setp.ge.s32 	%p61, %r2, %r141;
	setp.ge.s32 	%p62, %r502, %r475;
	or.pred  	%p63, %p61, %p62;
	@%p63 bra 	$L__BB2_22;
	mul.wide.u32 	%rd77, %r502, %r141;
	add.s64 	%rd78, %rd77, %rd4;
	mad.lo.s64 	%rd79, %rd78, 3, %rd1;
	mov.b16 	%rs27, 0;
	st.global.u8 	[%rd79], %rs27;
	mov.b16 	%rs28, 255;
	st.global.u8 	[%rd79+1], %rs28;
	st.global.u8 	[%rd79+2], %rs27;
$L__BB2_22:
	ld.param.u32 	%r476, [annotate_overlays_param_2];
	setp.ge.s32 	%p64, %r502, %r476;
	setp.ne.s32 	%p65, %r13, 0;
	or.pred  	%p66, %p65, %p64;
	@%p66 bra 	$L__BB2_24;
	cvt.u64.u32 	%rd80, %r502;
	mad.lo.s64 	%rd81, %rd80, %rd5, %rd6;
	mad.lo.s64 	%rd82, %rd81, 3, %rd1;
	mov.b16 	%rs29, 0;
	st.global.u8 	[%rd82], %rs29;
	mov.b16 	%rs30, 255;
	st.global.u8 	[%rd82+1], %rs30;
	st.global.u8 	[%rd82+2], %rs29;
$L__BB2_24:
	ld.param.u32 	%r477, [annotate_overlays_param_2];
	setp.ge.s32 	%p67, %r2, %r141;
	add.s32 	%r27, %r502, 1;
	setp.ge.s32 	%p68, %r27, %r477;
	or.pred  	%p69, %p67, %p68;
	@%p69 bra 	$L__BB2_26;
	mul.wide.u32 	%rd83, %r27, %r141;
	add.s64 	%rd84, %rd83, %rd4;
	mad.lo.s64 	%rd85, %rd84, 3, %rd1;
	mov.b16 	%rs31, 0;
	st.global.u8 	[%rd85], %rs31;
	mov.b16 	%rs32, 255;
	st.global.u8 	[%rd85+1], %rs32;
	st.global.u8 	[%rd85+2], %rs31;
$L__BB2_26:
	ld.param.u32 	%r478, [annotate_overlays_param_2];
	setp.ge.s32 	%p70, %r27, %r478;
	setp.ne.s32 	%p71, %r13, 0;
	or.pred  	%p72, %p71, %p70;
	@%p72 bra 	$L__BB2_28;
	cvt.u64.u32 	%rd86, %r27;
	mad.lo.s64 	%rd87, %rd86, %rd5, %rd6;
	mad.lo.s64 	%rd88, %rd87, 3, %rd1;
	mov.b16 	%rs33, 0;
	st.global.u8 	[%rd88], %rs33;
	mov.b16 	%rs34, 255;
	st.global.u8 	[%rd88+1], %rs34;
	st.global.u8 	[%rd88+2], %rs33;
$L__BB2_28:
	ld.param.u32 	%r479, [annotate_overlays_param_2];
	setp.ge.s32 	%p73, %r2, %r141;
	add.s32 	%r28, %r502, 2;
	setp.ge.s32 	%p74, %r28, %r479;
	or.pred  	%p75, %p73, %p74;
	@%p75 bra 	$L__BB2_30;
	mul.wide.u32 	%rd89, %r28, %r141;
	add.s64 	%rd90, %rd89, %rd4;
	mad.lo.s64 	%rd91, %rd90, 3, %rd1;
	mov.b16 	%rs35, 0;
	st.global.u8 	[%rd91], %rs35;
	mov.b16 	%rs36, 255;
	st.global.u8 	[%rd91+1], %rs36;
	st.global.u8 	[%rd91+2], %rs35;
$L__BB2_30:
	ld.param.u32 	%r480, [annotate_overlays_param_2];
	setp.ge.s32 	%p76, %r28, %r480;
	setp.ne.s32 	%p77, %r13, 0;
	or.pred  	%p78, %p77, %p76;
	@%p78 bra 	$L__BB2_32;
	cvt.u64.u32 	%rd92, %r28;
	mad.lo.s64 	%rd93, %rd92, %rd5, %rd6;
	mad.lo.s64 	%rd94, %rd93, 3, %rd1;
	mov.b16 	%rs37, 0;
	st.global.u8 	[%rd94], %rs37;
	mov.b16 	%rs38, 255;
	st.global.u8 	[%rd94+1], %rs38;
	st.global.u8 	[%rd94+2], %rs37;
$L__BB2_32:
	ld.param.u32 	%r481, [annotate_overlays_param_2];
	setp.ge.s32 	%p79, %r2, %r141;
	add.s32 	%r29, %r502, 3;
	setp.ge.s32 	%p80, %r29, %r481;
	or.pred  	%p81, %p79, %p80;
	@%p81 bra 	$L__BB2_34;
	mul.wide.u32 	%rd95, %r29, %r141;
	add.s64 	%rd96, %rd95, %rd4;
	mad.lo.s64 	%rd97, %rd96, 3, %rd1;
	mov.b16 	%rs39, 0;
	st.global.u8 	[%rd97], %rs39;
	mov.b16 	%rs40, 255;
	st.global.u8 	[%rd97+1], %rs40;
	st.global.u8 	[%rd97+2], %rs39;
$L__BB2_34:
	ld.param.u32 	%r482, [annotate_overlays_param_2];
	setp.ge.s32 	%p82, %r29, %r482;
	setp.ne.s32 	%p83, %r13, 0;
	or.pred  	%p84, %p83, %p82;
	@%p84 bra 	$L__BB2_36;
	cvt.u64.u32 	%rd98, %r29;
	mad.lo.s64 	%rd99, %rd98, %rd5, %rd6;
	mad.lo.s64 	%rd100, %rd99, 3, %rd1;
	mov.b16 	%rs41, 0;
	st.global.u8 	[%rd100], %rs41;
	mov.b16 	%rs42, 255;
	st.global.u8 	[%rd100+1], %rs42;
	st.global.u8 	[%rd100+2], %rs41;
$L__BB2_36:
	add.s32 	%r502, %r502, 4;
	setp.ne.s32 	%p85, %r502, %r14;
	@%p85 bra 	$L__BB2_20;
$L__BB2_37:
	ld.param.u64 	%rd396, [annotate_overlays_param_4];
	shl.b32 	%r169, %r1, 1;
	cvta.to.global.u64 	%rd101, %rd396;
	mul.wide.s32 	%rd102, %r169, 4;
	add.s64 	%rd103, %rd101, %rd102;
	ld.global.u32 	%r509, [%rd103];
	ld.global.u32 	%r32, [%rd103+4];
	cvta.to.global.u64 	%rd104, %rd31;
	mul.wide.s32 	%rd105, %r1, 4;
	add.s64 	%rd106, %rd104, %rd105;
	ld.global.u32 	%r33, [%rd106];
	cvta.to.global.u64 	%rd107, %rd30;
	add.s64 	%rd108, %rd107, %rd105;
	ld.global.u32 	%r34, [%rd108];
	mul.lo.s32 	%r35, %r33, 6;
	cvt.s64.s32 	%rd7, %r141;
	max.s32 	%r170, %r35, 1;
	and.b32  	%r36, %r170, 3;
	and.b32  	%r37, %r170, 2147483644;
	mov.b32 	%r505, 0;
$L__BB2_38:
	setp.lt.s32 	%p86, %r33, 1;
	@%p86 bra 	$L__BB2_59;
	ld.param.u32 	%r483, [annotate_overlays_param_2];
	setp.lt.s32 	%p87, %r35, 4;
	add.s32 	%r172, %r505, %r32;
	setp.lt.s32 	%p88, %r172, 0;
	setp.ge.s32 	%p89, %r172, %r483;
	or.pred  	%p1, %p88, %p89;
	cvt.u64.u32 	%rd109, %r172;
	mul.lo.s64 	%rd8, %rd109, %rd7;
	mov.b32 	%r507, 0;
	@%p87 bra 	$L__BB2_50;
	mov.b32 	%r506, 0;
$L__BB2_41:
	add.s32 	%r40, %r506, %r509;
	setp.lt.s32 	%p90, %r40, 0;
	setp.ge.s32 	%p91, %r40, %r141;
	or.pred  	%p92, %p90, %p91;
	or.pred  	%p93, %p92, %p1;
	@%p93 bra 	$L__BB2_43;
	cvt.u64.u32 	%rd110, %r40;
	add.s64 	%rd111, %rd8, %rd110;
	mad.lo.s64 	%rd112, %rd111, 3, %rd1;
	ld.global.u8 	%rs43, [%rd112];
	cvt.rn.f32.u16 	%f1, %rs43;
	ld.global.u8 	%rs44, [%rd112+1];
	cvt.rn.f32.u16 	%f2, %rs44;
	ld.global.u8 	%rs45, [%rd112+2];
	cvt.rn.f32.u16 	%f3, %rs45;
	fma.rn.f32 	%f4, %f1, 0f3E969696, 0f00000000;
	cvt.rzi.u32.f32 	%r174, %f4;
	st.global.u8 	[%rd112], %r174;
	fma.rn.f32 	%f5, %f2, 0f3E969696, 0f00000000;
	cvt.rzi.u32.f32 	%r175, %f5;
	st.global.u8 	[%rd112+1], %r175;
	fma.rn.f32 	%f6, %f3, 0f3E969696, 0f00000000;
	cvt.rzi.u32.f32 	%r176, %f6;
	st.global.u8 	[%rd112+2], %r176;
$L__BB2_43:
	add.s32 	%r41, %r40, 1;
	setp.lt.s32 	%p94, %r41, 0;
	setp.ge.s32 	%p95, %r41, %r141;
	or.pred  	%p96, %p94, %p95;
	or.pred  	%p97, %p96, %p1;
	@%p97 bra 	$L__BB2_45;
	cvt.u64.u32 	%rd113, %r41;
	add.s64 	%rd114, %rd8, %rd113;
	mad.lo.s64 	%rd115, %rd114, 3, %rd1;
	ld.global.u8 	%rs46, [%rd115];
	cvt.rn.f32.u16 	%f7, %rs46;
	ld.global.u8 	%rs47, [%rd115+1];
	cvt.rn.f32.u16 	%f8, %rs47;
	ld.global.u8 	%rs48, [%rd115+2];
	cvt.rn.f32.u16 	%f9, %rs48;
	fma.rn.f32 	%f10, %f7, 0f3E969696, 0f00000000;
	cvt.rzi.u32.f32 	%r177, %f10;
	st.global.u8 	[%rd115], %r177;
	fma.rn.f32 	%f11, %f8, 0f3E969696, 0f00000000;
	cvt.rzi.u32.f32 	%r178, %f11;
	st.global.u8 	[%rd115+1], %r178;
	fma.rn.f32 	%f12, %f9, 0f3E969696, 0f00000000;
	cvt.rzi.u32.f32 	%r179, %f12;
	st.global.u8 	[%rd115+2], %r179;
$L__BB2_45:
	add.s32 	%r42, %r40, 2;
	setp.lt.s32 	%p98, %r42, 0;
	setp.ge.s32 	%p99, %r42, %r141;
	or.pred  	%p100, %p98, %p99;
	or.pred  	%p101, %p100, %p1;
	@%p101 bra 	$L__BB2_47;
	cvt.u64.u32 	%rd116, %r42;
	add.s64 	%rd117, %rd8, %rd116;
	mad.lo.s64 	%rd118, %rd117, 3, %rd1;
	ld.global.u8 	%rs49, [%rd118];
	cvt.rn.f32.u16 	%f13, %rs49;
	ld.global.u8 	%rs50, [%rd118+1];
	cvt.rn.f32.u16 	%f14, %rs50;
	ld.global.u8 	%rs51, [%rd118+2];
	cvt.rn.f32.u16 	%f15, %rs51;
	fma.rn.f32 	%f16, %f13, 0f3E969696, 0f00000000;
	cvt.rzi.u32.f32 	%r180, %f16;
	st.global.u8 	[%rd118], %r180;
	fma.rn.f32 	%f17, %f14, 0f3E969696, 0f00000000;
	cvt.rzi.u32.f32 	%r181, %f17;
	st.global.u8 	[%rd118+1], %r181;
	fma.rn.f32 	%f18, %f15, 0f3E969696, 0f00000000;
	cvt.rzi.u32.f32 	%r182, %f18;
	st.global.u8 	[%rd118+2], %r182;
$L__BB2_47:
	add.s32 	%r43, %r40, 3;
	setp.lt.s32 	%p102, %r43, 0;
	setp.ge.s32 	%p103, %r43, %r141;
	or.pred  	%p104, %p102, %p103;
	or.pred  	%p105, %p104, %p1;
	@%p105 bra 	$L__BB2_49;
	cvt.u64.u32 	%rd119, %r43;
	add.s64 	%rd120, %rd8, %rd119;
	mad.lo.s64 	%rd121, %rd120, 3, %rd1;
	ld.global.u8 	%rs52, [%rd121];
	cvt.rn.f32.u16 	%f19, %rs52;
	ld.global.u8 	%rs53, [%rd121+1];
	cvt.rn.f32.u16 	%f20, %rs53;
	ld.global.u8 	%rs54, [%rd121+2];
	cvt.rn.f32.u16 	%f21, %rs54;
	fma.rn.f32 	%f22, %f19, 0f3E969696, 0f00000000;
	cvt.rzi.u32.f32 	%r183, %f22;
	st.global.u8 	[%rd121], %r183;
	fma.rn.f32 	%f23, %f20, 0f3E969696, 0f00000000;
	cvt.rzi.u32.f32 	%r184, %f23;
	st.global.u8 	[%rd121+1], %r184;
	fma.rn.f32 	%f24, %f21, 0f3E969696, 0f00000000;
	cvt.rzi.u32.f32 	%r185, %f24;
	st.global.u8 	[%rd121+2], %r185;
$L__BB2_49:
	add.s32 	%r506, %r506, 4;
	setp.ne.s32 	%p106, %r506, %r37;
	mov.u32 	%r507, %r37;
	@%p106 bra 	$L__BB2_41;
$L__BB2_50:
	setp.eq.s32 	%p107, %r36, 0;
	@%p107 bra 	$L__BB2_59;
	add.s32 	%r46, %r507, %r509;
	setp.lt.s32 	%p108, %r46, 0;
	setp.ge.s32 	%p109, %r46, %r141;
	or.pred  	%p110, %p108, %p109;
	or.pred  	%p111, %p110, %p1;
	@%p111 bra 	$L__BB2_53;
	cvt.u64.u32 	%rd122, %r46;
	add.s64 	%rd123, %rd8, %rd122;
	mad.lo.s64 	%rd124, %rd123, 3, %rd1;
	ld.global.u8 	%rs55, [%rd124];
	cvt.rn.f32.u16 	%f25, %rs55;
	ld.global.u8 	%rs56, [%rd124+1];
	cvt.rn.f32.u16 	%f26, %rs56;
	ld.global.u8 	%rs57, [%rd124+2];
	cvt.rn.f32.u16 	%f27, %rs57;
	fma.rn.f32 	%f28, %f25, 0f3E969696, 0f00000000;
	cvt.rzi.u32.f32 	%r186, %f28;
	st.global.u8 	[%rd124], %r186;
	fma.rn.f32 	%f29, %f26, 0f3E969696, 0f00000000;
	cvt.rzi.u32.f32 	%r187, %f29;
	st.global.u8 	[%rd124+1], %r187;
	fma.rn.f32 	%f30, %f27, 0f3E969696, 0f00000000;
	cvt.rzi.u32.f32 	%r188, %f30;
	st.global.u8 	[%rd124+2], %r188;
$L__BB2_53:
	setp.eq.s32 	%p112, %r36, 1;
	@%p112 bra 	$L__BB2_59;
	add.s32 	%r47, %r46, 1;
	setp.lt.s32 	%p113, %r47, 0;
	setp.ge.s32 	%p114, %r47, %r141;
	or.pred  	%p115, %p113, %p114;
	or.pred  	%p116, %p115, %p1;
	@%p116 bra 	$L__BB2_56;
	cvt.u64.u32 	%rd125, %r47;
	add.s64 	%rd126, %rd8, %rd125;
	mad.lo.s64 	%rd127, %rd126, 3, %rd1;
	ld.global.u8 	%rs58, [%rd127];
	cvt.rn.f32.u16 	%f31, %rs58;
	ld.global.u8 	%rs59, [%rd127+1];
	cvt.rn.f32.u16 	%f32, %rs59;
	ld.global.u8 	%rs60, [%rd127+2];
	cvt.rn.f32.u16 	%f33, %rs60;
	fma.rn.f32 	%f34, %f31, 0f3E969696, 0f00000000;
	cvt.rzi.u32.f32 	%r189, %f34;
	st.global.u8 	[%rd127], %r189;
	fma.rn.f32 	%f35, %f32, 0f3E969696, 0f00000000;
	cvt.rzi.u32.f32 	%r190, %f35;
	st.global.u8 	[%rd127+1], %r190;
	fma.rn.f32 	%f36, %f33, 0f3E969696, 0f00000000;
	cvt.rzi.u32.f32 	%r191, %f36;
	st.global.u8 	[%rd127+2], %r191;
$L__BB2_56:
	setp.eq.s32 	%p117, %r36, 2;
	@%p117 bra 	$L__BB2_59;
	add.s32 	%r48, %r46, 2;
	setp.lt.s32 	%p118, %r48, 0;
	setp.ge.s32 	%p119, %r48, %r141;
	or.pred  	%p120, %p118, %p119;
	or.pred  	%p121, %p120, %p1;
	@%p121 bra 	$L__BB2_59;
	cvt.u64.u32 	%rd128, %r48;
	add.s64 	%rd129, %rd8, %rd128;
	mad.lo.s64 	%rd130, %rd129, 3, %rd1;
	ld.global.u8 	%rs61, [%rd130];
	cvt.rn.f32.u16 	%f37, %rs61;
	ld.global.u8 	%rs62, [%rd130+1];
	cvt.rn.f32.u16 	%f38, %rs62;
	ld.global.u8 	%rs63, [%rd130+2];
	cvt.rn.f32.u16 	%f39, %rs63;
	fma.rn.f32 	%f40, %f37, 0f3E969696, 0f00000000;
	cvt.rzi.u32.f32 	%r192, %f40;
	st.global.u8 	[%rd130], %r192;
	fma.rn.f32 	%f41, %f38, 0f3E969696, 0f00000000;
	cvt.rzi.u32.f32 	%r193, %f41;
	st.global.u8 	[%rd130+1], %r193;
	fma.rn.f32 	%f42, %f39, 0f3E969696, 0f00000000;
	cvt.rzi.u32.f32 	%r194, %f42;
	st.global.u8 	[%rd130+2], %r194;
$L__BB2_59:
	add.s32 	%r505, %r505, 1;
	setp.eq.s32 	%p122, %r505, 8;
	@%p122 bra 	$L__BB2_60;
	bra.uni 	$L__BB2_38;
$L__BB2_60:
	setp.lt.s32 	%p123, %r33, 1;
	@%p123 bra 	$L__BB2_419;
	ld.param.u32 	%r484, [annotate_overlays_param_2];
	cvt.u64.u32 	%rd131, %r32;
	setp.lt.s32 	%p124, %r32, 0;
	setp.ge.s32 	%p125, %r32, %r484;
	or.pred  	%p2, %p124, %p125;
	mul.lo.s64 	%rd9, %rd131, %rd7;
	add.s32 	%r196, %r32, 1;
	setp.lt.s32 	%p126, %r32, -1;
	setp.ge.s32 	%p127, %r196, %r484;
	or.pred  	%p3, %p126, %p127;
	cvt.u64.u32 	%rd132, %r196;
	mul.lo.s64 	%rd10, %rd132, %rd7;
	add.s32 	%r197, %r32, 2;
	setp.lt.s32 	%p128, %r32, -2;
	setp.ge.s32 	%p129, %r197, %r484;
	or.pred  	%p4, %p128, %p129;
	cvt.u64.u32 	%rd133, %r197;
	mul.lo.s64 	%rd11, %rd133, %rd7;
	add.s32 	%r198, %r32, 3;
	setp.lt.s32 	%p130, %r32, -3;
	setp.ge.s32 	%p131, %r198, %r484;
	or.pred  	%p5, %p130, %p131;
	cvt.u64.u32 	%rd134, %r198;
	mul.lo.s64 	%rd12, %rd134, %rd7;
	add.s32 	%r199, %r32, 4;
	setp.lt.s32 	%p132, %r32, -4;
	setp.ge.s32 	%p133, %r199, %r484;
	or.pred  	%p6, %p132, %p133;
	cvt.u64.u32 	%rd135, %r199;
	mul.lo.s64 	%rd13, %rd135, %rd7;
	add.s32 	%r200, %r32, 5;
	setp.lt.s32 	%p134, %r32, -5;
	setp.ge.s32 	%p135, %r200, %r484;
	or.pred  	%p7, %p134, %p135;
	cvt.u64.u32 	%rd136, %r200;
	mul.lo.s64 	%rd14, %rd136, %rd7;
	add.s32 	%r201, %r32, 6;
	setp.lt.s32 	%p136, %r32, -6;
	setp.ge.s32 	%p137, %r201, %r484;
	or.pred  	%p8, %p136, %p137;
	cvt.u64.u32 	%rd137, %r201;
	mul.lo.s64 	%rd15, %rd137, %rd7;
	mov.b32 	%r508, 0;
$L__BB2_62:
	ld.param.u64 	%rd397, [annotate_overlays_param_7];
	cvt.u64.u32 	%rd138, %r508;
	cvt.s64.s32 	%rd139, %r34;
	add.s64 	%rd140, %rd138, %rd139;
	cvta.to.global.u64 	%rd141, %rd397;
	add.s64 	%rd142, %rd141, %rd140;
	ld.global.u8 	%rs64, [%rd142];
	mov.b32 	%r510, 0;
	setp.gt.s16 	%p138, %rs64, 64;
	@%p138 bra 	$L__BB2_95;
	setp.gt.s16 	%p149, %rs64, 52;
	@%p149 bra 	$L__BB2_90;
	setp.gt.s16 	%p155, %rs64, 49;
	@%p155 bra 	$L__BB2_86;
	setp.eq.s16 	%p159, %rs64, 37;
	@%p159 bra 	$L__BB2_110;
	setp.eq.s16 	%p160, %rs64, 48;
	@%p160 bra 	$L__BB2_108;
	bra.uni 	$L__BB2_84;
$L__BB2_67:
	ld.param.u32 	%r469, [annotate_overlays_param_2];
	setp.ge.s32 	%p26, %r3, %r469;
	setp.ge.s32 	%p27, %r499, %r141;
	or.pred  	%p28, %p27, %p26;
	@%p28 bra 	$L__BB2_69;
	cvt.u64.u32 	%rd47, %r499;
	add.s64 	%rd48, %rd2, %rd47;
	mad.lo.s64 	%rd49, %rd48, 3, %rd1;
	mov.b16 	%rs7, 0;
	st.global.u8 	[%rd49], %rs7;
	mov.b16 	%rs8, 255;
	st.global.u8 	[%rd49+1], %rs8;
	st.global.u8 	[%rd49+2], %rs7;
$L__BB2_69:
	setp.ge.s32 	%p29, %r499, %r141;
	setp.lt.s32 	%p30, %r5, 0;
	or.pred  	%p31, %p29, %p30;
	@%p31 bra 	$L__BB2_71;
	cvt.u64.u32 	%rd50, %r499;
	add.s64 	%rd51, %rd3, %rd50;
	mad.lo.s64 	%rd52, %rd51, 3, %rd1;
	mov.b16 	%rs9, 0;
	st.global.u8 	[%rd52], %rs9;
	mov.b16 	%rs10, 255;
	st.global.u8 	[%rd52+1], %rs10;
	st.global.u8 	[%rd52+2], %rs9;
$L__BB2_71:
	ld.param.u32 	%r470, [annotate_overlays_param_2];
	setp.ge.s32 	%p32, %r3, %r470;
	add.s32 	%r22, %r499, 1;
	setp.ge.s32 	%p33, %r22, %r141;
	or.pred  	%p34, %p33, %p32;
	@%p34 bra 	$L__BB2_73;
	cvt.u64.u32 	%rd53, %r22;
	add.s64 	%rd54, %rd2, %rd53;
	mad.lo.s64 	%rd55, %rd54, 3, %rd1;
	mov.b16 	%rs11, 0;
	st.global.u8 	[%rd55], %rs11;
	mov.b16 	%rs12, 255;
	st.global.u8 	[%rd55+1], %rs12;
	st.global.u8 	[%rd55+2], %rs11;
$L__BB2_73:
	setp.ge.s32 	%p35, %r22, %r141;
	setp.lt.s32 	%p36, %r5, 0;
	or.pred  	%p37, %p35, %p36;
	@%p37 bra 	$L__BB2_75;
	cvt.u64.u32 	%rd56, %r22;
	add.s64 	%rd57, %rd3, %rd56;
	mad.lo.s64 	%rd58, %rd57, 3, %rd1;
	mov.b16 	%rs13, 0;
	st.global.u8 	[%rd58], %rs13;
	mov.b16 	%rs14, 255;
	st.global.u8 	[%rd58+1], %rs14;
	st.global.u8 	[%rd58+2], %rs13;
$L__BB2_75:
	ld.param.u32 	%r471, [annotate_overlays_param_2];
	setp.ge.s32 	%p38, %r3, %r471;
	add.s32 	%r23, %r499, 2;
	setp.ge.s32 	%p39, %r23, %r141;
	or.pred  	%p40, %p39, %p38;
	@%p40 bra 	$L__BB2_77;
	cvt.u64.u32 	%rd59, %r23;
	add.s64 	%rd60, %rd2, %rd59;
	mad.lo.s64 	%rd61, %rd60, 3, %rd1;
	mov.b16 	%rs15, 0;
	st.global.u8 	[%rd61], %rs15;
	mov.b16 	%rs16, 255;
	st.global.u8 	[%rd61+1], %rs16;
	st.global.u8 	[%rd61+2], %rs15;
$L__BB2_77:
	setp.ge.s32 	%p41, %r23, %r141;
	setp.lt.s32 	%p42, %r5, 0;
	or.pred  	%p43, %p41, %p42;
	@%p43 bra 	$L__BB2_79;
	cvt.u64.u32 	%rd62, %r23;
	add.s64 	%rd63, %rd3, %rd62;
	mad.lo.s64 	%rd64, %rd63, 3, %rd1;
	mov.b16 	%rs17, 0;
	st.global.u8 	[%rd64], %rs17;
	mov.b16 	%rs18, 255;
	st.global.u8 	[%rd64+1], %rs18;
	st.global.u8 	[%rd64+2], %rs17;
$L__BB2_79:
	ld.param.u32 	%r472, [annotate_overlays_param_2];
	setp.ge.s32 	%p44, %r3, %r472;
	add.s32 	%r24, %r499, 3;
	setp.ge.s32 	%p45, %r24, %r141;
	or.pred  	%p46, %p45, %p44;
	@%p46 bra 	$L__BB2_81;
	cvt.u64.u32 	%rd65, %r24;
	add.s64 	%rd66, %rd2, %rd65;
	mad.lo.s64 	%rd67, %rd66, 3, %rd1;
	mov.b16 	%rs19, 0;
	st.global.u8 	[%rd67], %rs19;
	mov.b16 	%rs20, 255;
	st.global.u8 	[%rd67+1], %rs20;
	st.global.u8 	[%rd67+2], %rs19;
$L__BB2_81:
	setp.ge.s32 	%p47, %r24, %r141;
	setp.lt.s32 	%p48, %r5, 0;
	or.pred  	%p49, %p47, %p48;
	@%p49 bra 	$L__BB2_83;
	cvt.u64.u32 	%rd68, %r24;
	add.s64 	%rd69, %rd3, %rd68;
	mad.lo.s64 	%rd70, %rd69, 3, %rd1;
	mov.b16 	%rs21, 0;
	st.global.u8 	[%rd70], %rs21;
	mov.b16 	%rs22, 255;
	st.global.u8 	[%rd70+1], %rs22;
	st.global.u8 	[%rd70+2], %rs21;
$L__BB2_83:
	add.s32 	%r499, %r499, 4;
	setp.eq.s32 	%p50, %r499, %r6;
	@%p50 bra 	$L__BB2_11;
	bra.uni 	$L__BB2_67;
$L__BB2_84:
	setp.eq.s16 	%p161, %rs64, 49;
	@%p161 bra 	$L__BB2_85;
	bra.uni 	$L__BB2_111;
$L__BB2_85:
	mov.b32 	%r510, 4;
	bra.uni 	$L__BB2_111;
$L__BB2_86:
	setp.eq.s16 	%p156, %rs64, 50;
	@%p156 bra 	$L__BB2_108;
	setp.eq.s16 	%p157, %rs64, 51;
	@%p157 bra 	$L__BB2_103;
	setp.eq.s16 	%p158, %rs64, 52;
	@%p158 bra 	$L__BB2_89;
	bra.uni 	$L__BB2_111;
$L__BB2_89:
	mov.b32 	%r510, 2;
	bra.uni 	$L__BB2_111;
$L__BB2_90:
	setp.gt.s16 	%p150, %rs64, 55;
	@%p150 bra 	$L__BB2_107;
	setp.eq.s16 	%p152, %rs64, 53;
	@%p152 bra 	$L__BB2_94;
	setp.eq.s16 	%p153, %rs64, 54;
	@%p153 bra 	$L__BB2_109;
	setp.eq.s16 	%p154, %rs64, 55;
	@%p154 bra 	$L__BB2_94;
	bra.uni 	$L__BB2_111;
$L__BB2_94:
	mov.b32 	%r510, 31;
	bra.uni 	$L__BB2_111;
$L__BB2_95:
	setp.gt.s16 	%p139, %rs64, 78;
	@%p139 bra 	$L__BB2_100;
	setp.gt.s16 	%p145, %rs64, 76;
	@%p145 bra 	$L__BB2_110;
	add.s16 	%rs65, %rs64, -69;
	setp.lt.u16 	%p146, %rs65, 2;
	@%p146 bra 	$L__BB2_94;
	setp.eq.s16 	%p147, %rs64, 65;
	@%p147 bra 	$L__BB2_108;
	setp.eq.s16 	%p148, %rs64, 67;
	@%p148 bra 	$L__BB2_108;
	bra.uni 	$L__BB2_111;
$L__BB2_100:
	setp.gt.s16 	%p140, %rs64, 81;
	@%p140 bra 	$L__BB2_104;
	setp.eq.s16 	%p143, %rs64, 79;
	@%p143 bra 	$L__BB2_108;
	setp.eq.s16 	%p144, %rs64, 80;
	@%p144 bra 	$L__BB2_103;
	bra.uni 	$L__BB2_111;
$L__BB2_103:
	mov.b32 	%r510, 30;
	bra.uni 	$L__BB2_111;
$L__BB2_104:
	setp.eq.s16 	%p141, %rs64, 82;
	@%p141 bra 	$L__BB2_103;
	setp.ne.s16 	%p142, %rs64, 83;
	@%p142 bra 	$L__BB2_111;
	mov.b32 	%r510, 15;
	bra.uni 	$L__BB2_111;
$L__BB2_107:
	add.s16 	%rs66, %rs64, -56;
	setp.lt.u16 	%p151, %rs66, 2;
	@%p151 bra 	$L__BB2_108;
	bra.uni 	$L__BB2_111;
$L__BB2_108:
	mov.b32 	%r510, 14;
	bra.uni 	$L__BB2_111;
$L__BB2_109:
	mov.b32 	%r510, 6;
	bra.uni 	$L__BB2_111;
$L__BB2_110:
	mov.b32 	%r510, 17;
$L__BB2_111:
	@%p2 bra 	$L__BB2_127;
	and.b32  	%r211, %r510, 16;
	setp.eq.s32 	%p162, %r211, 0;
	@%p162 bra 	$L__BB2_115;
	setp.lt.s32 	%p163, %r509, 0;
	setp.ge.s32 	%p164, %r509, %r141;
	or.pred  	%p165, %p163, %p164;
	@%p165 bra 	$L__BB2_115;
	cvt.u64.u32 	%rd143, %r509;
	add.s64 	%rd144, %rd9, %rd143;
	mad.lo.s64 	%rd145, %rd144, 3, %rd1;
	mov.b16 	%rs67, 0;
	st.global.u8 	[%rd145], %rs67;
	mov.b16 	%rs68, 255;
	st.global.u8 	[%rd145+1], %rs68;
	st.global.u8 	[%rd145+2], %rs67;
$L__BB2_115:
	and.b32  	%r212, %r510, 8;
	setp.eq.s32 	%p166, %r212, 0;
	@%p166 bra 	$L__BB2_118;
	add.s32 	%r53, %r509, 1;
	setp.lt.s32 	%p167, %r509, -1;
	setp.ge.s32 	%p168, %r53, %r141;
	or.pred  	%p169, %p167, %p168;
	@%p169 bra 	$L__BB2_118;
	cvt.u64.u32 	%rd146, %r53;
	add.s64 	%rd147, %rd9, %rd146;
	mad.lo.s64 	%rd148, %rd147, 3, %rd1;
	mov.b16 	%rs69, 0;
	st.global.u8 	[%rd148], %rs69;
	mov.b16 	%rs70, 255;
	st.global.u8 	[%rd148+1], %rs70;
	st.global.u8 	[%rd148+2], %rs69;
$L__BB2_118:
	and.b32  	%r213, %r510, 4;
	setp.eq.s32 	%p170, %r213, 0;
	@%p170 bra 	$L__BB2_121;
	add.s32 	%r54, %r509, 2;
	setp.lt.s32 	%p171, %r509, -2;
	setp.ge.s32 	%p172, %r54, %r141;
	or.pred  	%p173, %p171, %p172;
	@%p173 bra 	$L__BB2_121;
	cvt.u64.u32 	%rd149, %r54;
	add.s64 	%rd150, %rd9, %rd149;
	mad.lo.s64 	%rd151, %rd150, 3, %rd1;
	mov.b16 	%rs71, 0;
	st.global.u8 	[%rd151], %rs71;
	mov.b16 	%rs72, 255;
	st.global.u8 	[%rd151+1], %rs72;
	st.global.u8 	[%rd151+2], %rs71;
$L__BB2_121:
	and.b32  	%r214, %r510, 2;
	setp.eq.s32 	%p174, %r214, 0;
	@%p174 bra 	$L__BB2_124;
	add.s32 	%r55, %r509, 3;
	setp.lt.s32 	%p175, %r509, -3;
	setp.ge.s32 	%p176, %r55, %r141;
	or.pred  	%p177, %p175, %p176;
	@%p177 bra 	$L__BB2_124;
	cvt.u64.u32 	%rd152, %r55;
	add.s64 	%rd153, %rd9, %rd152;
	mad.lo.s64 	%rd154, %rd153, 3, %rd1;
	mov.b16 	%rs73, 0;
	st.global.u8 	[%rd154], %rs73;
	mov.b16 	%rs74, 255;
	st.global.u8 	[%rd154+1], %rs74;
	st.global.u8 	[%rd154+2], %rs73;
$L__BB2_124:
	and.b32  	%r215, %r510, 1;
	setp.eq.b32 	%p178, %r215, 1;
	not.pred 	%p179, %p178;
	@%p179 bra 	$L__BB2_127;
	add.s32 	%r56, %r509, 4;
	setp.lt.s32 	%p180, %r509, -4;
	setp.ge.s32 	%p181, %r56, %r141;
	or.pred  	%p182, %p180, %p181;
	@%p182 bra 	$L__BB2_127;
	cvt.u64.u32 	%rd155, %r56;
	add.s64 	%rd156, %rd9, %rd155;
	mad.lo.s64 	%rd157, %rd156, 3, %rd1;
	mov.b16 	%rs75, 0;
	st.global.u8 	[%rd157], %rs75;
	mov.b16 	%rs76, 255;
	st.global.u8 	[%rd157+1], %rs76;
	st.global.u8 	[%rd157+2], %rs75;
$L__BB2_127:
	mov.b32 	%r511, 0;
	setp.gt.s16 	%p183, %rs64, 64;
	@%p183 bra 	$L__BB2_143;
	setp.gt.s16 	%p195, %rs64, 52;
	@%p195 bra 	$L__BB2_138;
	setp.gt.s16 	%p201, %rs64, 49;
	@%p201 bra 	$L__BB2_134;
	setp.eq.s16 	%p205, %rs64, 37;
	@%p205 bra 	$L__BB2_160;
	setp.eq.s16 	%p206, %rs64, 48;
	@%p206 bra 	$L__BB2_159;
	setp.eq.s16 	%p207, %rs64, 49;
	@%p207 bra 	$L__BB2_133;
	bra.uni 	$L__BB2_161;
$L__BB2_133:
	mov.b32 	%r511, 12;
	bra.uni 	$L__BB2_161;
$L__BB2_134:
	setp.eq.s16 	%p202, %rs64, 50;
	@%p202 bra 	$L__BB2_159;
	setp.eq.s16 	%p203, %rs64, 51;
	@%p203 bra 	$L__BB2_142;
	setp.eq.s16 	%p204, %rs64, 52;
	@%p204 bra 	$L__BB2_137;
	bra.uni 	$L__BB2_161;
$L__BB2_137:
	mov.b32 	%r511, 6;
	bra.uni 	$L__BB2_161;
$L__BB2_138:
	setp.gt.s16 	%p196, %rs64, 55;
	@%p196 bra 	$L__BB2_158;
	setp.eq.s16 	%p198, %rs64, 53;
	@%p198 bra 	$L__BB2_156;
	setp.eq.s16 	%p199, %rs64, 54;
	@%p199 bra 	$L__BB2_157;
	setp.eq.s16 	%p200, %rs64, 55;
	@%p200 bra 	$L__BB2_142;
	bra.uni 	$L__BB2_161;
$L__BB2_142:
	mov.b32 	%r511, 1;
	bra.uni 	$L__BB2_161;
$L__BB2_143:
	setp.gt.s16 	%p184, %rs64, 77;
	@%p184 bra 	$L__BB2_150;
	setp.gt.s16 	%p190, %rs64, 68;
	@%p190 bra 	$L__BB2_147;
	setp.eq.s16 	%p193, %rs64, 65;
	@%p193 bra 	$L__BB2_159;
	setp.eq.s16 	%p194, %rs64, 67;
	@%p194 bra 	$L__BB2_159;
	bra.uni 	$L__BB2_161;
$L__BB2_147:
	add.s16 	%rs79, %rs64, -69;
	setp.lt.u16 	%p191, %rs79, 2;
	@%p191 bra 	$L__BB2_156;
	setp.eq.s16 	%p192, %rs64, 77;
	@%p192 bra 	$L__BB2_149;
	bra.uni 	$L__BB2_161;
$L__BB2_149:
	mov.b32 	%r511, 27;
	bra.uni 	$L__BB2_161;
$L__BB2_150:
	setp.gt.s16 	%p185, %rs64, 81;
	@%p185 bra 	$L__BB2_154;
	add.s16 	%rs78, %rs64, -79;
	setp.lt.u16 	%p188, %rs78, 2;
	@%p188 bra 	$L__BB2_159;
	setp.eq.s16 	%p189, %rs64, 78;
	@%p189 bra 	$L__BB2_153;
	bra.uni 	$L__BB2_161;
$L__BB2_153:
	mov.b32 	%r511, 25;
	bra.uni 	$L__BB2_161;
$L__BB2_154:
	setp.eq.s16 	%p186, %rs64, 82;
	@%p186 bra 	$L__BB2_159;
	setp.eq.s16 	%p187, %rs64, 83;
	@%p187 bra 	$L__BB2_156;
	bra.uni 	$L__BB2_161;
$L__BB2_156:
	mov.b32 	%r511, 16;
	bra.uni 	$L__BB2_161;
$L__BB2_157:
	mov.b32 	%r511, 8;
	bra.uni 	$L__BB2_161;
$L__BB2_158:
	add.s16 	%rs80, %rs64, -56;
	setp.lt.u16 	%p197, %rs80, 2;
	@%p197 bra 	$L__BB2_159;
	bra.uni 	$L__BB2_161;
$L__BB2_159:
	mov.b32 	%r511, 17;
	bra.uni 	$L__BB2_161;
$L__BB2_160:
	mov.b32 	%r511, 18;
$L__BB2_161:
	@%p3 bra 	$L__BB2_177;
	and.b32  	%r226, %r511, 16;
	setp.eq.s32 	%p208, %r226, 0;
	@%p208 bra 	$L__BB2_165;
	setp.lt.s32 	%p209, %r509, 0;
	setp.ge.s32 	%p210, %r509, %r141;
	or.pred  	%p211, %p209, %p210;
	@%p211 bra 	$L__BB2_165;
	cvt.u64.u32 	%rd158, %r509;
	add.s64 	%rd159, %rd10, %rd158;
	mad.lo.s64 	%rd160, %rd159, 3, %rd1;
	mov.b16 	%rs81, 0;
	st.global.u8 	[%rd160], %rs81;
	mov.b16 	%rs82, 255;
	st.global.u8 	[%rd160+1], %rs82;
	st.global.u8 	[%rd160+2], %rs81;
$L__BB2_165:
	and.b32  	%r227, %r511, 8;
	setp.eq.s32 	%p212, %r227, 0;
	@%p212 bra 	$L__BB2_168;
	add.s32 	%r58, %r509, 1;
	setp.lt.s32 	%p213, %r509, -1;
	setp.ge.s32 	%p214, %r58, %r141;
	or.pred  	%p215, %p213, %p214;
	@%p215 bra 	$L__BB2_168;
	cvt.u64.u32 	%rd161, %r58;
	add.s64 	%rd162, %rd10, %rd161;
	mad.lo.s64 	%rd163, %rd162, 3, %rd1;
	mov.b16 	%rs83, 0;
	st.global.u8 	[%rd163], %rs83;
	mov.b16 	%rs84, 255;
	st.global.u8 	[%rd163+1], %rs84;
	st.global.u8 	[%rd163+2], %rs83;
$L__BB2_168:
	and.b32  	%r228, %r511, 4;
	setp.eq.s32 	%p216, %r228, 0;
	@%p216 bra 	$L__BB2_171;
	add.s32 	%r59, %r509, 2;
	setp.lt.s32 	%p217, %r509, -2;
	setp.ge.s32 	%p218, %r59, %r141;
	or.pred  	%p219, %p217, %p218;
	@%p219 bra 	$L__BB2_171;
	cvt.u64.u32 	%rd164, %r59;
	add.s64 	%rd165, %rd10, %rd164;
	mad.lo.s64 	%rd166, %rd165, 3, %rd1;
	mov.b16 	%rs85, 0;
	st.global.u8 	[%rd166], %rs85;
	mov.b16 	%rs86, 255;
	st.global.u8 	[%rd166+1], %rs86;
	st.global.u8 	[%rd166+2], %rs85;
$L__BB2_171:
	and.b32  	%r229, %r511, 2;
	setp.eq.s32 	%p220, %r229, 0;
	@%p220 bra 	$L__BB2_174;
	add.s32 	%r60, %r509, 3;
	setp.lt.s32 	%p221, %r509, -3;
	setp.ge.s32 	%p222, %r60, %r141;
	or.pred  	%p223, %p221, %p222;
	@%p223 bra 	$L__BB2_174;
	cvt.u64.u32 	%rd167, %r60;
	add.s64 	%rd168, %rd10, %rd167;
	mad.lo.s64 	%rd169, %rd168, 3, %rd1;
	mov.b16 	%rs87, 0;
	st.global.u8 	[%rd169], %rs87;
	mov.b16 	%rs88, 255;
	st.global.u8 	[%rd169+1], %rs88;
	st.global.u8 	[%rd169+2], %rs87;
$L__BB2_174:
	and.b32  	%r230, %r511, 1;
	setp.eq.b32 	%p224, %r230, 1;
	not.pred 	%p225, %p224;
	@%p225 bra 	$L__BB2_177;
	add.s32 	%r61, %r509, 4;
	setp.lt.s32 	%p226, %r509, -4;
	setp.ge.s32 	%p227, %r61, %r141;
	or.pred  	%p228, %p226, %p227;
	@%p228 bra 	$L__BB2_177;
	cvt.u64.u32 	%rd170, %r61;
	add.s64 	%rd171, %rd10, %rd170;
	mad.lo.s64 	%rd172, %rd171, 3, %rd1;
	mov.b16 	%rs89, 0;
	st.global.u8 	[%rd172], %rs89;
	mov.b16 	%rs90, 255;
	st.global.u8 	[%rd172+1], %rs90;
	st.global.u8 	[%rd172+2], %rs89;
$L__BB2_177:
	mov.b32 	%r512, 0;
	setp.gt.s16 	%p229, %rs64, 64;
	@%p229 bra 	$L__BB2_191;
	setp.gt.s16 	%p238, %rs64, 51;
	@%p238 bra 	$L__BB2_184;
	setp.gt.s16 	%p245, %rs64, 49;
	@%p245 bra 	$L__BB2_205;
	setp.eq.s16 	%p246, %rs64, 37;
	@%p246 bra 	$L__BB2_183;
	setp.eq.s16 	%p247, %rs64, 48;
	@%p247 bra 	$L__BB2_206;
	setp.eq.s16 	%p248, %rs64, 49;
	@%p248 bra 	$L__BB2_183;
	bra.uni 	$L__BB2_207;
$L__BB2_183:
	mov.b32 	%r512, 4;
	bra.uni 	$L__BB2_207;
$L__BB2_184:
	setp.gt.s16 	%p239, %rs64, 54;
	@%p239 bra 	$L__BB2_188;
	setp.eq.s16 	%p242, %rs64, 52;
	@%p242 bra 	$L__BB2_204;
	setp.eq.s16 	%p243, %rs64, 53;
	@%p243 bra 	$L__BB2_203;
	setp.eq.s16 	%p244, %rs64, 54;
	@%p244 bra 	$L__BB2_195;
	bra.uni 	$L__BB2_207;
$L__BB2_188:
	add.s16 	%rs100, %rs64, -56;
	setp.lt.u16 	%p240, %rs100, 2;
	@%p240 bra 	$L__BB2_202;
	setp.eq.s16 	%p241, %rs64, 55;
	@%p241 bra 	$L__BB2_190;
	bra.uni 	$L__BB2_207;
$L__BB2_190:
	mov.b32 	%r512, 2;
	bra.uni 	$L__BB2_207;
$L__BB2_191:
	setp.gt.s16 	%p234, %rs64, 76;
	@%p234 bra 	$L__BB2_196;
	add.s16 	%rs99, %rs64, -69;
	setp.lt.u16 	%p235, %rs99, 2;
	@%p235 bra 	$L__BB2_203;
	setp.eq.s16 	%p236, %rs64, 65;
	@%p236 bra 	$L__BB2_202;
	setp.eq.s16 	%p237, %rs64, 67;
	@%p237 bra 	$L__BB2_195;
	bra.uni 	$L__BB2_207;
$L__BB2_195:
	mov.b32 	%r512, 16;
	bra.uni 	$L__BB2_207;
$L__BB2_196:
	add.s16 	%rs92, %rs64, -77;
	setp.gt.u16 	%p230, %rs92, 6;
	@%p230 bra 	$L__BB2_207;
	cvt.u32.u16 	%r232, %rs92;
	mov.b16 	%rs93, 1;
	shl.b16 	%rs94, %rs93, %r232;
	and.b16  	%rs95, %rs94, 44;
	setp.ne.s16 	%p231, %rs95, 0;
	@%p231 bra 	$L__BB2_202;
	cvt.u32.u16 	%r233, %rs92;
	mov.b16 	%rs96, 1;
	shl.b16 	%rs97, %rs96, %r233;
	and.b16  	%rs98, %rs97, 3;
	setp.ne.s16 	%p232, %rs98, 0;
	@%p232 bra 	$L__BB2_201;
	setp.eq.s16 	%p233, %rs92, 6;
	@%p233 bra 	$L__BB2_200;
	bra.uni 	$L__BB2_207;
$L__BB2_200:
	mov.b32 	%r512, 14;
	bra.uni 	$L__BB2_207;
$L__BB2_201:
	mov.b32 	%r512, 21;
	bra.uni 	$L__BB2_207;
$L__BB2_202:
	mov.b32 	%r512, 17;
	bra.uni 	$L__BB2_207;
$L__BB2_203:
	mov.b32 	%r512, 30;
	bra.uni 	$L__BB2_207;
$L__BB2_204:
	mov.b32 	%r512, 10;
	bra.uni 	$L__BB2_207;
$L__BB2_205:
	mov.b32 	%r512, 1;
	bra.uni 	$L__BB2_207;
$L__BB2_206:
	mov.b32 	%r512, 19;
$L__BB2_207:
	@%p4 bra 	$L__BB2_223;
	and.b32  	%r244, %r512, 16;
	setp.eq.s32 	%p249, %r244, 0;
	@%p249 bra 	$L__BB2_211;
	setp.lt.s32 	%p250, %r509, 0;
	setp.ge.s32 	%p251, %r509, %r141;
	or.pred  	%p252, %p250, %p251;
	@%p252 bra 	$L__BB2_211;
	cvt.u64.u32 	%rd173, %r509;
	add.s64 	%rd174, %rd11, %rd173;
	mad.lo.s64 	%rd175, %rd174, 3, %rd1;
	mov.b16 	%rs101, 0;
	st.global.u8 	[%rd175], %rs101;
	mov.b16 	%rs102, 255;
	st.global.u8 	[%rd175+1], %rs102;
	st.global.u8 	[%rd175+2], %rs101;
$L__BB2_211:
	and.b32  	%r245, %r512, 8;
	setp.eq.s32 	%p253, %r245, 0;
	@%p253 bra 	$L__BB2_214;
	add.s32 	%r63, %r509, 1;
	setp.lt.s32 	%p254, %r509, -1;
	setp.ge.s32 	%p255, %r63, %r141;
	or.pred  	%p256, %p254, %p255;
	@%p256 bra 	$L__BB2_214;
	cvt.u64.u32 	%rd176, %r63;
	add.s64 	%rd177, %rd11, %rd176;
	mad.lo.s64 	%rd178, %rd177, 3, %rd1;
	mov.b16 	%rs103, 0;
	st.global.u8 	[%rd178], %rs103;
	mov.b16 	%rs104, 255;
	st.global.u8 	[%rd178+1], %rs104;
	st.global.u8 	[%rd178+2], %rs103;
$L__BB2_214:
	and.b32  	%r246, %r512, 4;
	setp.eq.s32 	%p257, %r246, 0;
	@%p257 bra 	$L__BB2_217;
	add.s32 	%r64, %r509, 2;
	setp.lt.s32 	%p258, %r509, -2;
	setp.ge.s32 	%p259, %r64, %r141;
	or.pred  	%p260, %p258, %p259;
	@%p260 bra 	$L__BB2_217;
	cvt.u64.u32 	%rd179, %r64;
	add.s64 	%rd180, %rd11, %rd179;
	mad.lo.s64 	%rd181, %rd180, 3, %rd1;
	mov.b16 	%rs105, 0;
	st.global.u8 	[%rd181], %rs105;
	mov.b16 	%rs106, 255;
	st.global.u8 	[%rd181+1], %rs106;
	st.global.u8 	[%rd181+2], %rs105;
$L__BB2_217:
	and.b32  	%r247, %r512, 2;
	setp.eq.s32 	%p261, %r247, 0;
	@%p261 bra 	$L__BB2_220;
	add.s32 	%r65, %r509, 3;
	setp.lt.s32 	%p262, %r509, -3;
	setp.ge.s32 	%p263, %r65, %r141;
	or.pred  	%p264, %p262, %p263;
	@%p264 bra 	$L__BB2_220;
	cvt.u64.u32 	%rd182, %r65;
	add.s64 	%rd183, %rd11, %rd182;
	mad.lo.s64 	%rd184, %rd183, 3, %rd1;
	mov.b16 	%rs107, 0;
	st.global.u8 	[%rd184], %rs107;
	mov.b16 	%rs108, 255;
	st.global.u8 	[%rd184+1], %rs108;
	st.global.u8 	[%rd184+2], %rs107;
$L__BB2_220:
	and.b32  	%r248, %r512, 1;
	setp.eq.b32 	%p265, %r248, 1;
	not.pred 	%p266, %p265;
	@%p266 bra 	$L__BB2_223;
	add.s32 	%r66, %r509, 4;
	setp.lt.s32 	%p267, %r509, -4;
	setp.ge.s32 	%p268, %r66, %r141;
	or.pred  	%p269, %p267, %p268;
	@%p269 bra 	$L__BB2_223;
	cvt.u64.u32 	%rd185, %r66;
	add.s64 	%rd186, %rd11, %rd185;
	mad.lo.s64 	%rd187, %rd186, 3, %rd1;
	mov.b16 	%rs109, 0;
	st.global.u8 	[%rd187], %rs109;
	mov.b16 	%rs110, 255;
	st.global.u8 	[%rd187+1], %rs110;
	st.global.u8 	[%rd187+2], %rs109;
$L__BB2_223:
	mov.b32 	%r513, 0;
	setp.gt.s16 	%p270, %rs64, 56;
	@%p270 bra 	$L__BB2_239;
	setp.gt.s16 	%p283, %rs64, 51;
	@%p283 bra 	$L__BB2_232;
	setp.gt.s16 	%p290, %rs64, 48;
	@%p290 bra 	$L__BB2_229;
	setp.eq.s16 	%p294, %rs64, 37;
	@%p294 bra 	$L__BB2_260;
	setp.eq.s16 	%p295, %rs64, 48;
	@%p295 bra 	$L__BB2_228;
	bra.uni 	$L__BB2_261;
$L__BB2_228:
	mov.b32 	%r513, 21;
	bra.uni 	$L__BB2_261;
$L__BB2_229:
	setp.eq.s16 	%p291, %rs64, 49;
	@%p291 bra 	$L__BB2_259;
	setp.eq.s16 	%p292, %rs64, 50;
	@%p292 bra 	$L__BB2_258;
	setp.eq.s16 	%p293, %rs64, 51;
	@%p293 bra 	$L__BB2_238;
	bra.uni 	$L__BB2_261;
$L__BB2_232:
	setp.gt.s16 	%p284, %rs64, 53;
	@%p284 bra 	$L__BB2_235;
	setp.eq.s16 	%p288, %rs64, 52;
	@%p288 bra 	$L__BB2_257;
	setp.eq.s16 	%p289, %rs64, 53;
	@%p289 bra 	$L__BB2_251;
	bra.uni 	$L__BB2_261;
$L__BB2_235:
	setp.eq.s16 	%p285, %rs64, 54;
	@%p285 bra 	$L__BB2_256;
	setp.eq.s16 	%p286, %rs64, 55;
	@%p286 bra 	$L__BB2_259;
	setp.eq.s16 	%p287, %rs64, 56;
	@%p287 bra 	$L__BB2_238;
	bra.uni 	$L__BB2_261;
$L__BB2_238:
	mov.b32 	%r513, 14;
	bra.uni 	$L__BB2_261;
$L__BB2_239:
	setp.gt.s16 	%p271, %rs64, 76;
	@%p271 bra 	$L__BB2_244;
	setp.gt.s16 	%p278, %rs64, 68;
	@%p278 bra 	$L__BB2_252;
	setp.eq.s16 	%p280, %rs64, 57;
	@%p280 bra 	$L__BB2_255;
	setp.eq.s16 	%p281, %rs64, 65;
	@%p281 bra 	$L__BB2_254;
	setp.eq.s16 	%p282, %rs64, 67;
	@%p282 bra 	$L__BB2_253;
	bra.uni 	$L__BB2_261;
$L__BB2_244:
	setp.gt.s16 	%p272, %rs64, 79;
	@%p272 bra 	$L__BB2_248;
	add.s16 	%rs112, %rs64, -77;
	setp.lt.u16 	%p276, %rs112, 2;
	@%p276 bra 	$L__BB2_228;
	setp.eq.s16 	%p277, %rs64, 79;
	@%p277 bra 	$L__BB2_247;
	bra.uni 	$L__BB2_261;
$L__BB2_247:
	mov.b32 	%r513, 17;
	bra.uni 	$L__BB2_261;
$L__BB2_248:
	setp.eq.s16 	%p273, %rs64, 80;
	@%p273 bra 	$L__BB2_256;
	setp.eq.s16 	%p274, %rs64, 82;
	@%p274 bra 	$L__BB2_256;
	setp.eq.s16 	%p275, %rs64, 83;
	@%p275 bra 	$L__BB2_251;
	bra.uni 	$L__BB2_261;
$L__BB2_251:
	mov.b32 	%r513, 1;
	bra.uni 	$L__BB2_261;
$L__BB2_252:
	add.s16 	%rs113, %rs64, -69;
	setp.lt.u16 	%p279, %rs113, 2;
	@%p279 bra 	$L__BB2_253;
	bra.uni 	$L__BB2_261;
$L__BB2_253:
	mov.b32 	%r513, 16;
	bra.uni 	$L__BB2_261;
$L__BB2_254:
	mov.b32 	%r513, 31;
	bra.uni 	$L__BB2_261;
$L__BB2_255:
	mov.b32 	%r513, 15;
	bra.uni 	$L__BB2_261;
$L__BB2_256:
	mov.b32 	%r513, 30;
	bra.uni 	$L__BB2_261;
$L__BB2_257:
	mov.b32 	%r513, 18;
	bra.uni 	$L__BB2_261;
$L__BB2_258:
	mov.b32 	%r513, 2;
	bra.uni 	$L__BB2_261;
$L__BB2_259:
	mov.b32 	%r513, 4;
	bra.uni 	$L__BB2_261;
$L__BB2_260:
	mov.b32 	%r513, 8;
$L__BB2_261:
	@%p5 bra 	$L__BB2_277;
	and.b32  	%r262, %r513, 16;
	setp.eq.s32 	%p296, %r262, 0;
	@%p296 bra 	$L__BB2_265;
	setp.lt.s32 	%p297, %r509, 0;
	setp.ge.s32 	%p298, %r509, %r141;
	or.pred  	%p299, %p297, %p298;
	@%p299 bra 	$L__BB2_265;
	cvt.u64.u32 	%rd188, %r509;
	add.s64 	%rd189, %rd12, %rd188;
	mad.lo.s64 	%rd190, %rd189, 3, %rd1;
	mov.b16 	%rs114, 0;
	st.global.u8 	[%rd190], %rs114;
	mov.b16 	%rs115, 255;
	st.global.u8 	[%rd190+1], %rs115;
	st.global.u8 	[%rd190+2], %rs114;
$L__BB2_265:
	and.b32  	%r263, %r513, 8;
	setp.eq.s32 	%p300, %r263, 0;
	@%p300 bra 	$L__BB2_268;
	add.s32 	%r68, %r509, 1;
	setp.lt.s32 	%p301, %r509, -1;
	setp.ge.s32 	%p302, %r68, %r141;
	or.pred  	%p303, %p301, %p302;
	@%p303 bra 	$L__BB2_268;
	cvt.u64.u32 	%rd191, %r68;
	add.s64 	%rd192, %rd12, %rd191;
	mad.lo.s64 	%rd193, %rd192, 3, %rd1;
	mov.b16 	%rs116, 0;
	st.global.u8 	[%rd193], %rs116;
	mov.b16 	%rs117, 255;
	st.global.u8 	[%rd193+1], %rs117;
	st.global.u8 	[%rd193+2], %rs116;
$L__BB2_268:
	and.b32  	%r264, %r513, 4;
	setp.eq.s32 	%p304, %r264, 0;
	@%p304 bra 	$L__BB2_271;
	add.s32 	%r69, %r509, 2;
	setp.lt.s32 	%p305, %r509, -2;
	setp.ge.s32 	%p306, %r69, %r141;
	or.pred  	%p307, %p305, %p306;
	@%p307 bra 	$L__BB2_271;
	cvt.u64.u32 	%rd194, %r69;
	add.s64 	%rd195, %rd12, %rd194;
	mad.lo.s64 	%rd196, %rd195, 3, %rd1;
	mov.b16 	%rs118, 0;
	st.global.u8 	[%rd196], %rs118;
	mov.b16 	%rs119, 255;
	st.global.u8 	[%rd196+1], %rs119;
	st.global.u8 	[%rd196+2], %rs118;
$L__BB2_271:
	and.b32  	%r265, %r513, 2;
	setp.eq.s32 	%p308, %r265, 0;
	@%p308 bra 	$L__BB2_274;
	add.s32 	%r70, %r509, 3;
	setp.lt.s32 	%p309, %r509, -3;
	setp.ge.s32 	%p310, %r70, %r141;
	or.pred  	%p311, %p309, %p310;
	@%p311 bra 	$L__BB2_274;
	cvt.u64.u32 	%rd197, %r70;
	add.s64 	%rd198, %rd12, %rd197;
	mad.lo.s64 	%rd199, %rd198, 3, %rd1;
	mov.b16 	%rs120, 0;
	st.global.u8 	[%rd199], %rs120;
	mov.b16 	%rs121, 255;
	st.global.u8 	[%rd199+1], %rs121;
	st.global.u8 	[%rd199+2], %rs120;
$L__BB2_274:
	and.b32  	%r266, %r513, 1;
	setp.eq.b32 	%p312, %r266, 1;
	not.pred 	%p313, %p312;
	@%p313 bra 	$L__BB2_277;
	add.s32 	%r71, %r509, 4;
	setp.lt.s32 	%p314, %r509, -4;
	setp.ge.s32 	%p315, %r71, %r141;
	or.pred  	%p316, %p314, %p315;
	@%p316 bra 	$L__BB2_277;
	cvt.u64.u32 	%rd200, %r71;
	add.s64 	%rd201, %rd12, %rd200;
	mad.lo.s64 	%rd202, %rd201, 3, %rd1;
	mov.b16 	%rs122, 0;
	st.global.u8 	[%rd202], %rs122;
	mov.b16 	%rs123, 255;
	st.global.u8 	[%rd202+1], %rs123;
	st.global.u8 	[%rd202+2], %rs122;
$L__BB2_277:
	mov.b32 	%r514, 0;
	setp.gt.s16 	%p317, %rs64, 56;
	@%p317 bra 	$L__BB2_292;
	setp.gt.s16 	%p331, %rs64, 51;
	@%p331 bra 	$L__BB2_285;
	setp.gt.s16 	%p338, %rs64, 48;
	@%p338 bra 	$L__BB2_283;
	setp.eq.s16 	%p341, %rs64, 37;
	@%p341 bra 	$L__BB2_312;
	setp.eq.s16 	%p342, %rs64, 48;
	@%p342 bra 	$L__BB2_282;
	bra.uni 	$L__BB2_313;
$L__BB2_282:
	mov.b32 	%r514, 25;
	bra.uni 	$L__BB2_313;
$L__BB2_283:
	add.s16 	%rs126, %rs64, -49;
	setp.lt.u16 	%p339, %rs126, 2;
	@%p339 bra 	$L__BB2_311;
	setp.eq.s16 	%p340, %rs64, 51;
	@%p340 bra 	$L__BB2_288;
	bra.uni 	$L__BB2_313;
$L__BB2_285:
	setp.gt.s16 	%p332, %rs64, 53;
	@%p332 bra 	$L__BB2_289;
	setp.eq.s16 	%p336, %rs64, 52;
	@%p336 bra 	$L__BB2_310;
	setp.eq.s16 	%p337, %rs64, 53;
	@%p337 bra 	$L__BB2_288;
	bra.uni 	$L__BB2_313;
$L__BB2_288:
	mov.b32 	%r514, 1;
	bra.uni 	$L__BB2_313;
$L__BB2_289:
	setp.eq.s16 	%p333, %rs64, 54;
	@%p333 bra 	$L__BB2_303;
	setp.eq.s16 	%p334, %rs64, 55;
	@%p334 bra 	$L__BB2_309;
	setp.eq.s16 	%p335, %rs64, 56;
	@%p335 bra 	$L__BB2_303;
	bra.uni 	$L__BB2_313;
$L__BB2_292:
	setp.gt.s16 	%p318, %rs64, 77;
	@%p318 bra 	$L__BB2_300;
	setp.gt.s16 	%p325, %rs64, 68;
	@%p325 bra 	$L__BB2_298;
	setp.eq.s16 	%p328, %rs64, 57;
	@%p328 bra 	$L__BB2_288;
	setp.eq.s16 	%p329, %rs64, 65;
	@%p329 bra 	$L__BB2_303;
	setp.eq.s16 	%p330, %rs64, 67;
	@%p330 bra 	$L__BB2_297;
	bra.uni 	$L__BB2_313;
$L__BB2_297:
	mov.b32 	%r514, 16;
	bra.uni 	$L__BB2_313;
$L__BB2_298:
	add.s16 	%rs125, %rs64, -69;
	setp.lt.u16 	%p326, %rs125, 2;
	@%p326 bra 	$L__BB2_297;
	setp.eq.s16 	%p327, %rs64, 77;
	@%p327 bra 	$L__BB2_303;
	bra.uni 	$L__BB2_313;
$L__BB2_300:
	setp.gt.s16 	%p319, %rs64, 79;
	@%p319 bra 	$L__BB2_304;
	setp.eq.s16 	%p323, %rs64, 78;
	@%p323 bra 	$L__BB2_308;
	setp.eq.s16 	%p324, %rs64, 79;
	@%p324 bra 	$L__BB2_303;
	bra.uni 	$L__BB2_313;
$L__BB2_303:
	mov.b32 	%r514, 17;
	bra.uni 	$L__BB2_313;
$L__BB2_304:
	setp.eq.s16 	%p320, %rs64, 80;
	@%p320 bra 	$L__BB2_297;
	setp.eq.s16 	%p321, %rs64, 83;
	@%p321 bra 	$L__BB2_288;
	setp.ne.s16 	%p322, %rs64, 82;
	@%p322 bra 	$L__BB2_313;
	mov.b32 	%r514, 20;
	bra.uni 	$L__BB2_313;
$L__BB2_308:
	mov.b32 	%r514, 19;
	bra.uni 	$L__BB2_313;
$L__BB2_309:
	mov.b32 	%r514, 8;
	bra.uni 	$L__BB2_313;
$L__BB2_310:
	mov.b32 	%r514, 31;
	bra.uni 	$L__BB2_313;
$L__BB2_311:
	mov.b32 	%r514, 4;
	bra.uni 	$L__BB2_313;
$L__BB2_312:
	mov.b32 	%r514, 18;
$L__BB2_313:
	@%p6 bra 	$L__BB2_329;
	and.b32  	%r278, %r514, 16;
	setp.eq.s32 	%p343, %r278, 0;
	@%p343 bra 	$L__BB2_317;
	setp.lt.s32 	%p344, %r509, 0;
	setp.ge.s32 	%p345, %r509, %r141;
	or.pred  	%p346, %p344, %p345;
	@%p346 bra 	$L__BB2_317;
	cvt.u64.u32 	%rd203, %r509;
	add.s64 	%rd204, %rd13, %rd203;
	mad.lo.s64 	%rd205, %rd204, 3, %rd1;
	mov.b16 	%rs127, 0;
	st.global.u8 	[%rd205], %rs127;
	mov.b16 	%rs128, 255;
	st.global.u8 	[%rd205+1], %rs128;
	st.global.u8 	[%rd205+2], %rs127;
$L__BB2_317:
	and.b32  	%r279, %r514, 8;
	setp.eq.s32 	%p347, %r279, 0;
	@%p347 bra 	$L__BB2_320;
	add.s32 	%r73, %r509, 1;
	setp.lt.s32 	%p348, %r509, -1;
	setp.ge.s32 	%p349, %r73, %r141;
	or.pred  	%p350, %p348, %p349;
	@%p350 bra 	$L__BB2_320;
	cvt.u64.u32 	%rd206, %r73;
	add.s64 	%rd207, %rd13, %rd206;
	mad.lo.s64 	%rd208, %rd207, 3, %rd1;
	mov.b16 	%rs129, 0;
	st.global.u8 	[%rd208], %rs129;
	mov.b16 	%rs130, 255;
	st.global.u8 	[%rd208+1], %rs130;
	st.global.u8 	[%rd208+2], %rs129;
$L__BB2_320:
	and.b32  	%r280, %r514, 4;
	setp.eq.s32 	%p351, %r280, 0;
	@%p351 bra 	$L__BB2_323;
	add.s32 	%r74, %r509, 2;
	setp.lt.s32 	%p352, %r509, -2;
	setp.ge.s32 	%p353, %r74, %r141;
	or.pred  	%p354, %p352, %p353;
	@%p354 bra 	$L__BB2_323;
	cvt.u64.u32 	%rd209, %r74;
	add.s64 	%rd210, %rd13, %rd209;
	mad.lo.s64 	%rd211, %rd210, 3, %rd1;
	mov.b16 	%rs131, 0;
	st.global.u8 	[%rd211], %rs131;
	mov.b16 	%rs132, 255;
	st.global.u8 	[%rd211+1], %rs132;
	st.global.u8 	[%rd211+2], %rs131;
$L__BB2_323:
	and.b32  	%r281, %r514, 2;
	setp.eq.s32 	%p355, %r281, 0;
	@%p355 bra 	$L__BB2_326;
	add.s32 	%r75, %r509, 3;
	setp.lt.s32 	%p356, %r509, -3;
	setp.ge.s32 	%p357, %r75, %r141;
	or.pred  	%p358, %p356, %p357;
	@%p358 bra 	$L__BB2_326;
	cvt.u64.u32 	%rd212, %r75;
	add.s64 	%rd213, %rd13, %rd212;
	mad.lo.s64 	%rd214, %rd213, 3, %rd1;
	mov.b16 	%rs133, 0;
	st.global.u8 	[%rd214], %rs133;
	mov.b16 	%rs134, 255;
	st.global.u8 	[%rd214+1], %rs134;
	st.global.u8 	[%rd214+2], %rs133;
$L__BB2_326:
	and.b32  	%r282, %r514, 1;
	setp.eq.b32 	%p359, %r282, 1;
	not.pred 	%p360, %p359;
	@%p360 bra 	$L__BB2_329;
	add.s32 	%r76, %r509, 4;
	setp.lt.s32 	%p361, %r509, -4;
	setp.ge.s32 	%p362, %r76, %r141;
	or.pred  	%p363, %p361, %p362;
	@%p363 bra 	$L__BB2_329;
	cvt.u64.u32 	%rd215, %r76;
	add.s64 	%rd216, %rd13, %rd215;
	mad.lo.s64 	%rd217, %rd216, 3, %rd1;
	mov.b16 	%rs135, 0;
	st.global.u8 	[%rd217], %rs135;
	mov.b16 	%rs136, 255;
	st.global.u8 	[%rd217+1], %rs136;
	st.global.u8 	[%rd217+2], %rs135;
$L__BB2_329:
	mov.b32 	%r515, 0;
	setp.gt.s16 	%p364, %rs64, 55;
	@%p364 bra 	$L__BB2_344;
	setp.gt.s16 	%p371, %rs64, 50;
	@%p371 bra 	$L__BB2_338;
	setp.gt.s16 	%p377, %rs64, 47;
	@%p377 bra 	$L__BB2_335;
	setp.eq.s16 	%p381, %rs64, 37;
	@%p381 bra 	$L__BB2_355;
	setp.eq.s16 	%p382, %rs64, 46;
	@%p382 bra 	$L__BB2_334;
	bra.uni 	$L__BB2_356;
$L__BB2_334:
	mov.b32 	%r515, 6;
	bra.uni 	$L__BB2_356;
$L__BB2_335:
	setp.eq.s16 	%p378, %rs64, 48;
	@%p378 bra 	$L__BB2_355;
	setp.eq.s16 	%p379, %rs64, 49;
	@%p379 bra 	$L__BB2_354;
	setp.eq.s16 	%p380, %rs64, 50;
	@%p380 bra 	$L__BB2_343;
	bra.uni 	$L__BB2_356;
$L__BB2_338:
	setp.gt.s16 	%p372, %rs64, 52;
	@%p372 bra 	$L__BB2_341;
	setp.eq.s16 	%p375, %rs64, 51;
	@%p375 bra 	$L__BB2_353;
	setp.eq.s16 	%p376, %rs64, 52;
	@%p376 bra 	$L__BB2_347;
	bra.uni 	$L__BB2_356;
$L__BB2_341:
	add.s16 	%rs139, %rs64, -53;
	setp.lt.u16 	%p373, %rs139, 2;
	@%p373 bra 	$L__BB2_355;
	setp.eq.s16 	%p374, %rs64, 55;
	@%p374 bra 	$L__BB2_343;
	bra.uni 	$L__BB2_356;
$L__BB2_343:
	mov.b32 	%r515, 8;
	bra.uni 	$L__BB2_356;
$L__BB2_344:
	add.s16 	%rs138, %rs64, -65;
	cvt.u64.u16 	%rd218, %rs138;
	setp.gt.u16 	%p365, %rs138, 18;
	@%p365 bra 	$L__BB2_345;
	bra.uni 	$L__BB2_348;
$L__BB2_345:
	setp.eq.s16 	%p369, %rs64, 56;
	@%p369 bra 	$L__BB2_355;
	setp.eq.s16 	%p370, %rs64, 57;
	@%p370 bra 	$L__BB2_347;
	bra.uni 	$L__BB2_356;
$L__BB2_347:
	mov.b32 	%r515, 2;
	bra.uni 	$L__BB2_356;
$L__BB2_348:
	cvt.u32.u64 	%r284, %rd218;
	mov.b64 	%rd219, 1;
	shl.b64 	%rd220, %rd219, %r284;
	and.b64  	%rd221, %rd220, 290821;
	setp.ne.s64 	%p366, %rd221, 0;
	@%p366 bra 	$L__BB2_355;
	cvt.u32.u64 	%r285, %rd218;
	mov.b64 	%rd222, 1;
	shl.b64 	%rd223, %rd222, %r285;
	and.b64  	%rd224, %rd223, 32816;
	setp.ne.s64 	%p367, %rd224, 0;
	@%p367 bra 	$L__BB2_352;
	setp.eq.s64 	%p368, %rd218, 17;
	@%p368 bra 	$L__BB2_351;
	bra.uni 	$L__BB2_345;
$L__BB2_351:
	mov.b32 	%r515, 18;
	bra.uni 	$L__BB2_356;
$L__BB2_352:
	mov.b32 	%r515, 16;
	bra.uni 	$L__BB2_356;
$L__BB2_353:
	mov.b32 	%r515, 1;
	bra.uni 	$L__BB2_356;
$L__BB2_354:
	mov.b32 	%r515, 4;
	bra.uni 	$L__BB2_356;
$L__BB2_355:
	mov.b32 	%r515, 17;
$L__BB2_356:
	@%p7 bra 	$L__BB2_372;
	and.b32  	%r294, %r515, 16;
	setp.eq.s32 	%p383, %r294, 0;
	@%p383 bra 	$L__BB2_360;
	setp.lt.s32 	%p384, %r509, 0;
	setp.ge.s32 	%p385, %r509, %r141;
	or.pred  	%p386, %p384, %p385;
	@%p386 bra 	$L__BB2_360;
	cvt.u64.u32 	%rd225, %r509;
	add.s64 	%rd226, %rd14, %rd225;
	mad.lo.s64 	%rd227, %rd226, 3, %rd1;
	mov.b16 	%rs140, 0;
	st.global.u8 	[%rd227], %rs140;
	mov.b16 	%rs141, 255;
	st.global.u8 	[%rd227+1], %rs141;
	st.global.u8 	[%rd227+2], %rs140;
$L__BB2_360:
	and.b32  	%r295, %r515, 8;
	setp.eq.s32 	%p387, %r295, 0;
	@%p387 bra 	$L__BB2_363;
	add.s32 	%r78, %r509, 1;
	setp.lt.s32 	%p388, %r509, -1;
	setp.ge.s32 	%p389, %r78, %r141;
	or.pred  	%p390, %p388, %p389;
	@%p390 bra 	$L__BB2_363;
	cvt.u64.u32 	%rd228, %r78;
	add.s64 	%rd229, %rd14, %rd228;
	mad.lo.s64 	%rd230, %rd229, 3, %rd1;
	mov.b16 	%rs142, 0;
	st.global.u8 	[%rd230], %rs142;
	mov.b16 	%rs143, 255;
	st.global.u8 	[%rd230+1], %rs143;
	st.global.u8 	[%rd230+2], %rs142;
$L__BB2_363:
	and.b32  	%r296, %r515, 4;
	setp.eq.s32 	%p391, %r296, 0;
	@%p391 bra 	$L__BB2_366;
	add.s32 	%r79, %r509, 2;
	setp.lt.s32 	%p392, %r509, -2;
	setp.ge.s32 	%p393, %r79, %r141;
	or.pred  	%p394, %p392, %p393;
	@%p394 bra 	$L__BB2_366;
	cvt.u64.u32 	%rd231, %r79;
	add.s64 	%rd232, %rd14, %rd231;
	mad.lo.s64 	%rd233, %rd232, 3, %rd1;
	mov.b16 	%rs144, 0;
	st.global.u8 	[%rd233], %rs144;
	mov.b16 	%rs145, 255;
	st.global.u8 	[%rd233+1], %rs145;
	st.global.u8 	[%rd233+2], %rs144;
$L__BB2_366:
	and.b32  	%r297, %r515, 2;
	setp.eq.s32 	%p395, %r297, 0;
	@%p395 bra 	$L__BB2_369;
	add.s32 	%r80, %r509, 3;
	setp.lt.s32 	%p396, %r509, -3;
	setp.ge.s32 	%p397, %r80, %r141;
	or.pred  	%p398, %p396, %p397;
	@%p398 bra 	$L__BB2_369;
	cvt.u64.u32 	%rd234, %r80;
	add.s64 	%rd235, %rd14, %rd234;
	mad.lo.s64 	%rd236, %rd235, 3, %rd1;
	mov.b16 	%rs146, 0;
	st.global.u8 	[%rd236], %rs146;
	mov.b16 	%rs147, 255;
	st.global.u8 	[%rd236+1], %rs147;
	st.global.u8 	[%rd236+2], %rs146;
$L__BB2_369:
	and.b32  	%r298, %r515, 1;
	setp.eq.b32 	%p399, %r298, 1;
	not.pred 	%p400, %p399;
	@%p400 bra 	$L__BB2_372;
	add.s32 	%r81, %r509, 4;
	setp.lt.s32 	%p401, %r509, -4;
	setp.ge.s32 	%p402, %r81, %r141;
	or.pred  	%p403, %p401, %p402;
	@%p403 bra 	$L__BB2_372;
	cvt.u64.u32 	%rd237, %r81;
	add.s64 	%rd238, %rd14, %rd237;
	mad.lo.s64 	%rd239, %rd238, 3, %rd1;
	mov.b16 	%rs148, 0;
	st.global.u8 	[%rd239], %rs148;
	mov.b16 	%rs149, 255;
	st.global.u8 	[%rd239+1], %rs149;
	st.global.u8 	[%rd239+2], %rs148;
$L__BB2_372:
	mov.b32 	%r516, 0;
	setp.gt.s16 	%p404, %rs64, 56;
	@%p404 bra 	$L__BB2_387;
	setp.gt.s16 	%p414, %rs64, 51;
	@%p414 bra 	$L__BB2_381;
	setp.gt.s16 	%p420, %rs64, 49;
	@%p420 bra 	$L__BB2_378;
	add.s16 	%rs162, %rs64, -48;
	setp.lt.u16 	%p423, %rs162, 2;
	@%p423 bra 	$L__BB2_397;
	setp.eq.s16 	%p424, %rs64, 46;
	@%p424 bra 	$L__BB2_377;
	bra.uni 	$L__BB2_402;
$L__BB2_377:
	mov.b32 	%r516, 6;
	bra.uni 	$L__BB2_402;
$L__BB2_378:
	setp.eq.s16 	%p421, %rs64, 50;
	@%p421 bra 	$L__BB2_393;
	setp.eq.s16 	%p422, %rs64, 51;
	@%p422 bra 	$L__BB2_380;
	bra.uni 	$L__BB2_402;
$L__BB2_380:
	mov.b32 	%r516, 30;
	bra.uni 	$L__BB2_402;
$L__BB2_381:
	setp.gt.s16 	%p415, %rs64, 54;
	@%p415 bra 	$L__BB2_385;
	add.s16 	%rs161, %rs64, -53;
	setp.lt.u16 	%p418, %rs161, 2;
	@%p418 bra 	$L__BB2_397;
	setp.eq.s16 	%p419, %rs64, 52;
	@%p419 bra 	$L__BB2_384;
	bra.uni 	$L__BB2_402;
$L__BB2_384:
	mov.b32 	%r516, 2;
	bra.uni 	$L__BB2_402;
$L__BB2_385:
	setp.eq.s16 	%p416, %rs64, 55;
	@%p416 bra 	$L__BB2_401;
	setp.eq.s16 	%p417, %rs64, 56;
	@%p417 bra 	$L__BB2_397;
	bra.uni 	$L__BB2_402;
$L__BB2_387:
	setp.gt.s16 	%p409, %rs64, 68;
	@%p409 bra 	$L__BB2_391;
	setp.eq.s16 	%p411, %rs64, 57;
	@%p411 bra 	$L__BB2_400;
	setp.eq.s16 	%p412, %rs64, 65;
	@%p412 bra 	$L__BB2_399;
	setp.eq.s16 	%p413, %rs64, 67;
	@%p413 bra 	$L__BB2_397;
	bra.uni 	$L__BB2_402;
$L__BB2_391:
	add.s16 	%rs151, %rs64, -70;
	setp.gt.u16 	%p405, %rs151, 13;
	@%p405 bra 	$L__BB2_392;
	bra.uni 	$L__BB2_394;
$L__BB2_392:
	setp.eq.s16 	%p410, %rs64, 69;
	@%p410 bra 	$L__BB2_393;
	bra.uni 	$L__BB2_402;
$L__BB2_393:
	mov.b32 	%r516, 31;
	bra.uni 	$L__BB2_402;
$L__BB2_394:
	cvt.u32.u16 	%r300, %rs151;
	mov.b16 	%rs152, 1;
	shl.b16 	%rs153, %rs152, %r300;
	and.b16  	%rs154, %rs153, 4480;
	setp.ne.s16 	%p406, %rs154, 0;
	@%p406 bra 	$L__BB2_399;
	cvt.u32.u16 	%r301, %rs151;
	mov.b16 	%rs155, 1;
	shl.b16 	%rs156, %rs155, %r301;
	and.b16  	%rs157, %rs156, 1025;
	setp.ne.s16 	%p407, %rs157, 0;
	@%p407 bra 	$L__BB2_398;
	cvt.u32.u16 	%r302, %rs151;
	mov.b16 	%rs158, 1;
	shl.b16 	%rs159, %rs158, %r302;
	and.b16  	%rs160, %rs159, 8704;
	setp.ne.s16 	%p408, %rs160, 0;
	@%p408 bra 	$L__BB2_397;
	bra.uni 	$L__BB2_392;
$L__BB2_397:
	mov.b32 	%r516, 14;
	bra.uni 	$L__BB2_402;
$L__BB2_398:
	mov.b32 	%r516, 16;
	bra.uni 	$L__BB2_402;
$L__BB2_399:
	mov.b32 	%r516, 17;
	bra.uni 	$L__BB2_402;
$L__BB2_400:
	mov.b32 	%r516, 12;
	bra.uni 	$L__BB2_402;
$L__BB2_401:
	mov.b32 	%r516, 8;
$L__BB2_402:
	@%p8 bra 	$L__BB2_418;
	and.b32  	%r312, %r516, 16;
	setp.eq.s32 	%p425, %r312, 0;
	@%p425 bra 	$L__BB2_406;
	setp.lt.s32 	%p426, %r509, 0;
	setp.ge.s32 	%p427, %r509, %r141;
	or.pred  	%p428, %p426, %p427;
	@%p428 bra 	$L__BB2_406;
	cvt.u64.u32 	%rd240, %r509;
	add.s64 	%rd241, %rd15, %rd240;
	mad.lo.s64 	%rd242, %rd241, 3, %rd1;
	mov.b16 	%rs163, 0;
	st.global.u8 	[%rd242], %rs163;
	mov.b16 	%rs164, 255;
	st.global.u8 	[%rd242+1], %rs164;
	st.global.u8 	[%rd242+2], %rs163;
$L__BB2_406:
	and.b32  	%r313, %r516, 8;
	setp.eq.s32 	%p429, %r313, 0;
	@%p429 bra 	$L__BB2_409;
	add.s32 	%r83, %r509, 1;
	setp.lt.s32 	%p430, %r509, -1;
	setp.ge.s32 	%p431, %r83, %r141;
	or.pred  	%p432, %p430, %p431;
	@%p432 bra 	$L__BB2_409;
	cvt.u64.u32 	%rd243, %r83;
	add.s64 	%rd244, %rd15, %rd243;
	mad.lo.s64 	%rd245, %rd244, 3, %rd1;
	mov.b16 	%rs165, 0;
	st.global.u8 	[%rd245], %rs165;
	mov.b16 	%rs166, 255;
	st.global.u8 	[%rd245+1], %rs166;
	st.global.u8 	[%rd245+2], %rs165;
$L__BB2_409:
	and.b32  	%r314, %r516, 4;
	setp.eq.s32 	%p433, %r314, 0;
	@%p433 bra 	$L__BB2_412;
	add.s32 	%r84, %r509, 2;
	setp.lt.s32 	%p434, %r509, -2;
	setp.ge.s32 	%p435, %r84, %r141;
	or.pred  	%p436, %p434, %p435;
	@%p436 bra 	$L__BB2_412;
	cvt.u64.u32 	%rd246, %r84;
	add.s64 	%rd247, %rd15, %rd246;
	mad.lo.s64 	%rd248, %rd247, 3, %rd1;
	mov.b16 	%rs167, 0;
	st.global.u8 	[%rd248], %rs167;
	mov.b16 	%rs168, 255;
	st.global.u8 	[%rd248+1], %rs168;
	st.global.u8 	[%rd248+2], %rs167;
$L__BB2_412:
	and.b32  	%r315, %r516, 2;
	setp.eq.s32 	%p437, %r315, 0;
	@%p437 bra 	$L__BB2_415;
	add.s32 	%r85, %r509, 3;
	setp.lt.s32 	%p438, %r509, -3;
	setp.ge.s32 	%p439, %r85, %r141;
	or.pred  	%p440, %p438, %p439;
	@%p440 bra 	$L__BB2_415;
	cvt.u64.u32 	%rd249, %r85;
	add.s64 	%rd250, %rd15, %rd249;
	mad.lo.s64 	%rd251, %rd250, 3, %rd1;
	mov.b16 	%rs169, 0;
	st.global.u8 	[%rd251], %rs169;
	mov.b16 	%rs170, 255;
	st.global.u8 	[%rd251+1], %rs170;
	st.global.u8 	[%rd251+2], %rs169;
$L__BB2_415:
	and.b32  	%r316, %r516, 1;
	setp.eq.b32 	%p441, %r316, 1;
	not.pred 	%p442, %p441;
	@%p442 bra 	$L__BB2_418;
	add.s32 	%r86, %r509, 4;
	setp.lt.s32 	%p443, %r509, -4;
	setp.ge.s32 	%p444, %r86, %r141;
	or.pred  	%p445, %p443, %p444;
	@%p445 bra 	$L__BB2_418;
	cvt.u64.u32 	%rd252, %r86;
	add.s64 	%rd253, %rd15, %rd252;
	mad.lo.s64 	%rd254, %rd253, 3, %rd1;
	mov.b16 	%rs171, 0;
	st.global.u8 	[%rd254], %rs171;
	mov.b16 	%rs172, 255;
	st.global.u8 	[%rd254+1], %rs172;
	st.global.u8 	[%rd254+2], %rs171;
$L__BB2_418:
	add.s32 	%r509, %r509, 6;
	add.s32 	%r508, %r508, 1;
	setp.ne.s32 	%p446, %r508, %r33;
	@%p446 bra 	$L__BB2_62;
$L__BB2_419:
	setp.ne.s32 	%p447, %r1, 0;
	setp.lt.s32 	%p448, %r144, 1;
	or.pred  	%p449, %p447, %p448;
	@%p449 bra 	$L__BB2_784;
	mul.lo.s32 	%r89, %r144, 6;
	add.s32 	%r318, %r89, 4;
	cvt.s64.s32 	%rd16, %r141;
	max.u32 	%r319, %r318, 1;
	and.b32  	%r90, %r319, 3;
	and.b32  	%r91, %r319, -4;
	neg.s32 	%r92, %r91;
	add.s32 	%r521, %r145, 3;
	mov.b32 	%r517, 0;
$L__BB2_421:
	ld.param.u32 	%r491, [annotate_overlays_param_12];
	ld.param.u32 	%r485, [annotate_overlays_param_2];
	add.s32 	%r320, %r517, %r491;
	setp.lt.s32 	%p450, %r320, 0;
	setp.ge.s32 	%p451, %r320, %r485;
	or.pred  	%p452, %p450, %p451;
	cvt.u64.u32 	%rd255, %r320;
	mul.lo.s64 	%rd17, %rd255, %rd16;
	@%p452 bra 	$L__BB2_442;
	setp.gt.u32 	%p453, %r89, -5;
	mov.b32 	%r520, 0;
	@%p453 bra 	$L__BB2_433;
	mov.u32 	%r518, %r521;
	mov.u32 	%r519, %r92;
$L__BB2_424:
	add.s32 	%r97, %r518, -2;
	add.s32 	%r98, %r518, -3;
	setp.lt.s32 	%p454, %r98, 0;
	setp.ge.s32 	%p455, %r98, %r141;
	or.pred  	%p456, %p454, %p455;
	@%p456 bra 	$L__BB2_426;
	cvt.u64.u32 	%rd256, %r98;
	add.s64 	%rd257, %rd17, %rd256;
	mad.lo.s64 	%rd258, %rd257, 3, %rd1;
	ld.global.u8 	%rs173, [%rd258];
	cvt.rn.f32.u16 	%f43, %rs173;
	ld.global.u8 	%rs174, [%rd258+1];
	cvt.rn.f32.u16 	%f44, %rs174;
	ld.global.u8 	%rs175, [%rd258+2];
	cvt.rn.f32.u16 	%f45, %rs175;
	fma.rn.f32 	%f46, %f43, 0f3E969696, 0f00000000;
	cvt.rzi.u32.f32 	%r322, %f46;
	st.global.u8 	[%rd258], %r322;
	fma.rn.f32 	%f47, %f44, 0f3E969696, 0f00000000;
	cvt.rzi.u32.f32 	%r323, %f47;
	st.global.u8 	[%rd258+1], %r323;
	fma.rn.f32 	%f48, %f45, 0f3E969696, 0f00000000;
	cvt.rzi.u32.f32 	%r324, %f48;
	st.global.u8 	[%rd258+2], %r324;
$L__BB2_426:
	setp.lt.s32 	%p457, %r97, 0;
	setp.ge.s32 	%p458, %r97, %r141;
	or.pred  	%p459, %p457, %p458;
	@%p459 bra 	$L__BB2_428;
	cvt.u64.u32 	%rd259, %r97;
	add.s64 	%rd260, %rd17, %rd259;
	mad.lo.s64 	%rd261, %rd260, 3, %rd1;
	ld.global.u8 	%rs176, [%rd261];
	cvt.rn.f32.u16 	%f49, %rs176;
	ld.global.u8 	%rs177, [%rd261+1];
	cvt.rn.f32.u16 	%f50, %rs177;
	ld.global.u8 	%rs178, [%rd261+2];
	cvt.rn.f32.u16 	%f51, %rs178;
	fma.rn.f32 	%f52, %f49, 0f3E969696, 0f00000000;
	cvt.rzi.u32.f32 	%r325, %f52;
	st.global.u8 	[%rd261], %r325;
	fma.rn.f32 	%f53, %f50, 0f3E969696, 0f00000000;
	cvt.rzi.u32.f32 	%r326, %f53;
	st.global.u8 	[%rd261+1], %r326;
	fma.rn.f32 	%f54, %f51, 0f3E969696, 0f00000000;
	cvt.rzi.u32.f32 	%r327, %f54;
	st.global.u8 	[%rd261+2], %r327;
$L__BB2_428:
	add.s32 	%r99, %r97, 1;
	setp.lt.s32 	%p460, %r99, 0;
	setp.ge.s32 	%p461, %r99, %r141;
	or.pred  	%p462, %p460, %p461;
	@%p462 bra 	$L__BB2_430;
	cvt.u64.u32 	%rd262, %r99;
	add.s64 	%rd263, %rd17, %rd262;
	mad.lo.s64 	%rd264, %rd263, 3, %rd1;
	ld.global.u8 	%rs179, [%rd264];
	cvt.rn.f32.u16 	%f55, %rs179;
	ld.global.u8 	%rs180, [%rd264+1];
	cvt.rn.f32.u16 	%f56, %rs180;
	ld.global.u8 	%rs181, [%rd264+2];
	cvt.rn.f32.u16 	%f57, %rs181;
	fma.rn.f32 	%f58, %f55, 0f3E969696, 0f00000000;
	cvt.rzi.u32.f32 	%r328, %f58;
	st.global.u8 	[%rd264], %r328;
	fma.rn.f32 	%f59, %f56, 0f3E969696, 0f00000000;
	cvt.rzi.u32.f32 	%r329, %f59;
	st.global.u8 	[%rd264+1], %r329;
	fma.rn.f32 	%f60, %f57, 0f3E969696, 0f00000000;
	cvt.rzi.u32.f32 	%r330, %f60;
	st.global.u8 	[%rd264+2], %r330;
$L__BB2_430:
	setp.lt.s32 	%p463, %r518, 0;
	setp.ge.s32 	%p464, %r518, %r141;
	or.pred  	%p465, %p463, %p464;
	@%p465 bra 	$L__BB2_432;
	cvt.u64.u32 	%rd265, %r518;
	add.s64 	%rd266, %rd17, %rd265;
	mad.lo.s64 	%rd267, %rd266, 3, %rd1;
	ld.global.u8 	%rs182, [%rd267];
	cvt.rn.f32.u16 	%f61, %rs182;
	ld.global.u8 	%rs183, [%rd267+1];
	cvt.rn.f32.u16 	%f62, %rs183;
	ld.global.u8 	%rs184, [%rd267+2];
	cvt.rn.f32.u16 	%f63, %rs184;
	fma.rn.f32 	%f64, %f61, 0f3E969696, 0f00000000;
	cvt.rzi.u32.f32 	%r331, %f64;
	st.global.u8 	[%rd267], %r331;
	fma.rn.f32 	%f65, %f62, 0f3E969696, 0f00000000;
	cvt.rzi.u32.f32 	%r332, %f65;
	st.global.u8 	[%rd267+1], %r332;
	fma.rn.f32 	%f66, %f63, 0f3E969696, 0f00000000;
	cvt.rzi.u32.f32 	%r333, %f66;
	st.global.u8 	[%rd267+2], %r333;
$L__BB2_432:
	add.s32 	%r519, %r519, 4;
	add.s32 	%r518, %r518, 4;
	setp.ne.s32 	%p466, %r519, 0;
	mov.u32 	%r520, %r91;
	@%p466 bra 	$L__BB2_424;
$L__BB2_433:
	setp.eq.s32 	%p467, %r90, 0;
	@%p467 bra 	$L__BB2_442;
	add.s32 	%r103, %r520, %r145;
	setp.lt.s32 	%p468, %r103, 0;
	setp.ge.s32 	%p469, %r103, %r141;
	or.pred  	%p470, %p468, %p469;
	@%p470 bra 	$L__BB2_436;
	cvt.u64.u32 	%rd268, %r103;
	add.s64 	%rd269, %rd17, %rd268;
	mad.lo.s64 	%rd270, %rd269, 3, %rd1;
	ld.global.u8 	%rs185, [%rd270];
	cvt.rn.f32.u16 	%f67, %rs185;
	ld.global.u8 	%rs186, [%rd270+1];
	cvt.rn.f32.u16 	%f68, %rs186;
	ld.global.u8 	%rs187, [%rd270+2];
	cvt.rn.f32.u16 	%f69, %rs187;
	fma.rn.f32 	%f70, %f67, 0f3E969696, 0f00000000;
	cvt.rzi.u32.f32 	%r334, %f70;
	st.global.u8 	[%rd270], %r334;
	fma.rn.f32 	%f71, %f68, 0f3E969696, 0f00000000;
	cvt.rzi.u32.f32 	%r335, %f71;
	st.global.u8 	[%rd270+1], %r335;
	fma.rn.f32 	%f72, %f69, 0f3E969696, 0f00000000;
	cvt.rzi.u32.f32 	%r336, %f72;
	st.global.u8 	[%rd270+2], %r336;
$L__BB2_436:
	setp.eq.s32 	%p471, %r90, 1;
	@%p471 bra 	$L__BB2_442;
	add.s32 	%r104, %r103, 1;
	setp.lt.s32 	%p472, %r104, 0;
	setp.ge.s32 	%p473, %r104, %r141;
	or.pred  	%p474, %p472, %p473;
	@%p474 bra 	$L__BB2_439;
	cvt.u64.u32 	%rd271, %r104;
	add.s64 	%rd272, %rd17, %rd271;
	mad.lo.s64 	%rd273, %rd272, 3, %rd1;
	ld.global.u8 	%rs188, [%rd273];
	cvt.rn.f32.u16 	%f73, %rs188;
	ld.global.u8 	%rs189, [%rd273+1];
	cvt.rn.f32.u16 	%f74, %rs189;
	ld.global.u8 	%rs190, [%rd273+2];
	cvt.rn.f32.u16 	%f75, %rs190;
	fma.rn.f32 	%f76, %f73, 0f3E969696, 0f00000000;
	cvt.rzi.u32.f32 	%r337, %f76;
	st.global.u8 	[%rd273], %r337;
	fma.rn.f32 	%f77, %f74, 0f3E969696, 0f00000000;
	cvt.rzi.u32.f32 	%r338, %f77;
	st.global.u8 	[%rd273+1], %r338;
	fma.rn.f32 	%f78, %f75, 0f3E969696, 0f00000000;
	cvt.rzi.u32.f32 	%r339, %f78;
	st.global.u8 	[%rd273+2], %r339;
$L__BB2_439:
	setp.eq.s32 	%p475, %r90, 2;
	@%p475 bra 	$L__BB2_442;
	add.s32 	%r105, %r103, 2;
	setp.lt.s32 	%p476, %r105, 0;
	setp.ge.s32 	%p477, %r105, %r141;
	or.pred  	%p478, %p476, %p477;
	@%p478 bra 	$L__BB2_442;
	cvt.u64.u32 	%rd274, %r105;
	add.s64 	%rd275, %rd17, %rd274;
	mad.lo.s64 	%rd276, %rd275, 3, %rd1;
	ld.global.u8 	%rs191, [%rd276];
	cvt.rn.f32.u16 	%f79, %rs191;
	ld.global.u8 	%rs192, [%rd276+1];
	cvt.rn.f32.u16 	%f80, %rs192;
	ld.global.u8 	%rs193, [%rd276+2];
	cvt.rn.f32.u16 	%f81, %rs193;
	fma.rn.f32 	%f82, %f79, 0f3E969696, 0f00000000;
	cvt.rzi.u32.f32 	%r340, %f82;
	st.global.u8 	[%rd276], %r340;
	fma.rn.f32 	%f83, %f80, 0f3E969696, 0f00000000;
	cvt.rzi.u32.f32 	%r341, %f83;
	st.global.u8 	[%rd276+1], %r341;
	fma.rn.f32 	%f84, %f81, 0f3E969696, 0f00000000;
	cvt.rzi.u32.f32 	%r342, %f84;
	st.global.u8 	[%rd276+2], %r342;
$L__BB2_442:
	add.s32 	%r517, %r517, 1;
	setp.ne.s32 	%p479, %r517, 8;
	@%p479 bra 	$L__BB2_421;
	ld.param.u32 	%r492, [annotate_overlays_param_12];
	ld.param.u64 	%rd398, [annotate_overlays_param_9];
	ld.param.u32 	%r486, [annotate_overlays_param_2];
	cvt.u64.u32 	%rd277, %r492;
	mul.lo.s64 	%rd18, %rd277, %rd16;
	add.s32 	%r343, %r492, 1;
	setp.lt.s32 	%p480, %r492, -1;
	setp.ge.s32 	%p481, %r343, %r486;
	or.pred  	%p9, %p480, %p481;
	cvt.u64.u32 	%rd278, %r343;
	mul.lo.s64 	%rd19, %rd278, %rd16;
	add.s32 	%r344, %r492, 2;
	cvt.u64.u32 	%rd279, %r344;
	mul.lo.s64 	%rd20, %rd279, %rd16;
	add.s32 	%r345, %r492, 3;
	cvt.u64.u32 	%rd280, %r345;
	mul.lo.s64 	%rd21, %rd280, %rd16;
	add.s32 	%r346, %r492, 4;
	setp.lt.s32 	%p482, %r492, -4;
	setp.ge.s32 	%p483, %r346, %r486;
	or.pred  	%p10, %p482, %p483;
	cvt.u64.u32 	%rd281, %r346;
	mul.lo.s64 	%rd22, %rd281, %rd16;
	add.s32 	%r347, %r492, 5;
	setp.lt.s32 	%p484, %r492, -5;
	setp.ge.s32 	%p485, %r347, %r486;
	or.pred  	%p11, %p484, %p485;
	cvt.u64.u32 	%rd282, %r347;
	mul.lo.s64 	%rd23, %rd282, %rd16;
	add.s32 	%r348, %r492, 6;
	cvt.u64.u32 	%rd283, %r348;
	mul.lo.s64 	%rd24, %rd283, %rd16;
	neg.s32 	%r522, %r144;
	cvta.to.global.u64 	%rd399, %rd398;
$L__BB2_444:
	add.s32 	%r110, %r521, -1;
	ld.global.u8 	%rs194, [%rd399];
	mov.b32 	%r523, 0;
	setp.gt.s16 	%p486, %rs194, 64;
	@%p486 bra 	$L__BB2_460;
	setp.gt.s16 	%p497, %rs194, 52;
	@%p497 bra 	$L__BB2_455;
	setp.gt.s16 	%p503, %rs194, 49;
	@%p503 bra 	$L__BB2_451;
	setp.eq.s16 	%p507, %rs194, 37;
	@%p507 bra 	$L__BB2_475;
	setp.eq.s16 	%p508, %rs194, 48;
	@%p508 bra 	$L__BB2_473;
	setp.eq.s16 	%p509, %rs194, 49;
	@%p509 bra 	$L__BB2_450;
	bra.uni 	$L__BB2_476;
$L__BB2_450:
	mov.b32 	%r523, 4;
	bra.uni 	$L__BB2_476;
$L__BB2_451:
	setp.eq.s16 	%p504, %rs194, 50;
	@%p504 bra 	$L__BB2_473;
	setp.eq.s16 	%p505, %rs194, 51;
	@%p505 bra 	$L__BB2_468;
	setp.eq.s16 	%p506, %rs194, 52;
	@%p506 bra 	$L__BB2_454;
	bra.uni 	$L__BB2_476;
$L__BB2_454:
	mov.b32 	%r523, 2;
	bra.uni 	$L__BB2_476;
$L__BB2_455:
	setp.gt.s16 	%p498, %rs194, 55;
	@%p498 bra 	$L__BB2_472;
	setp.eq.s16 	%p500, %rs194, 53;
	@%p500 bra 	$L__BB2_459;
	setp.eq.s16 	%p501, %rs194, 54;
	@%p501 bra 	$L__BB2_474;
	setp.eq.s16 	%p502, %rs194, 55;
	@%p502 bra 	$L__BB2_459;
	bra.uni 	$L__BB2_476;
$L__BB2_459:
	mov.b32 	%r523, 31;
	bra.uni 	$L__BB2_476;
$L__BB2_460:
	setp.gt.s16 	%p487, %rs194, 78;
	@%p487 bra 	$L__BB2_465;
	setp.gt.s16 	%p493, %rs194, 76;
	@%p493 bra 	$L__BB2_475;
	add.s16 	%rs195, %rs194, -69;
	setp.lt.u16 	%p494, %rs195, 2;
	@%p494 bra 	$L__BB2_459;
	setp.eq.s16 	%p495, %rs194, 65;
	@%p495 bra 	$L__BB2_473;
	setp.eq.s16 	%p496, %rs194, 67;
	@%p496 bra 	$L__BB2_473;
	bra.uni 	$L__BB2_476;
$L__BB2_465:
	setp.gt.s16 	%p488, %rs194, 81;
	@%p488 bra 	$L__BB2_469;
	setp.eq.s16 	%p491, %rs194, 79;
	@%p491 bra 	$L__BB2_473;
	setp.eq.s16 	%p492, %rs194, 80;
	@%p492 bra 	$L__BB2_468;
	bra.uni 	$L__BB2_476;
$L__BB2_468:
	mov.b32 	%r523, 30;
	bra.uni 	$L__BB2_476;
$L__BB2_469:
	setp.eq.s16 	%p489, %rs194, 82;
	@%p489 bra 	$L__BB2_468;
	setp.ne.s16 	%p490, %rs194, 83;
	@%p490 bra 	$L__BB2_476;
	mov.b32 	%r523, 15;
	bra.uni 	$L__BB2_476;
$L__BB2_472:
	add.s16 	%rs196, %rs194, -56;
	setp.lt.u16 	%p499, %rs196, 2;
	@%p499 bra 	$L__BB2_473;
	bra.uni 	$L__BB2_476;
$L__BB2_473:
	mov.b32 	%r523, 14;
	bra.uni 	$L__BB2_476;
$L__BB2_474:
	mov.b32 	%r523, 6;
	bra.uni 	$L__BB2_476;
$L__BB2_475:
	mov.b32 	%r523, 17;
$L__BB2_476:
	ld.param.u32 	%r493, [annotate_overlays_param_12];
	ld.param.u32 	%r487, [annotate_overlays_param_2];
	setp.lt.s32 	%p510, %r493, 0;
	setp.ge.s32 	%p511, %r493, %r487;
	or.pred  	%p512, %p510, %p511;
	@%p512 bra 	$L__BB2_492;
	and.b32  	%r358, %r523, 16;
	setp.eq.s32 	%p513, %r358, 0;
	@%p513 bra 	$L__BB2_480;
	setp.lt.s32 	%p514, %r110, 0;
	setp.ge.s32 	%p515, %r110, %r141;
	or.pred  	%p516, %p514, %p515;
	@%p516 bra 	$L__BB2_480;
	cvt.u64.u32 	%rd284, %r110;
	add.s64 	%rd285, %rd18, %rd284;
	mad.lo.s64 	%rd286, %rd285, 3, %rd1;
	mov.b16 	%rs197, 255;
	st.global.u8 	[%rd286], %rs197;
	st.global.u8 	[%rd286+1], %rs197;
	st.global.u8 	[%rd286+2], %rs197;
$L__BB2_480:
	and.b32  	%r359, %r523, 8;
	setp.eq.s32 	%p517, %r359, 0;
	@%p517 bra 	$L__BB2_483;
	setp.lt.s32 	%p518, %r110, -1;
	setp.ge.s32 	%p519, %r521, %r141;
	or.pred  	%p520, %p518, %p519;
	@%p520 bra 	$L__BB2_483;
	cvt.u64.u32 	%rd287, %r521;
	add.s64 	%rd288, %rd18, %rd287;
	mad.lo.s64 	%rd289, %rd288, 3, %rd1;
	mov.b16 	%rs198, 255;
	st.global.u8 	[%rd289], %rs198;
	st.global.u8 	[%rd289+1], %rs198;
	st.global.u8 	[%rd289+2], %rs198;
$L__BB2_483:
	and.b32  	%r360, %r523, 4;
	setp.eq.s32 	%p521, %r360, 0;
	@%p521 bra 	$L__BB2_486;
	add.s32 	%r112, %r521, 1;
	setp.lt.s32 	%p522, %r110, -2;
	setp.ge.s32 	%p523, %r112, %r141;
	or.pred  	%p524, %p522, %p523;
	@%p524 bra 	$L__BB2_486;
	cvt.u64.u32 	%rd290, %r112;
	add.s64 	%rd291, %rd18, %rd290;
	mad.lo.s64 	%rd292, %rd291, 3, %rd1;
	mov.b16 	%rs199, 255;
	st.global.u8 	[%rd292], %rs199;
	st.global.u8 	[%rd292+1], %rs199;
	st.global.u8 	[%rd292+2], %rs199;
$L__BB2_486:
	and.b32  	%r361, %r523, 2;
	setp.eq.s32 	%p525, %r361, 0;
	@%p525 bra 	$L__BB2_489;
	add.s32 	%r113, %r521, 2;
	setp.lt.s32 	%p526, %r110, -3;
	setp.ge.s32 	%p527, %r113, %r141;
	or.pred  	%p528, %p526, %p527;
	@%p528 bra 	$L__BB2_489;
	cvt.u64.u32 	%rd293, %r113;
	add.s64 	%rd294, %rd18, %rd293;
	mad.lo.s64 	%rd295, %rd294, 3, %rd1;
	mov.b16 	%rs200, 255;
	st.global.u8 	[%rd295], %rs200;
	st.global.u8 	[%rd295+1], %rs200;
	st.global.u8 	[%rd295+2], %rs200;
$L__BB2_489:
	and.b32  	%r362, %r523, 1;
	setp.eq.b32 	%p529, %r362, 1;
	not.pred 	%p530, %p529;
	@%p530 bra 	$L__BB2_492;
	add.s32 	%r114, %r521, 3;
	setp.lt.s32 	%p531, %r110, -4;
	setp.ge.s32 	%p532, %r114, %r141;
	or.pred  	%p533, %p531, %p532;
	@%p533 bra 	$L__BB2_492;
	cvt.u64.u32 	%rd296, %r114;
	add.s64 	%rd297, %rd18, %rd296;
	mad.lo.s64 	%rd298, %rd297, 3, %rd1;
	mov.b16 	%rs201, 255;
	st.global.u8 	[%rd298], %rs201;
	st.global.u8 	[%rd298+1], %rs201;
	st.global.u8 	[%rd298+2], %rs201;
$L__BB2_492:
	mov.b32 	%r524, 0;
	setp.gt.s16 	%p534, %rs194, 64;
	@%p534 bra 	$L__BB2_508;
	setp.gt.s16 	%p546, %rs194, 52;
	@%p546 bra 	$L__BB2_503;
	setp.gt.s16 	%p552, %rs194, 49;
	@%p552 bra 	$L__BB2_499;
	setp.eq.s16 	%p556, %rs194, 37;
	@%p556 bra 	$L__BB2_525;
	setp.eq.s16 	%p557, %rs194, 48;
	@%p557 bra 	$L__BB2_524;
	setp.eq.s16 	%p558, %rs194, 49;
	@%p558 bra 	$L__BB2_498;
	bra.uni 	$L__BB2_526;
$L__BB2_498:
	mov.b32 	%r524, 12;
	bra.uni 	$L__BB2_526;
$L__BB2_499:
	setp.eq.s16 	%p553, %rs194, 50;
	@%p553 bra 	$L__BB2_524;
	setp.eq.s16 	%p554, %rs194, 51;
	@%p554 bra 	$L__BB2_507;
	setp.eq.s16 	%p555, %rs194, 52;
	@%p555 bra 	$L__BB2_502;
	bra.uni 	$L__BB2_526;
$L__BB2_502:
	mov.b32 	%r524, 6;
	bra.uni 	$L__BB2_526;
$L__BB2_503:
	setp.gt.s16 	%p547, %rs194, 55;
	@%p547 bra 	$L__BB2_523;
	setp.eq.s16 	%p549, %rs194, 53;
	@%p549 bra 	$L__BB2_521;
	setp.eq.s16 	%p550, %rs194, 54;
	@%p550 bra 	$L__BB2_522;
	setp.eq.s16 	%p551, %rs194, 55;
	@%p551 bra 	$L__BB2_507;
	bra.uni 	$L__BB2_526;
$L__BB2_507:
	mov.b32 	%r524, 1;
	bra.uni 	$L__BB2_526;
$L__BB2_508:
	setp.gt.s16 	%p535, %rs194, 77;
	@%p535 bra 	$L__BB2_515;
	setp.gt.s16 	%p541, %rs194, 68;
	@%p541 bra 	$L__BB2_512;
	setp.eq.s16 	%p544, %rs194, 65;
	@%p544 bra 	$L__BB2_524;
	setp.eq.s16 	%p545, %rs194, 67;
	@%p545 bra 	$L__BB2_524;
	bra.uni 	$L__BB2_526;
$L__BB2_512:
	add.s16 	%rs204, %rs194, -69;
	setp.lt.u16 	%p542, %rs204, 2;
	@%p542 bra 	$L__BB2_521;
	setp.eq.s16 	%p543, %rs194, 77;
	@%p543 bra 	$L__BB2_514;
	bra.uni 	$L__BB2_526;
$L__BB2_514:
	mov.b32 	%r524, 27;
	bra.uni 	$L__BB2_526;
$L__BB2_515:
	setp.gt.s16 	%p536, %rs194, 81;
	@%p536 bra 	$L__BB2_519;
	add.s16 	%rs203, %rs194, -79;
	setp.lt.u16 	%p539, %rs203, 2;
	@%p539 bra 	$L__BB2_524;
	setp.eq.s16 	%p540, %rs194, 78;
	@%p540 bra 	$L__BB2_518;
	bra.uni 	$L__BB2_526;
$L__BB2_518:
	mov.b32 	%r524, 25;
	bra.uni 	$L__BB2_526;
$L__BB2_519:
	setp.eq.s16 	%p537, %rs194, 82;
	@%p537 bra 	$L__BB2_524;
	setp.eq.s16 	%p538, %rs194, 83;
	@%p538 bra 	$L__BB2_521;
	bra.uni 	$L__BB2_526;
$L__BB2_521:
	mov.b32 	%r524, 16;
	bra.uni 	$L__BB2_526;
$L__BB2_522:
	mov.b32 	%r524, 8;
	bra.uni 	$L__BB2_526;
$L__BB2_523:
	add.s16 	%rs205, %rs194, -56;
	setp.lt.u16 	%p548, %rs205, 2;
	@%p548 bra 	$L__BB2_524;
	bra.uni 	$L__BB2_526;
$L__BB2_524:
	mov.b32 	%r524, 17;
	bra.uni 	$L__BB2_526;
$L__BB2_525:
	mov.b32 	%r524, 18;
$L__BB2_526:
	@%p9 bra 	$L__BB2_542;
	and.b32  	%r373, %r524, 16;
	setp.eq.s32 	%p559, %r373, 0;
	@%p559 bra 	$L__BB2_530;
	setp.lt.s32 	%p560, %r110, 0;
	setp.ge.s32 	%p561, %r110, %r141;
	or.pred  	%p562, %p560, %p561;
	@%p562 bra 	$L__BB2_530;
	cvt.u64.u32 	%rd299, %r110;
	add.s64 	%rd300, %rd19, %rd299;
	mad.lo.s64 	%rd301, %rd300, 3, %rd1;
	mov.b16 	%rs206, 255;
	st.global.u8 	[%rd301], %rs206;
	st.global.u8 	[%rd301+1], %rs206;
	st.global.u8 	[%rd301+2], %rs206;
$L__BB2_530:
	and.b32  	%r374, %r524, 8;
	setp.eq.s32 	%p563, %r374, 0;
	@%p563 bra 	$L__BB2_533;
	setp.lt.s32 	%p564, %r110, -1;
	setp.ge.s32 	%p565, %r521, %r141;
	or.pred  	%p566, %p564, %p565;
	@%p566 bra 	$L__BB2_533;
	cvt.u64.u32 	%rd302, %r521;
	add.s64 	%rd303, %rd19, %rd302;
	mad.lo.s64 	%rd304, %rd303, 3, %rd1;
	mov.b16 	%rs207, 255;
	st.global.u8 	[%rd304], %rs207;
	st.global.u8 	[%rd304+1], %rs207;
	st.global.u8 	[%rd304+2], %rs207;
$L__BB2_533:
	and.b32  	%r375, %r524, 4;
	setp.eq.s32 	%p567, %r375, 0;
	@%p567 bra 	$L__BB2_536;
	add.s32 	%r116, %r521, 1;
	setp.lt.s32 	%p568, %r110, -2;
	setp.ge.s32 	%p569, %r116, %r141;
	or.pred  	%p570, %p568, %p569;
	@%p570 bra 	$L__BB2_536;
	cvt.u64.u32 	%rd305, %r116;
	add.s64 	%rd306, %rd19, %rd305;
	mad.lo.s64 	%rd307, %rd306, 3, %rd1;
	mov.b16 	%rs208, 255;
	st.global.u8 	[%rd307], %rs208;
	st.global.u8 	[%rd307+1], %rs208;
	st.global.u8 	[%rd307+2], %rs208;
$L__BB2_536:
	and.b32  	%r376, %r524, 2;
	setp.eq.s32 	%p571, %r376, 0;
	@%p571 bra 	$L__BB2_539;
	add.s32 	%r117, %r521, 2;
	setp.lt.s32 	%p572, %r110, -3;
	setp.ge.s32 	%p573, %r117, %r141;
	or.pred  	%p574, %p572, %p573;
	@%p574 bra 	$L__BB2_539;
	cvt.u64.u32 	%rd308, %r117;
	add.s64 	%rd309, %rd19, %rd308;
	mad.lo.s64 	%rd310, %rd309, 3, %rd1;
	mov.b16 	%rs209, 255;
	st.global.u8 	[%rd310], %rs209;
	st.global.u8 	[%rd310+1], %rs209;
	st.global.u8 	[%rd310+2], %rs209;
$L__BB2_539:
	and.b32  	%r377, %r524, 1;
	setp.eq.b32 	%p575, %r377, 1;
	not.pred 	%p576, %p575;
	@%p576 bra 	$L__BB2_542;
	add.s32 	%r118, %r521, 3;
	setp.lt.s32 	%p577, %r110, -4;
	setp.ge.s32 	%p578, %r118, %r141;
	or.pred  	%p579, %p577, %p578;
	@%p579 bra 	$L__BB2_542;
	cvt.u64.u32 	%rd311, %r118;
	add.s64 	%rd312, %rd19, %rd311;
	mad.lo.s64 	%rd313, %rd312, 3, %rd1;
	mov.b16 	%rs210, 255;
	st.global.u8 	[%rd313], %rs210;
	st.global.u8 	[%rd313+1], %rs210;
	st.global.u8 	[%rd313+2], %rs210;
$L__BB2_542:
	mov.b32 	%r525, 0;
	setp.gt.s16 	%p580, %rs194, 64;
	@%p580 bra 	$L__BB2_556;
	setp.gt.s16 	%p589, %rs194, 51;
	@%p589 bra 	$L__BB2_549;
	setp.gt.s16 	%p596, %rs194, 49;
	@%p596 bra 	$L__BB2_570;
	setp.eq.s16 	%p597, %rs194, 37;
	@%p597 bra 	$L__BB2_548;
	setp.eq.s16 	%p598, %rs194, 48;
	@%p598 bra 	$L__BB2_571;
	setp.eq.s16 	%p599, %rs194, 49;
	@%p599 bra 	$L__BB2_548;
	bra.uni 	$L__BB2_572;
$L__BB2_548:
	mov.b32 	%r525, 4;
	bra.uni 	$L__BB2_572;
$L__BB2_549:
	setp.gt.s16 	%p590, %rs194, 54;
	@%p590 bra 	$L__BB2_553;
	setp.eq.s16 	%p593, %rs194, 52;
	@%p593 bra 	$L__BB2_569;
	setp.eq.s16 	%p594, %rs194, 53;
	@%p594 bra 	$L__BB2_568;
	setp.eq.s16 	%p595, %rs194, 54;
	@%p595 bra 	$L__BB2_560;
	bra.uni 	$L__BB2_572;
$L__BB2_553:
	add.s16 	%rs220, %rs194, -56;
	setp.lt.u16 	%p591, %rs220, 2;
	@%p591 bra 	$L__BB2_567;
	setp.eq.s16 	%p592, %rs194, 55;
	@%p592 bra 	$L__BB2_555;
	bra.uni 	$L__BB2_572;
$L__BB2_555:
	mov.b32 	%r525, 2;
	bra.uni 	$L__BB2_572;
$L__BB2_556:
	setp.gt.s16 	%p585, %rs194, 76;
	@%p585 bra 	$L__BB2_561;
	add.s16 	%rs219, %rs194, -69;
	setp.lt.u16 	%p586, %rs219, 2;
	@%p586 bra 	$L__BB2_568;
	setp.eq.s16 	%p587, %rs194, 65;
	@%p587 bra 	$L__BB2_567;
	setp.eq.s16 	%p588, %rs194, 67;
	@%p588 bra 	$L__BB2_560;
	bra.uni 	$L__BB2_572;
$L__BB2_560:
	mov.b32 	%r525, 16;
	bra.uni 	$L__BB2_572;
$L__BB2_561:
	add.s16 	%rs212, %rs194, -77;
	setp.gt.u16 	%p581, %rs212, 6;
	@%p581 bra 	$L__BB2_572;
	cvt.u32.u16 	%r379, %rs212;
	mov.b16 	%rs213, 1;
	shl.b16 	%rs214, %rs213, %r379;
	and.b16  	%rs215, %rs214, 44;
	setp.ne.s16 	%p582, %rs215, 0;
	@%p582 bra 	$L__BB2_567;
	mov.b16 	%rs216, 1;
	shl.b16 	%rs217, %rs216, %r379;
	and.b16  	%rs218, %rs217, 3;
	setp.ne.s16 	%p583, %rs218, 0;
	@%p583 bra 	$L__BB2_566;
	setp.eq.s16 	%p584, %rs212, 6;
	@%p584 bra 	$L__BB2_565;
	bra.uni 	$L__BB2_572;
$L__BB2_565:
	mov.b32 	%r525, 14;
	bra.uni 	$L__BB2_572;
$L__BB2_566:
	mov.b32 	%r525, 21;
	bra.uni 	$L__BB2_572;
$L__BB2_567:
	mov.b32 	%r525, 17;
	bra.uni 	$L__BB2_572;
$L__BB2_568:
	mov.b32 	%r525, 30;
	bra.uni 	$L__BB2_572;
$L__BB2_569:
	mov.b32 	%r525, 10;
	bra.uni 	$L__BB2_572;
$L__BB2_570:
	mov.b32 	%r525, 1;
	bra.uni 	$L__BB2_572;
$L__BB2_571:
	mov.b32 	%r525, 19;
$L__BB2_572:
	ld.param.u32 	%r494, [annotate_overlays_param_12];
	ld.param.u32 	%r488, [annotate_overlays_param_2];
	setp.lt.s32 	%p600, %r494, -2;
	add.s32 	%r391, %r494, 2;
	setp.ge.s32 	%p601, %r391, %r488;
	or.pred  	%p602, %p600, %p601;
	@%p602 bra 	$L__BB2_588;
	and.b32  	%r392, %r525, 16;
	setp.eq.s32 	%p603, %r392, 0;
	@%p603 bra 	$L__BB2_576;
	setp.lt.s32 	%p604, %r110, 0;
	setp.ge.s32 	%p605, %r110, %r141;
	or.pred  	%p606, %p604, %p605;
	@%p606 bra 	$L__BB2_576;
	cvt.u64.u32 	%rd314, %r110;
	add.s64 	%rd315, %rd20, %rd314;
	mad.lo.s64 	%rd316, %rd315, 3, %rd1;
	mov.b16 	%rs221, 255;
	st.global.u8 	[%rd316], %rs221;
	st.global.u8 	[%rd316+1], %rs221;
	st.global.u8 	[%rd316+2], %rs221;
$L__BB2_576:
	and.b32  	%r393, %r525, 8;
	setp.eq.s32 	%p607, %r393, 0;
	@%p607 bra 	$L__BB2_579;
	setp.lt.s32 	%p608, %r110, -1;
	setp.ge.s32 	%p609, %r521, %r141;
	or.pred  	%p610, %p608, %p609;
	@%p610 bra 	$L__BB2_579;
	cvt.u64.u32 	%rd317, %r521;
	add.s64 	%rd318, %rd20, %rd317;
	mad.lo.s64 	%rd319, %rd318, 3, %rd1;
	mov.b16 	%rs222, 255;
	st.global.u8 	[%rd319], %rs222;
	st.global.u8 	[%rd319+1], %rs222;
	st.global.u8 	[%rd319+2], %rs222;
$L__BB2_579:
	and.b32  	%r394, %r525, 4;
	setp.eq.s32 	%p611, %r394, 0;
	@%p611 bra 	$L__BB2_582;
	add.s32 	%r120, %r521, 1;
	setp.lt.s32 	%p612, %r110, -2;
	setp.ge.s32 	%p613, %r120, %r141;
	or.pred  	%p614, %p612, %p613;
	@%p614 bra 	$L__BB2_582;
	cvt.u64.u32 	%rd320, %r120;
	add.s64 	%rd321, %rd20, %rd320;
	mad.lo.s64 	%rd322, %rd321, 3, %rd1;
	mov.b16 	%rs223, 255;
	st.global.u8 	[%rd322], %rs223;
	st.global.u8 	[%rd322+1], %rs223;
	st.global.u8 	[%rd322+2], %rs223;
$L__BB2_582:
	and.b32  	%r395, %r525, 2;
	setp.eq.s32 	%p615, %r395, 0;
	@%p615 bra 	$L__BB2_585;
	add.s32 	%r121, %r521, 2;
	setp.lt.s32 	%p616, %r110, -3;
	setp.ge.s32 	%p617, %r121, %r141;
	or.pred  	%p618, %p616, %p617;
	@%p618 bra 	$L__BB2_585;
	cvt.u64.u32 	%rd323, %r121;
	add.s64 	%rd324, %rd20, %rd323;
	mad.lo.s64 	%rd325, %rd324, 3, %rd1;
	mov.b16 	%rs224, 255;
	st.global.u8 	[%rd325], %rs224;
	st.global.u8 	[%rd325+1], %rs224;
	st.global.u8 	[%rd325+2], %rs224;
$L__BB2_585:
	and.b32  	%r396, %r525, 1;
	setp.eq.b32 	%p619, %r396, 1;
	not.pred 	%p620, %p619;
	@%p620 bra 	$L__BB2_588;
	add.s32 	%r122, %r521, 3;
	setp.lt.s32 	%p621, %r110, -4;
	setp.ge.s32 	%p622, %r122, %r141;
	or.pred  	%p623, %p621, %p622;
	@%p623 bra 	$L__BB2_588;
	cvt.u64.u32 	%rd326, %r122;
	add.s64 	%rd327, %rd20, %rd326;
	mad.lo.s64 	%rd328, %rd327, 3, %rd1;
	mov.b16 	%rs225, 255;
	st.global.u8 	[%rd328], %rs225;
	st.global.u8 	[%rd328+1], %rs225;
	st.global.u8 	[%rd328+2], %rs225;
$L__BB2_588:
	mov.b32 	%r526, 0;
	setp.gt.s16 	%p624, %rs194, 56;
	@%p624 bra 	$L__BB2_604;
	setp.gt.s16 	%p637, %rs194, 51;
	@%p637 bra 	$L__BB2_597;
	setp.gt.s16 	%p644, %rs194, 48;
	@%p644 bra 	$L__BB2_594;
	setp.eq.s16 	%p648, %rs194, 37;
	@%p648 bra 	$L__BB2_625;
	setp.eq.s16 	%p649, %rs194, 48;
	@%p649 bra 	$L__BB2_593;
	bra.uni 	$L__BB2_626;
$L__BB2_593:
	mov.b32 	%r526, 21;
	bra.uni 	$L__BB2_626;
$L__BB2_594:
	setp.eq.s16 	%p645, %rs194, 49;
	@%p645 bra 	$L__BB2_624;
	setp.eq.s16 	%p646, %rs194, 50;
	@%p646 bra 	$L__BB2_623;
	setp.eq.s16 	%p647, %rs194, 51;
	@%p647 bra 	$L__BB2_603;
	bra.uni 	$L__BB2_626;
$L__BB2_597:
	setp.gt.s16 	%p638, %rs194, 53;
	@%p638 bra 	$L__BB2_600;
	setp.eq.s16 	%p642, %rs194, 52;
	@%p642 bra 	$L__BB2_622;
	setp.eq.s16 	%p643, %rs194, 53;
	@%p643 bra 	$L__BB2_616;
	bra.uni 	$L__BB2_626;
$L__BB2_600:
	setp.eq.s16 	%p639, %rs194, 54;
	@%p639 bra 	$L__BB2_621;
	setp.eq.s16 	%p640, %rs194, 55;
	@%p640 bra 	$L__BB2_624;
	setp.eq.s16 	%p641, %rs194, 56;
	@%p641 bra 	$L__BB2_603;
	bra.uni 	$L__BB2_626;
$L__BB2_603:
	mov.b32 	%r526, 14;
	bra.uni 	$L__BB2_626;
$L__BB2_604:
	setp.gt.s16 	%p625, %rs194, 76;
	@%p625 bra 	$L__BB2_609;
	setp.gt.s16 	%p632, %rs194, 68;
	@%p632 bra 	$L__BB2_617;
	setp.eq.s16 	%p634, %rs194, 57;
	@%p634 bra 	$L__BB2_620;
	setp.eq.s16 	%p635, %rs194, 65;
	@%p635 bra 	$L__BB2_619;
	setp.eq.s16 	%p636, %rs194, 67;
	@%p636 bra 	$L__BB2_618;
	bra.uni 	$L__BB2_626;
$L__BB2_609:
	setp.gt.s16 	%p626, %rs194, 79;
	@%p626 bra 	$L__BB2_613;
	add.s16 	%rs227, %rs194, -77;
	setp.lt.u16 	%p630, %rs227, 2;
	@%p630 bra 	$L__BB2_593;
	setp.eq.s16 	%p631, %rs194, 79;
	@%p631 bra 	$L__BB2_612;
	bra.uni 	$L__BB2_626;
$L__BB2_612:
	mov.b32 	%r526, 17;
	bra.uni 	$L__BB2_626;
$L__BB2_613:
	setp.eq.s16 	%p627, %rs194, 80;
	@%p627 bra 	$L__BB2_621;
	setp.eq.s16 	%p628, %rs194, 82;
	@%p628 bra 	$L__BB2_621;
	setp.eq.s16 	%p629, %rs194, 83;
	@%p629 bra 	$L__BB2_616;
	bra.uni 	$L__BB2_626;
$L__BB2_616:
	mov.b32 	%r526, 1;
	bra.uni 	$L__BB2_626;
$L__BB2_617:
	add.s16 	%rs228, %rs194, -69;
	setp.lt.u16 	%p633, %rs228, 2;
	@%p633 bra 	$L__BB2_618;
	bra.uni 	$L__BB2_626;
$L__BB2_618:
	mov.b32 	%r526, 16;
	bra.uni 	$L__BB2_626;
$L__BB2_619:
	mov.b32 	%r526, 31;
	bra.uni 	$L__BB2_626;
$L__BB2_620:
	mov.b32 	%r526, 15;
	bra.uni 	$L__BB2_626;
$L__BB2_621:
	mov.b32 	%r526, 30;
	bra.uni 	$L__BB2_626;
$L__BB2_622:
	mov.b32 	%r526, 18;
	bra.uni 	$L__BB2_626;
$L__BB2_623:
	mov.b32 	%r526, 2;
	bra.uni 	$L__BB2_626;
$L__BB2_624:
	mov.b32 	%r526, 4;
	bra.uni 	$L__BB2_626;
$L__BB2_625:
	mov.b32 	%r526, 8;
$L__BB2_626:
	ld.param.u32 	%r495, [annotate_overlays_param_12];
	ld.param.u32 	%r489, [annotate_overlays_param_2];
	setp.lt.s32 	%p650, %r495, -3;
	add.s32 	%r410, %r495, 3;
	setp.ge.s32 	%p651, %r410, %r489;
	or.pred  	%p652, %p650, %p651;
	@%p652 bra 	$L__BB2_642;
	and.b32  	%r411, %r526, 16;
	setp.eq.s32 	%p653, %r411, 0;
	@%p653 bra 	$L__BB2_630;
	setp.lt.s32 	%p654, %r110, 0;
	setp.ge.s32 	%p655, %r110, %r141;
	or.pred  	%p656, %p654, %p655;
	@%p656 bra 	$L__BB2_630;
	cvt.u64.u32 	%rd329, %r110;
	add.s64 	%rd330, %rd21, %rd329;
	mad.lo.s64 	%rd331, %rd330, 3, %rd1;
	mov.b16 	%rs229, 255;
	st.global.u8 	[%rd331], %rs229;
	st.global.u8 	[%rd331+1], %rs229;
	st.global.u8 	[%rd331+2], %rs229;
$L__BB2_630:
	and.b32  	%r412, %r526, 8;
	setp.eq.s32 	%p657, %r412, 0;
	@%p657 bra 	$L__BB2_633;
	setp.lt.s32 	%p658, %r110, -1;
	setp.ge.s32 	%p659, %r521, %r141;
	or.pred  	%p660, %p658, %p659;
	@%p660 bra 	$L__BB2_633;
	cvt.u64.u32 	%rd332, %r521;
	add.s64 	%rd333, %rd21, %rd332;
	mad.lo.s64 	%rd334, %rd333, 3, %rd1;
	mov.b16 	%rs230, 255;
	st.global.u8 	[%rd334], %rs230;
	st.global.u8 	[%rd334+1], %rs230;
	st.global.u8 	[%rd334+2], %rs230;
$L__BB2_633:
	and.b32  	%r413, %r526, 4;
	setp.eq.s32 	%p661, %r413, 0;
	@%p661 bra 	$L__BB2_636;
	add.s32 	%r124, %r521, 1;
	setp.lt.s32 	%p662, %r110, -2;
	setp.ge.s32 	%p663, %r124, %r141;
	or.pred  	%p664, %p662, %p663;
	@%p664 bra 	$L__BB2_636;
	cvt.u64.u32 	%rd335, %r124;
	add.s64 	%rd336, %rd21, %rd335;
	mad.lo.s64 	%rd337, %rd336, 3, %rd1;
	mov.b16 	%rs231, 255;
	st.global.u8 	[%rd337], %rs231;
	st.global.u8 	[%rd337+1], %rs231;
	st.global.u8 	[%rd337+2], %rs231;
$L__BB2_636:
	and.b32  	%r414, %r526, 2;
	setp.eq.s32 	%p665, %r414, 0;
	@%p665 bra 	$L__BB2_639;
	add.s32 	%r125, %r521, 2;
	setp.lt.s32 	%p666, %r110, -3;
	setp.ge.s32 	%p667, %r125, %r141;
	or.pred  	%p668, %p666, %p667;
	@%p668 bra 	$L__BB2_639;
	cvt.u64.u32 	%rd338, %r125;
	add.s64 	%rd339, %rd21, %rd338;
	mad.lo.s64 	%rd340, %rd339, 3, %rd1;
	mov.b16 	%rs232, 255;
	st.global.u8 	[%rd340], %rs232;
	st.global.u8 	[%rd340+1], %rs232;
	st.global.u8 	[%rd340+2], %rs232;
$L__BB2_639:
	and.b32  	%r415, %r526, 1;
	setp.eq.b32 	%p669, %r415, 1;
	not.pred 	%p670, %p669;
	@%p670 bra 	$L__BB2_642;
	add.s32 	%r126, %r521, 3;
	setp.lt.s32 	%p671, %r110, -4;
	setp.ge.s32 	%p672, %r126, %r141;
	or.pred  	%p673, %p671, %p672;
	@%p673 bra 	$L__BB2_642;
	cvt.u64.u32 	%rd341, %r126;
	add.s64 	%rd342, %rd21, %rd341;
	mad.lo.s64 	%rd343, %rd342, 3, %rd1;
	mov.b16 	%rs233, 255;
	st.global.u8 	[%rd343], %rs233;
	st.global.u8 	[%rd343+1], %rs233;
	st.global.u8 	[%rd343+2], %rs233;
$L__BB2_642:
	mov.b32 	%r527, 0;
	setp.gt.s16 	%p674, %rs194, 56;
	@%p674 bra 	$L__BB2_657;
	setp.gt.s16 	%p688, %rs194, 51;
	@%p688 bra 	$L__BB2_650;
	setp.gt.s16 	%p695, %rs194, 48;
	@%p695 bra 	$L__BB2_648;
	setp.eq.s16 	%p698, %rs194, 37;
	@%p698 bra 	$L__BB2_677;
	setp.eq.s16 	%p699, %rs194, 48;
	@%p699 bra 	$L__BB2_647;
	bra.uni 	$L__BB2_678;
$L__BB2_647:
	mov.b32 	%r527, 25;
	bra.uni 	$L__BB2_678;
$L__BB2_648:
	add.s16 	%rs236, %rs194, -49;
	setp.lt.u16 	%p696, %rs236, 2;
	@%p696 bra 	$L__BB2_676;
	setp.eq.s16 	%p697, %rs194, 51;
	@%p697 bra 	$L__BB2_653;
	bra.uni 	$L__BB2_678;
$L__BB2_650:
	setp.gt.s16 	%p689, %rs194, 53;
	@%p689 bra 	$L__BB2_654;
	setp.eq.s16 	%p693, %rs194, 52;
	@%p693 bra 	$L__BB2_675;
	setp.eq.s16 	%p694, %rs194, 53;
	@%p694 bra 	$L__BB2_653;
	bra.uni 	$L__BB2_678;
$L__BB2_653:
	mov.b32 	%r527, 1;
	bra.uni 	$L__BB2_678;
$L__BB2_654:
	setp.eq.s16 	%p690, %rs194, 54;
	@%p690 bra 	$L__BB2_668;
	setp.eq.s16 	%p691, %rs194, 55;
	@%p691 bra 	$L__BB2_674;
	setp.eq.s16 	%p692, %rs194, 56;
	@%p692 bra 	$L__BB2_668;
	bra.uni 	$L__BB2_678;
$L__BB2_657:
	setp.gt.s16 	%p675, %rs194, 77;
	@%p675 bra 	$L__BB2_665;
	setp.gt.s16 	%p682, %rs194, 68;
	@%p682 bra 	$L__BB2_663;
	setp.eq.s16 	%p685, %rs194, 57;
	@%p685 bra 	$L__BB2_653;
	setp.eq.s16 	%p686, %rs194, 65;
	@%p686 bra 	$L__BB2_668;
	setp.eq.s16 	%p687, %rs194, 67;
	@%p687 bra 	$L__BB2_662;
	bra.uni 	$L__BB2_678;
$L__BB2_662:
	mov.b32 	%r527, 16;
	bra.uni 	$L__BB2_678;
$L__BB2_663:
	add.s16 	%rs235, %rs194, -69;
	setp.lt.u16 	%p683, %rs235, 2;
	@%p683 bra 	$L__BB2_662;
	setp.eq.s16 	%p684, %rs194, 77;
	@%p684 bra 	$L__BB2_668;
	bra.uni 	$L__BB2_678;
$L__BB2_665:
	setp.gt.s16 	%p676, %rs194, 79;
	@%p676 bra 	$L__BB2_669;
	setp.eq.s16 	%p680, %rs194, 78;
	@%p680 bra 	$L__BB2_673;
	setp.eq.s16 	%p681, %rs194, 79;
	@%p681 bra 	$L__BB2_668;
	bra.uni 	$L__BB2_678;
$L__BB2_668:
	mov.b32 	%r527, 17;
	bra.uni 	$L__BB2_678;
$L__BB2_669:
	setp.eq.s16 	%p677, %rs194, 80;
	@%p677 bra 	$L__BB2_662;
	setp.eq.s16 	%p678, %rs194, 83;
	@%p678 bra 	$L__BB2_653;
	setp.ne.s16 	%p679, %rs194, 82;
	@%p679 bra 	$L__BB2_678;
	mov.b32 	%r527, 20;
	bra.uni 	$L__BB2_678;
$L__BB2_673:
	mov.b32 	%r527, 19;
	bra.uni 	$L__BB2_678;
$L__BB2_674:
	mov.b32 	%r527, 8;
	bra.uni 	$L__BB2_678;
$L__BB2_675:
	mov.b32 	%r527, 31;
	bra.uni 	$L__BB2_678;
$L__BB2_676:
	mov.b32 	%r527, 4;
	bra.uni 	$L__BB2_678;
$L__BB2_677:
	mov.b32 	%r527, 18;
$L__BB2_678:
	@%p10 bra 	$L__BB2_694;
	and.b32  	%r427, %r527, 16;
	setp.eq.s32 	%p700, %r427, 0;
	@%p700 bra 	$L__BB2_682;
	setp.lt.s32 	%p701, %r110, 0;
	setp.ge.s32 	%p702, %r110, %r141;
	or.pred  	%p703, %p701, %p702;
	@%p703 bra 	$L__BB2_682;
	cvt.u64.u32 	%rd344, %r110;
	add.s64 	%rd345, %rd22, %rd344;
	mad.lo.s64 	%rd346, %rd345, 3, %rd1;
	mov.b16 	%rs237, 255;
	st.global.u8 	[%rd346], %rs237;
	st.global.u8 	[%rd346+1], %rs237;
	st.global.u8 	[%rd346+2], %rs237;
$L__BB2_682:
	and.b32  	%r428, %r527, 8;
	setp.eq.s32 	%p704, %r428, 0;
	@%p704 bra 	$L__BB2_685;
	setp.lt.s32 	%p705, %r110, -1;
	setp.ge.s32 	%p706, %r521, %r141;
	or.pred  	%p707, %p705, %p706;
	@%p707 bra 	$L__BB2_685;
	cvt.u64.u32 	%rd347, %r521;
	add.s64 	%rd348, %rd22, %rd347;
	mad.lo.s64 	%rd349, %rd348, 3, %rd1;
	mov.b16 	%rs238, 255;
	st.global.u8 	[%rd349], %rs238;
	st.global.u8 	[%rd349+1], %rs238;
	st.global.u8 	[%rd349+2], %rs238;
$L__BB2_685:
	and.b32  	%r429, %r527, 4;
	setp.eq.s32 	%p708, %r429, 0;
	@%p708 bra 	$L__BB2_688;
	add.s32 	%r128, %r521, 1;
	setp.lt.s32 	%p709, %r110, -2;
	setp.ge.s32 	%p710, %r128, %r141;
	or.pred  	%p711, %p709, %p710;
	@%p711 bra 	$L__BB2_688;
	cvt.u64.u32 	%rd350, %r128;
	add.s64 	%rd351, %rd22, %rd350;
	mad.lo.s64 	%rd352, %rd351, 3, %rd1;
	mov.b16 	%rs239, 255;
	st.global.u8 	[%rd352], %rs239;
	st.global.u8 	[%rd352+1], %rs239;
	st.global.u8 	[%rd352+2], %rs239;
$L__BB2_688:
	and.b32  	%r430, %r527, 2;
	setp.eq.s32 	%p712, %r430, 0;
	@%p712 bra 	$L__BB2_691;
	add.s32 	%r129, %r521, 2;
	setp.lt.s32 	%p713, %r110, -3;
	setp.ge.s32 	%p714, %r129, %r141;
	or.pred  	%p715, %p713, %p714;
	@%p715 bra 	$L__BB2_691;
	cvt.u64.u32 	%rd353, %r129;
	add.s64 	%rd354, %rd22, %rd353;
	mad.lo.s64 	%rd355, %rd354, 3, %rd1;
	mov.b16 	%rs240, 255;
	st.global.u8 	[%rd355], %rs240;
	st.global.u8 	[%rd355+1], %rs240;
	st.global.u8 	[%rd355+2], %rs240;
$L__BB2_691:
	and.b32  	%r431, %r527, 1;
	setp.eq.b32 	%p716, %r431, 1;
	not.pred 	%p717, %p716;
	@%p717 bra 	$L__BB2_694;
	add.s32 	%r130, %r521, 3;
	setp.lt.s32 	%p718, %r110, -4;
	setp.ge.s32 	%p719, %r130, %r141;
	or.pred  	%p720, %p718, %p719;
	@%p720 bra 	$L__BB2_694;
	cvt.u64.u32 	%rd356, %r130;
	add.s64 	%rd357, %rd22, %rd356;
	mad.lo.s64 	%rd358, %rd357, 3, %rd1;
	mov.b16 	%rs241, 255;
	st.global.u8 	[%rd358], %rs241;
	st.global.u8 	[%rd358+1], %rs241;
	st.global.u8 	[%rd358+2], %rs241;
$L__BB2_694:
	mov.b32 	%r528, 0;
	setp.gt.s16 	%p721, %rs194, 55;
	@%p721 bra 	$L__BB2_709;
	setp.gt.s16 	%p728, %rs194, 50;
	@%p728 bra 	$L__BB2_703;
	setp.gt.s16 	%p734, %rs194, 47;
	@%p734 bra 	$L__BB2_700;
	setp.eq.s16 	%p738, %rs194, 37;
	@%p738 bra 	$L__BB2_720;
	setp.eq.s16 	%p739, %rs194, 46;
	@%p739 bra 	$L__BB2_699;
	bra.uni 	$L__BB2_721;
$L__BB2_699:
	mov.b32 	%r528, 6;
	bra.uni 	$L__BB2_721;
$L__BB2_700:
	setp.eq.s16 	%p735, %rs194, 48;
	@%p735 bra 	$L__BB2_720;
	setp.eq.s16 	%p736, %rs194, 49;
	@%p736 bra 	$L__BB2_719;
	setp.eq.s16 	%p737, %rs194, 50;
	@%p737 bra 	$L__BB2_708;
	bra.uni 	$L__BB2_721;
$L__BB2_703:
	setp.gt.s16 	%p729, %rs194, 52;
	@%p729 bra 	$L__BB2_706;
	setp.eq.s16 	%p732, %rs194, 51;
	@%p732 bra 	$L__BB2_718;
	setp.eq.s16 	%p733, %rs194, 52;
	@%p733 bra 	$L__BB2_712;
	bra.uni 	$L__BB2_721;
$L__BB2_706:
	add.s16 	%rs244, %rs194, -53;
	setp.lt.u16 	%p730, %rs244, 2;
	@%p730 bra 	$L__BB2_720;
	setp.eq.s16 	%p731, %rs194, 55;
	@%p731 bra 	$L__BB2_708;
	bra.uni 	$L__BB2_721;
$L__BB2_708:
	mov.b32 	%r528, 8;
	bra.uni 	$L__BB2_721;
$L__BB2_709:
	add.s16 	%rs243, %rs194, -65;
	cvt.u64.u16 	%rd359, %rs243;
	setp.gt.u16 	%p722, %rs243, 18;
	@%p722 bra 	$L__BB2_710;
	bra.uni 	$L__BB2_713;
$L__BB2_710:
	setp.eq.s16 	%p726, %rs194, 56;
	@%p726 bra 	$L__BB2_720;
	setp.eq.s16 	%p727, %rs194, 57;
	@%p727 bra 	$L__BB2_712;
	bra.uni 	$L__BB2_721;
$L__BB2_712:
	mov.b32 	%r528, 2;
	bra.uni 	$L__BB2_721;
$L__BB2_713:
	cvt.u32.u64 	%r433, %rd359;
	mov.b64 	%rd360, 1;
	shl.b64 	%rd361, %rd360, %r433;
	and.b64  	%rd362, %rd361, 290821;
	setp.ne.s64 	%p723, %rd362, 0;
	@%p723 bra 	$L__BB2_720;
	mov.b64 	%rd363, 1;
	shl.b64 	%rd364, %rd363, %r433;
	and.b64  	%rd365, %rd364, 32816;
	setp.ne.s64 	%p724, %rd365, 0;
	@%p724 bra 	$L__BB2_717;
	setp.eq.s64 	%p725, %rd359, 17;
	@%p725 bra 	$L__BB2_716;
	bra.uni 	$L__BB2_710;
$L__BB2_716:
	mov.b32 	%r528, 18;
	bra.uni 	$L__BB2_721;
$L__BB2_717:
	mov.b32 	%r528, 16;
	bra.uni 	$L__BB2_721;
$L__BB2_718:
	mov.b32 	%r528, 1;
	bra.uni 	$L__BB2_721;
$L__BB2_719:
	mov.b32 	%r528, 4;
	bra.uni 	$L__BB2_721;
$L__BB2_720:
	mov.b32 	%r528, 17;
$L__BB2_721:
	@%p11 bra 	$L__BB2_737;
	and.b32  	%r443, %r528, 16;
	setp.eq.s32 	%p740, %r443, 0;
	@%p740 bra 	$L__BB2_725;
	setp.lt.s32 	%p741, %r110, 0;
	setp.ge.s32 	%p742, %r110, %r141;
	or.pred  	%p743, %p741, %p742;
	@%p743 bra 	$L__BB2_725;
	cvt.u64.u32 	%rd366, %r110;
	add.s64 	%rd367, %rd23, %rd366;
	mad.lo.s64 	%rd368, %rd367, 3, %rd1;
	mov.b16 	%rs245, 255;
	st.global.u8 	[%rd368], %rs245;
	st.global.u8 	[%rd368+1], %rs245;
	st.global.u8 	[%rd368+2], %rs245;
$L__BB2_725:
	and.b32  	%r444, %r528, 8;
	setp.eq.s32 	%p744, %r444, 0;
	@%p744 bra 	$L__BB2_728;
	setp.lt.s32 	%p745, %r110, -1;
	setp.ge.s32 	%p746, %r521, %r141;
	or.pred  	%p747, %p745, %p746;
	@%p747 bra 	$L__BB2_728;
	cvt.u64.u32 	%rd369, %r521;
	add.s64 	%rd370, %rd23, %rd369;
	mad.lo.s64 	%rd371, %rd370, 3, %rd1;
	mov.b16 	%rs246, 255;
	st.global.u8 	[%rd371], %rs246;
	st.global.u8 	[%rd371+1], %rs246;
	st.global.u8 	[%rd371+2], %rs246;
$L__BB2_728:
	and.b32  	%r445, %r528, 4;
	setp.eq.s32 	%p748, %r445, 0;
	@%p748 bra 	$L__BB2_731;
	add.s32 	%r132, %r521, 1;
	setp.lt.s32 	%p749, %r110, -2;
	setp.ge.s32 	%p750, %r132, %r141;
	or.pred  	%p751, %p749, %p750;
	@%p751 bra 	$L__BB2_731;
	cvt.u64.u32 	%rd372, %r132;
	add.s64 	%rd373, %rd23, %rd372;
	mad.lo.s64 	%rd374, %rd373, 3, %rd1;
	mov.b16 	%rs247, 255;
	st.global.u8 	[%rd374], %rs247;
	st.global.u8 	[%rd374+1], %rs247;
	st.global.u8 	[%rd374+2], %rs247;
$L__BB2_731:
	and.b32  	%r446, %r528, 2;
	setp.eq.s32 	%p752, %r446, 0;
	@%p752 bra 	$L__BB2_734;
	add.s32 	%r133, %r521, 2;
	setp.lt.s32 	%p753, %r110, -3;
	setp.ge.s32 	%p754, %r133, %r141;
	or.pred  	%p755, %p753, %p754;
	@%p755 bra 	$L__BB2_734;
	cvt.u64.u32 	%rd375, %r133;
	add.s64 	%rd376, %rd23, %rd375;
	mad.lo.s64 	%rd377, %rd376, 3, %rd1;
	mov.b16 	%rs248, 255;
	st.global.u8 	[%rd377], %rs248;
	st.global.u8 	[%rd377+1], %rs248;
	st.global.u8 	[%rd377+2], %rs248;
$L__BB2_734:
	and.b32  	%r447, %r528, 1;
	setp.eq.b32 	%p756, %r447, 1;
	not.pred 	%p757, %p756;
	@%p757 bra 	$L__BB2_737;
	add.s32 	%r134, %r521, 3;
	setp.lt.s32 	%p758, %r110, -4;
	setp.ge.s32 	%p759, %r134, %r141;
	or.pred  	%p760, %p758, %p759;
	@%p760 bra 	$L__BB2_737;
	cvt.u64.u32 	%rd378, %r134;
	add.s64 	%rd379, %rd23, %rd378;
	mad.lo.s64 	%rd380, %rd379, 3, %rd1;
	mov.b16 	%rs249, 255;
	st.global.u8 	[%rd380], %rs249;
	st.global.u8 	[%rd380+1], %rs249;
	st.global.u8 	[%rd380+2], %rs249;
$L__BB2_737:
	mov.b32 	%r529, 0;
	setp.gt.s16 	%p761, %rs194, 56;
	@%p761 bra 	$L__BB2_752;
	setp.gt.s16 	%p771, %rs194, 51;
	@%p771 bra 	$L__BB2_746;
	setp.gt.s16 	%p777, %rs194, 49;
	@%p777 bra 	$L__BB2_743;
	add.s16 	%rs262, %rs194, -48;
	setp.lt.u16 	%p780, %rs262, 2;
	@%p780 bra 	$L__BB2_762;
	setp.eq.s16 	%p781, %rs194, 46;
	@%p781 bra 	$L__BB2_742;
	bra.uni 	$L__BB2_767;
$L__BB2_742:
	mov.b32 	%r529, 6;
	bra.uni 	$L__BB2_767;
$L__BB2_743:
	setp.eq.s16 	%p778, %rs194, 50;
	@%p778 bra 	$L__BB2_758;
	setp.eq.s16 	%p779, %rs194, 51;
	@%p779 bra 	$L__BB2_745;
	bra.uni 	$L__BB2_767;
$L__BB2_745:
	mov.b32 	%r529, 30;
	bra.uni 	$L__BB2_767;
$L__BB2_746:
	setp.gt.s16 	%p772, %rs194, 54;
	@%p772 bra 	$L__BB2_750;
	add.s16 	%rs261, %rs194, -53;
	setp.lt.u16 	%p775, %rs261, 2;
	@%p775 bra 	$L__BB2_762;
	setp.eq.s16 	%p776, %rs194, 52;
	@%p776 bra 	$L__BB2_749;
	bra.uni 	$L__BB2_767;
$L__BB2_749:
	mov.b32 	%r529, 2;
	bra.uni 	$L__BB2_767;
$L__BB2_750:
	setp.eq.s16 	%p773, %rs194, 55;
	@%p773 bra 	$L__BB2_766;
	setp.eq.s16 	%p774, %rs194, 56;
	@%p774 bra 	$L__BB2_762;
	bra.uni 	$L__BB2_767;
$L__BB2_752:
	setp.gt.s16 	%p766, %rs194, 68;
	@%p766 bra 	$L__BB2_756;
	setp.eq.s16 	%p768, %rs194, 57;
	@%p768 bra 	$L__BB2_765;
	setp.eq.s16 	%p769, %rs194, 65;
	@%p769 bra 	$L__BB2_764;
	setp.eq.s16 	%p770, %rs194, 67;
	@%p770 bra 	$L__BB2_762;
	bra.uni 	$L__BB2_767;
$L__BB2_756:
	add.s16 	%rs251, %rs194, -70;
	setp.gt.u16 	%p762, %rs251, 13;
	@%p762 bra 	$L__BB2_757;
	bra.uni 	$L__BB2_759;
$L__BB2_757:
	setp.eq.s16 	%p767, %rs194, 69;
	@%p767 bra 	$L__BB2_758;
	bra.uni 	$L__BB2_767;
$L__BB2_758:
	mov.b32 	%r529, 31;
	bra.uni 	$L__BB2_767;
$L__BB2_759:
	cvt.u32.u16 	%r449, %rs251;
	mov.b16 	%rs252, 1;
	shl.b16 	%rs253, %rs252, %r449;
	and.b16  	%rs254, %rs253, 4480;
	setp.ne.s16 	%p763, %rs254, 0;
	@%p763 bra 	$L__BB2_764;
	mov.b16 	%rs255, 1;
	shl.b16 	%rs256, %rs255, %r449;
	and.b16  	%rs257, %rs256, 1025;
	setp.ne.s16 	%p764, %rs257, 0;
	@%p764 bra 	$L__BB2_763;
	mov.b16 	%rs258, 1;
	shl.b16 	%rs259, %rs258, %r449;
	and.b16  	%rs260, %rs259, 8704;
	setp.ne.s16 	%p765, %rs260, 0;
	@%p765 bra 	$L__BB2_762;
	bra.uni 	$L__BB2_757;
$L__BB2_762:
	mov.b32 	%r529, 14;
	bra.uni 	$L__BB2_767;
$L__BB2_763:
	mov.b32 	%r529, 16;
	bra.uni 	$L__BB2_767;
$L__BB2_764:
	mov.b32 	%r529, 17;
	bra.uni 	$L__BB2_767;
$L__BB2_765:
	mov.b32 	%r529, 12;
	bra.uni 	$L__BB2_767;
$L__BB2_766:
	mov.b32 	%r529, 8;
$L__BB2_767:
	ld.param.u32 	%r496, [annotate_overlays_param_12];
	ld.param.u32 	%r490, [annotate_overlays_param_2];
	setp.lt.s32 	%p782, %r496, -6;
	add.s32 	%r461, %r496, 6;
	setp.ge.s32 	%p783, %r461, %r490;
	or.pred  	%p784, %p782, %p783;
	@%p784 bra 	$L__BB2_783;
	and.b32  	%r462, %r529, 16;
	setp.eq.s32 	%p785, %r462, 0;
	@%p785 bra 	$L__BB2_771;
	setp.lt.s32 	%p786, %r110, 0;
	setp.ge.s32 	%p787, %r110, %r141;
	or.pred  	%p788, %p786, %p787;
	@%p788 bra 	$L__BB2_771;
	cvt.u64.u32 	%rd381, %r110;
	add.s64 	%rd382, %rd24, %rd381;
	mad.lo.s64 	%rd383, %rd382, 3, %rd1;
	mov.b16 	%rs263, 255;
	st.global.u8 	[%rd383], %rs263;
	st.global.u8 	[%rd383+1], %rs263;
	st.global.u8 	[%rd383+2], %rs263;
$L__BB2_771:
	and.b32  	%r463, %r529, 8;
	setp.eq.s32 	%p789, %r463, 0;
	@%p789 bra 	$L__BB2_774;
	setp.lt.s32 	%p790, %r110, -1;
	setp.ge.s32 	%p791, %r521, %r141;
	or.pred  	%p792, %p790, %p791;
	@%p792 bra 	$L__BB2_774;
	cvt.u64.u32 	%rd384, %r521;
	add.s64 	%rd385, %rd24, %rd384;
	mad.lo.s64 	%rd386, %rd385, 3, %rd1;
	mov.b16 	%rs264, 255;
	st.global.u8 	[%rd386], %rs264;
	st.global.u8 	[%rd386+1], %rs264;
	st.global.u8 	[%rd386+2], %rs264;
$L__BB2_774:
	and.b32  	%r464, %r529, 4;
	setp.eq.s32 	%p793, %r464, 0;
	@%p793 bra 	$L__BB2_777;
	add.s32 	%r136, %r521, 1;
	setp.lt.s32 	%p794, %r110, -2;
	setp.ge.s32 	%p795, %r136, %r141;
	or.pred  	%p796, %p794, %p795;
	@%p796 bra 	$L__BB2_777;
	cvt.u64.u32 	%rd387, %r136;
	add.s64 	%rd388, %rd24, %rd387;
	mad.lo.s64 	%rd389, %rd388, 3, %rd1;
	mov.b16 	%rs265, 255;
	st.global.u8 	[%rd389], %rs265;
	st.global.u8 	[%rd389+1], %rs265;
	st.global.u8 	[%rd389+2], %rs265;
$L__BB2_777:
	and.b32  	%r465, %r529, 2;
	setp.eq.s32 	%p797, %r465, 0;
	@%p797 bra 	$L__BB2_780;
	add.s32 	%r137, %r521, 2;
	setp.lt.s32 	%p798, %r110, -3;
	setp.ge.s32 	%p799, %r137, %r141;
	or.pred  	%p800, %p798, %p799;
	@%p800 bra 	$L__BB2_780;
	cvt.u64.u32 	%rd390, %r137;
	add.s64 	%rd391, %rd24, %rd390;
	mad.lo.s64 	%rd392, %rd391, 3, %rd1;
	mov.b16 	%rs266, 255;
	st.global.u8 	[%rd392], %rs266;
	st.global.u8 	[%rd392+1], %rs266;
	st.global.u8 	[%rd392+2], %rs266;
$L__BB2_780:
	and.b32  	%r466, %r529, 1;
	setp.eq.b32 	%p801, %r466, 1;
	not.pred 	%p802, %p801;
	@%p802 bra 	$L__BB2_783;
	add.s32 	%r138, %r521, 3;
	setp.lt.s32 	%p803, %r110, -4;
	setp.ge.s32 	%p804, %r138, %r141;
	or.pred  	%p805, %p803, %p804;
	@%p805 bra 	$L__BB2_783;
	cvt.u64.u32 	%rd393, %r138;
	add.s64 	%rd394, %rd24, %rd393;
	mad.lo.s64 	%rd395, %rd394, 3, %rd1;
	mov.b16 	%rs267, 255;
	st.global.u8 	[%rd395], %rs267;
	st.global.u8 	[%rd395+1], %rs267;
	st.global.u8 	[%rd395+2], %rs267;
$L__BB2_783:
	add.s32 	%r522, %r522, 1;
	setp.ne.s32 	%p806, %r522, 0;
	add.s64 	%rd399, %rd399, 1;
	add.s32 	%r521, %r521, 6;
	@%p806 bra 	$L__BB2_444;
$L__BB2_784:
	ret;

}


// ===== COMPILED SASS (sm_100) =====

	.target	sm_100

	.elftype	@"ET_EXEC"


//--------------------- .note.nv.tkinfo           --------------------------
	.section	.note.nv.tkinfo,"",@"SHT_NOTE"
	.sectionflags	@"SHF_NOTE_NV_TKINFO"
	.tkinfo
        /*0018*/ 	.word	0x00000002
        /*0030*/ 	.string	""
        /*0030*/ 	.string	"ptxas"
        /*0030*/ 	.string	"Cuda compilation tools, release 13.0, V13.0.88"
        /*0030*/ 	.string	"Build cuda_13.0.r13.0/compiler.36424714_0"
        /*0030*/ 	.string	"-arch sm_100 -m 64 "



//--------------------- .note.nv.cuinfo           --------------------------
	.section	.note.nv.cuinfo,"",@"SHT_NOTE"
	.sectionflags	@"SHF_NOTE_NV_CUINFO"
        /*0018*/ 	.short	0x0002
        /*001a*/ 	.short	0x0064
        /*001c*/ 	.short	0x0082
	.zero		2


//--------------------- .nv.info                  --------------------------
	.section	.nv.info,"",@"SHT_CUDA_INFO"
	.align	4


	//----- nvinfo : EIATTR_REGCOUNT
	.align		4
        /*0000*/ 	.byte	0x04, 0x2f
        /*0002*/ 	.short	(.L_1 - .L_0)
	.align		4
.L_0:
        /*0004*/ 	.word	index@(bgr_resize_normalize)
        /*0008*/ 	.word	0x0000001d


	//----- nvinfo : EIATTR_FRAME_SIZE
	.align		4
.L_1:
        /*000c*/ 	.byte	0x04, 0x11
        /*000e*/ 	.short	(.L_3 - .L_2)
	.align		4
.L_2:
        /*0010*/ 	.word	index@($__internal_1_$__cuda_sm3x_div_rn_noftz_f32_slowpath)
        /*0014*/ 	.word	0x00000000


	//----- nvinfo : EIATTR_FRAME_SIZE
	.align		4
.L_3:
        /*0018*/ 	.byte	0x04, 0x11
        /*001a*/ 	.short	(.L_5 - .L_4)
	.align		4
.L_4:
        /*001c*/ 	.word	index@(bgr_resize_normalize)
        /*0020*/ 	.word	0x00000000


	//----- nvinfo : EIATTR_REGCOUNT
	.align		4
.L_5:
        /*0024*/ 	.byte	0x04, 0x2f
        /*0026*/ 	.short	(.L_7 - .L_6)
	.align		4
.L_6:
        /*0028*/ 	.word	index@(nms_suppress)
        /*002c*/ 	.word	0x0000001c


	//----- nvinfo : EIATTR_FRAME_SIZE
	.align		4
.L_7:
        /*0030*/ 	.byte	0x04, 0x11
        /*0032*/ 	.short	(.L_9 - .L_8)
	.align		4
.L_8:
        /*0034*/ 	.word	index@($__internal_0_$__cuda_sm3x_div_rn_noftz_f32_slowpath)
        /*0038*/ 	.word	0x00000000


	//----- nvinfo : EIATTR_FRAME_SIZE
	.align		4
.L_9:
        /*003c*/ 	.byte	0x04, 0x11
        /*003e*/ 	.short	(.L_11 - .L_10)
	.align		4
.L_10:
        /*0040*/ 	.word	index@(nms_suppress)
        /*0044*/ 	.word	0x00000000


	//----- nvinfo : EIATTR_REGCOUNT
	.align		4
.L_11:
        /*0048*/ 	.byte	0x04, 0x2f
        /*004a*/ 	.short	(.L_13 - .L_12)
	.align		4
.L_12:
        /*004c*/ 	.word	index@(annotate_overlays)
        /*0050*/ 	.word	0x00000028


	//----- nvinfo : EIATTR_FRAME_SIZE
	.align		4
.L_13:
        /*0054*/ 	.byte	0x04, 0x11
        /*0056*/ 	.short	(.L_15 - .L_14)
	.align		4
.L_14:
        /*0058*/ 	.word	index@(annotate_overlays)
        /*005c*/ 	.word	0x00000000


	//----- nvinfo : EIATTR_MIN_STACK_SIZE
	.align		4
.L_15:
        /*0060*/ 	.byte	0x04, 0x12
        /*0062*/ 	.short	(.L_17 - .L_16)
	.align		4
.L_16:
        /*0064*/ 	.word	index@(annotate_overlays)
        /*0068*/ 	.word	0x00000000


	//----- nvinfo : EIATTR_MIN_STACK_SIZE
	.align		4
.L_17:
        /*006c*/ 	.byte	0x04, 0x12
        /*006e*/ 	.short	(.L_19 - .L_18)
	.align		4
.L_18:
        /*0070*/ 	.word	index@(nms_suppress)
        /*0074*/ 	.word	0x00000000


	//----- nvinfo : EIATTR_MIN_STACK_SIZE
	.align		4
.L_19:
        /*0078*/ 	.byte	0x04, 0x12
        /*007a*/ 	.short	(.L_21 - .L_20)
	.align		4
.L_20:
        /*007c*/ 	.word	index@(bgr_resize_normalize)
        /*0080*/ 	.word	0x00000000
.L_21:


//--------------------- .nv.compat                --------------------------
	.section	.nv.compat,"",@"SHT_CUDA_COMPAT_INFO"
	.align	4
        /*0000*/ 	.byte	0x02, 0x09, 0x00, 0x00, 0x02, 0x02, 0x01, 0x00, 0x02, 0x05, 0x05, 0x00, 0x03, 0x07, 0x01, 0x01
        /*0010*/ 	.byte	0x02, 0x03, 0x00, 0x00, 0x02, 0x06, 0x01, 0x00, 0x04, 0x0b, 0x08, 0x00, 0x01, 0x00, 0x00, 0x00
        /*0020*/ 	.byte	0x00, 0x00, 0x00, 0x00


//--------------------- .nv.info.annotate_overlays --------------------------
	.section	.nv.info.annotate_overlays,"",@"SHT_CUDA_INFO"
	.sectionflags	@""
	.align	4


	//----- nvinfo : EIATTR_CUDA_API_VERSION
	.align		4
        /*0000*/ 	.byte	0x04, 0x37
        /*0002*/ 	.short	(.L_23 - .L_22)
.L_22:
        /*0004*/ 	.word	0x00000082


	//----- nvinfo : EIATTR_KPARAM_INFO
	.align		4
.L_23:
        /*0008*/ 	.byte	0x04, 0x17
        /*000a*/ 	.short	(.L_25 - .L_24)
.L_24:
        /*000c*/ 	.word	0x00000000
        /*0010*/ 	.short	0x000c
        /*0012*/ 	.short	0x0050
        /*0014*/ 	.byte	0x00, 0xf0, 0x11, 0x00


	//----- nvinfo : EIATTR_KPARAM_INFO
	.align		4
.L_25:
        /*0018*/ 	.byte	0x04, 0x17
        /*001a*/ 	.short	(.L_27 - .L_26)
.L_26:
        /*001c*/ 	.word	0x00000000
        /*0020*/ 	.short	0x000b
        /*0022*/ 	.short	0x004c
        /*0024*/ 	.byte	0x00, 0xf0, 0x11, 0x00


	//----- nvinfo : EIATTR_KPARAM_INFO
	.align		4
.L_27:
        /*0028*/ 	.byte	0x04, 0x17
        /*002a*/ 	.short	(.L_29 - .L_28)
.L_28:
        /*002c*/ 	.word	0x00000000
        /*0030*/ 	.short	0x000a
        /*0032*/ 	.short	0x0048
        /*0034*/ 	.byte	0x00, 0xf0, 0x11, 0x00


	//----- nvinfo : EIATTR_KPARAM_INFO
	.align		4
.L_29:
        /*0038*/ 	.byte	0x04, 0x17
        /*003a*/ 	.short	(.L_31 - .L_30)
.L_30:
        /*003c*/ 	.word	0x00000000
        /*0040*/ 	.short	0x0009
        /*0042*/ 	.short	0x0040
        /*0044*/ 	.byte	0x00, 0xf5, 0x21, 0x00


	//----- nvinfo : EIATTR_KPARAM_INFO
	.align		4
.L_31:
        /*0048*/ 	.byte	0x04, 0x17
        /*004a*/ 	.short	(.L_33 - .L_32)
.L_32:
        /*004c*/ 	.word	0x00000000
        /*0050*/ 	.short	0x0008
        /*0052*/ 	.short	0x0038
        /*0054*/ 	.byte	0x00, 0xf0, 0x11, 0x00


	//----- nvinfo : EIATTR_KPARAM_INFO
	.align		4
.L_33:
        /*0058*/ 	.byte	0x04, 0x17
        /*005a*/ 	.short	(.L_35 - .L_34)
.L_34:
        /*005c*/ 	.word	0x00000000
        /*0060*/ 	.short	0x0007
        /*0062*/ 	.short	0x0030
        /*0064*/ 	.byte	0x00, 0xf5, 0x21, 0x00


	//----- nvinfo : EIATTR_KPARAM_INFO
	.align		4
.L_35:
        /*0068*/ 	.byte	0x04, 0x17
        /*006a*/ 	.short	(.L_37 - .L_36)
.L_36:
        /*006c*/ 	.word	0x00000000
        /*0070*/ 	.short	0x0006
        /*0072*/ 	.short	0x0028
        /*0074*/ 	.byte	0x00, 0xf5, 0x21, 0x00


	//----- nvinfo : EIATTR_KPARAM_INFO
	.align		4
.L_37:
        /*0078*/ 	.byte	0x04, 0x17
        /*007a*/ 	.short	(.L_39 - .L_38)
.L_38:
        /*007c*/ 	.word	0x00000000
        /*0080*/ 	.short	0x0005
        /*0082*/ 	.short	0x0020
        /*0084*/ 	.byte	0x00, 0xf5, 0x21, 0x00


	//----- nvinfo : EIATTR_KPARAM_INFO
	.align		4
.L_39:
        /*0088*/ 	.byte	0x04, 0x17
        /*008a*/ 	.short	(.L_41 - .L_40)
.L_40:
        /*008c*/ 	.word	0x00000000
        /*0090*/ 	.short	0x0004
        /*0092*/ 	.short	0x0018
        /*0094*/ 	.byte	0x00, 0xf5, 0x21, 0x00


	//----- nvinfo : EIATTR_KPARAM_INFO
	.align		4
.L_41:
        /*0098*/ 	.byte	0x04, 0x17
        /*009a*/ 	.short	(.L_43 - .L_42)
.L_42:
        /*009c*/ 	.word	0x00000000
        /*00a0*/ 	.short	0x0003
        /*00a2*/ 	.short	0x0010
        /*00a4*/ 	.byte	0x00, 0xf5, 0x21, 0x00


	//----- nvinfo : EIATTR_KPARAM_INFO
	.align		4
.L_43:
        /*00a8*/ 	.byte	0x04, 0x17
        /*00aa*/ 	.short	(.L_45 - .L_44)
.L_44:
        /*00ac*/ 	.word	0x00000000
        /*00b0*/ 	.short	0x0002
        /*00b2*/ 	.short	0x000c
        /*00b4*/ 	.byte	0x00, 0xf0, 0x11, 0x00


	//----- nvinfo : EIATTR_KPARAM_INFO
	.align		4
.L_45:
        /*00b8*/ 	.byte	0x04, 0x17
        /*00ba*/ 	.short	(.L_47 - .L_46)
.L_46:
        /*00bc*/ 	.word	0x00000000
        /*00c0*/ 	.short	0x0001
        /*00c2*/ 	.short	0x0008
        /*00c4*/ 	.byte	0x00, 0xf0, 0x11, 0x00


	//----- nvinfo : EIATTR_KPARAM_INFO
	.align		4
.L_47:
        /*00c8*/ 	.byte	0x04, 0x17
        /*00ca*/ 	.short	(.L_49 - .L_48)
.L_48:
        /*00cc*/ 	.word	0x00000000
        /*00d0*/ 	.short	0x0000
        /*00d2*/ 	.short	0x0000
        /*00d4*/ 	.byte	0x00, 0xf5, 0x21, 0x00


	//----- nvinfo : EIATTR_SPARSE_MMA_MASK
	.align		4
.L_49:
        /*00d8*/ 	.byte	0x03, 0x50
        /*00da*/ 	.short	0x0000


	//----- nvinfo : EIATTR_MAXREG_COUNT
	.align		4
        /*00dc*/ 	.byte	0x03, 0x1b
        /*00de*/ 	.short	0x00ff


	//----- nvinfo : EIATTR_MERCURY_ISA_VERSION
	.align		4
        /*00e0*/ 	.byte	0x03, 0x5f
        /*00e2*/ 	.short	0x0101


	//----- nvinfo : EIATTR_VRC_CTA_INIT_COUNT
	.align		4
        /*00e4*/ 	.byte	0x02, 0x4a
	.zero		1
	.zero		1


	//----- nvinfo : EIATTR_EXIT_INSTR_OFFSETS
	.align		4
        /*00e8*/ 	.byte	0x04, 0x1c
        /*00ea*/ 	.short	(.L_51 - .L_50)


	//   ....[0]....
.L_50:
        /*00ec*/ 	.word	0x00000080


	//   ....[1]....
        /*00f0*/ 	.word	0x000073a0


	//   ....[2]....
        /*00f4*/ 	.word	0x0000ccb0


	//----- nvinfo : EIATTR_CRS_STACK_SIZE
	.align		4
.L_51:
        /*00f8*/ 	.byte	0x04, 0x1e
        /*00fa*/ 	.short	(.L_53 - .L_52)
.L_52:
        /*00fc*/ 	.word	0x00000000


	//----- nvinfo : EIATTR_CBANK_PARAM_SIZE
	.align		4
.L_53:
        /*0100*/ 	.byte	0x03, 0x19
        /*0102*/ 	.short	0x0054


	//----- nvinfo : EIATTR_PARAM_CBANK
	.align		4
        /*0104*/ 	.byte	0x04, 0x0a
        /*0106*/ 	.short	(.L_55 - .L_54)
	.align		4
.L_54:
        /*0108*/ 	.word	index@(.nv.constant0.annotate_overlays)
        /*010c*/ 	.short	0x0380
        /*010e*/ 	.short	0x0054


	//----- nvinfo : EIATTR_SW_WAR
	.align		4
.L_55:
        /*0110*/ 	.byte	0x04, 0x36
        /*0112*/ 	.short	(.L_57 - .L_56)
.L_56:
        /*0114*/ 	.word	0x00000008
.L_57:


//--------------------- .nv.info.nms_suppress     --------------------------
	.section	.nv.info.nms_suppress,"",@"SHT_CUDA_INFO"
	.sectionflags	@""
	.align	4


	//----- nvinfo : EIATTR_CUDA_API_VERSION
	.align		4
        /*0000*/ 	.byte	0x04, 0x37
        /*0002*/ 	.short	(.L_59 - .L_58)
.L_58:
        /*0004*/ 	.word	0x00000082


	//----- nvinfo : EIATTR_KPARAM_INFO
	.align		4
.L_59:
        /*0008*/ 	.byte	0x04, 0x17
        /*000a*/ 	.short	(.L_61 - .L_60)
.L_60:
        /*000c*/ 	.word	0x00000000
        /*0010*/ 	.short	0x0003
        /*0012*/ 	.short	0x0010
        /*0014*/ 	.byte	0x00, 0xf5, 0x21, 0x00


	//----- nvinfo : EIATTR_KPARAM_INFO
	.align		4
.L_61:
        /*0018*/ 	.byte	0x04, 0x17
        /*001a*/ 	.short	(.L_63 - .L_62)
.L_62:
        /*001c*/ 	.word	0x00000000
        /*0020*/ 	.short	0x0002
        /*0022*/ 	.short	0x000c
        /*0024*/ 	.byte	0x00, 0xf0, 0x11, 0x00


	//----- nvinfo : EIATTR_KPARAM_INFO
	.align		4
.L_63:
        /*0028*/ 	.byte	0x04, 0x17
        /*002a*/ 	.short	(.L_65 - .L_64)
.L_64:
        /*002c*/ 	.word	0x00000000
        /*0030*/ 	.short	0x0001
        /*0032*/ 	.short	0x0008
        /*0034*/ 	.byte	0x00, 0xf0, 0x11, 0x00


	//----- nvinfo : EIATTR_KPARAM_INFO
	.align		4
.L_65:
        /*0038*/ 	.byte	0x04, 0x17
        /*003a*/ 	.short	(.L_67 - .L_66)
.L_66:
        /*003c*/ 	.word	0x00000000
        /*0040*/ 	.short	0x0000
        /*0042*/ 	.short	0x0000
        /*0044*/ 	.byte	0x00, 0xf0, 0x21, 0x00


	//----- nvinfo : EIATTR_SPARSE_MMA_MASK
	.align		4
.L_67:
        /*0048*/ 	.byte	0x03, 0x50
        /*004a*/ 	.short	0x0000


	//----- nvinfo : EIATTR_MAXREG_COUNT
	.align		4
        /*004c*/ 	.byte	0x03, 0x1b
        /*004e*/ 	.short	0x00ff


	//----- nvinfo : EIATTR_MERCURY_ISA_VERSION
	.align		4
        /*0050*/ 	.byte	0x03, 0x5f
        /*0052*/ 	.short	0x0101


	//----- nvinfo : EIATTR_VRC_CTA_INIT_COUNT
	.align		4
        /*0054*/ 	.byte	0x02, 0x4a
	.zero		1
	.zero		1


	//----- nvinfo : EIATTR_EXIT_INSTR_OFFSETS
	.align		4
        /*0058*/ 	.byte	0x04, 0x1c
        /*005a*/ 	.short	(.L_69 - .L_68)


	//   ....[0]....
.L_68:
        /*005c*/ 	.word	0x00000040


	//   ....[1]....
        /*0060*/ 	.word	0x00000070


	//   ....[2]....
        /*0064*/ 	.word	0x00001aa0


	//----- nvinfo : EIATTR_CRS_STACK_SIZE
	.align		4
.L_69:
        /*0068*/ 	.byte	0x04, 0x1e
        /*006a*/ 	.short	(.L_71 - .L_70)
.L_70:
        /*006c*/ 	.word	0x00000000


	//----- nvinfo : EIATTR_CBANK_PARAM_SIZE
	.align		4
.L_71:
        /*0070*/ 	.byte	0x03, 0x19
        /*0072*/ 	.short	0x0018


	//----- nvinfo : EIATTR_PARAM_CBANK
	.align		4
        /*0074*/ 	.byte	0x04, 0x0a
        /*0076*/ 	.short	(.L_73 - .L_72)
	.align		4
.L_72:
        /*0078*/ 	.word	index@(.nv.constant0.nms_suppress)
        /*007c*/ 	.short	0x0380
        /*007e*/ 	.short	0x0018


	//----- nvinfo : EIATTR_SW_WAR
	.align		4
.L_73:
        /*0080*/ 	.byte	0x04, 0x36
        /*0082*/ 	.short	(.L_75 - .L_74)
.L_74:
        /*0084*/ 	.word	0x00000008
.L_75:


//--------------------- .nv.info.bgr_resize_normalize --------------------------
	.section	.nv.info.bgr_resize_normalize,"",@"SHT_CUDA_INFO"
	.sectionflags	@""
	.align	4


	//----- nvinfo : EIATTR_CUDA_API_VERSION
	.align		4
        /*0000*/ 	.byte	0x04, 0x37
        /*0002*/ 	.short	(.L_77 - .L_76)
.L_76:
        /*0004*/ 	.word	0x00000082


	//----- nvinfo : EIATTR_KPARAM_INFO
	.align		4
.L_77:
        /*0008*/ 	.byte	0x04, 0x17
        /*000a*/ 	.short	(.L_79 - .L_78)
.L_78:
        /*000c*/ 	.word	0x00000000
        /*0010*/ 	.short	0x0006
        /*0012*/ 	.short	0x0020
        /*0014*/ 	.byte	0x00, 0xf5, 0x21, 0x00


	//----- nvinfo : EIATTR_KPARAM_INFO
	.align		4
.L_79:
        /*0018*/ 	.byte	0x04, 0x17
        /*001a*/ 	.short	(.L_81 - .L_80)
.L_80:
        /*001c*/ 	.word	0x00000000
        /*0020*/ 	.short	0x0005
        /*0022*/ 	.short	0x0018
        /*0024*/ 	.byte	0x00, 0xf5, 0x21, 0x00


	//----- nvinfo : EIATTR_KPARAM_INFO
	.align		4
.L_81:
        /*0028*/ 	.byte	0x04, 0x17
        /*002a*/ 	.short	(.L_83 - .L_82)
.L_82:
        /*002c*/ 	.word	0x00000000
        /*0030*/ 	.short	0x0004
        /*0032*/ 	.short	0x0014
        /*0034*/ 	.byte	0x00, 0xf0, 0x11, 0x00


	//----- nvinfo : EIATTR_KPARAM_INFO
	.align		4
.L_83:
        /*0038*/ 	.byte	0x04, 0x17
        /*003a*/ 	.short	(.L_85 - .L_84)
.L_84:
        /*003c*/ 	.word	0x00000000
        /*0040*/ 	.short	0x0003
        /*0042*/ 	.short	0x0010
        /*0044*/ 	.byte	0x00, 0xf0, 0x11, 0x00


	//----- nvinfo : EIATTR_KPARAM_INFO
	.align		4
.L_85:
        /*0048*/ 	.byte	0x04, 0x17
        /*004a*/ 	.short	(.L_87 - .L_86)
.L_86:
        /*004c*/ 	.word	0x00000000
        /*0050*/ 	.short	0x0002
        /*0052*/ 	.short	0x000c
        /*0054*/ 	.byte	0x00, 0xf0, 0x11, 0x00


	//----- nvinfo : EIATTR_KPARAM_INFO
	.align		4
.L_87:
        /*0058*/ 	.byte	0x04, 0x17
        /*005a*/ 	.short	(.L_89 - .L_88)
.L_88:
        /*005c*/ 	.word	0x00000000
        /*0060*/ 	.short	0x0001
        /*0062*/ 	.short	0x0008
        /*0064*/ 	.byte	0x00, 0xf0, 0x11, 0x00


	//----- nvinfo : EIATTR_KPARAM_INFO
	.align		4
.L_89:
        /*0068*/ 	.byte	0x04, 0x17
        /*006a*/ 	.short	(.L_91 - .L_90)
.L_90:
        /*006c*/ 	.word	0x00000000
        /*0070*/ 	.short	0x0000
        /*0072*/ 	.short	0x0000
        /*0074*/ 	.byte	0x00, 0xf5, 0x21, 0x00


	//----- nvinfo : EIATTR_SPARSE_MMA_MASK
	.align		4
.L_91:
        /*0078*/ 	.byte	0x03, 0x50
        /*007a*/ 	.short	0x0000


	//----- nvinfo : EIATTR_MAXREG_COUNT
	.align		4
        /*007c*/ 	.byte	0x03, 0x1b
        /*007e*/ 	.short	0x00ff


	//----- nvinfo : EIATTR_MERCURY_ISA_VERSION
	.align		4
        /*0080*/ 	.byte	0x03, 0x5f
        /*0082*/ 	.short	0x0101


	//----- nvinfo : EIATTR_VRC_CTA_INIT_COUNT
	.align		4
        /*0084*/ 	.byte	0x02, 0x4a
	.zero		1
	.zero		1


	//----- nvinfo : EIATTR_EXIT_INSTR_OFFSETS
	.align		4
        /*0088*/ 	.byte	0x04, 0x1c
        /*008a*/ 	.short	(.L_93 - .L_92)


	//   ....[0]....
.L_92:
        /*008c*/ 	.word	0x00000080


	//   ....[1]....
        /*0090*/ 	.word	0x00000ae0


	//----- nvinfo : EIATTR_CRS_STACK_SIZE
	.align		4
.L_93:
        /*0094*/ 	.byte	0x04, 0x1e
        /*0096*/ 	.short	(.L_95 - .L_94)
.L_94:
        /*0098*/ 	.word	0x00000000


	//----- nvinfo : EIATTR_CBANK_PARAM_SIZE
	.align		4
.L_95:
        /*009c*/ 	.byte	0x03, 0x19
        /*009e*/ 	.short	0x0028


	//----- nvinfo : EIATTR_PARAM_CBANK
	.align		4
        /*00a0*/ 	.byte	0x04, 0x0a
        /*00a2*/ 	.short	(.L_97 - .L_96)
	.align		4
.L_96:
        /*00a4*/ 	.word	index@(.nv.constant0.bgr_resize_normalize)
        /*00a8*/ 	.short	0x0380
        /*00aa*/ 	.short	0x0028


	//----- nvinfo : EIATTR_SW_WAR
	.align		4
.L_97:
        /*00ac*/ 	.byte	0x04, 0x36
        /*00ae*/ 	.short	(.L_99 - .L_98)
.L_98:
        /*00b0*/ 	.word	0x00000008
.L_99:


//--------------------- .nv.callgraph             --------------------------
	.section	.nv.callgraph,"",@"SHT_CUDA_CALLGRAPH"
	.align	4
	.sectionentsize	8
	.align		4
        /*0000*/ 	.word	0x00000000
	.align		4
        /*0004*/ 	.word	0xffffffff
	.align		4
        /*0008*/ 	.word	0x00000000
	.align		4
        /*000c*/ 	.word	0xfffffffe
	.align		4
        /*0010*/ 	.word	0x00000000
	.align		4
        /*0014*/ 	.word	0xfffffffd
	.align		4
        /*0018*/ 	.word	0x00000000
	.align		4
        /*001c*/ 	.word	0xfffffffc


//--------------------- .text.annotate_overlays   --------------------------
	.section	.text.annotate_overlays,"ax",@progbits
	.align	128
        .global         annotate_overlays
        .type           annotate_overlays,@function
        .size           annotate_overlays,(.L_x_442 - annotate_overlays)
        .other          annotate_overlays,@"STO_CUDA_ENTRY STV_DEFAULT"
annotate_overlays:
.text.annotate_overlays:
[----:B------:R-:W-:Y:S01]  /*0000*/  LDC R1, c[0x0][0x37c] ;  /* 0x0000df00ff017b82 */ /* 0x000fe20000000800 */
[----:B------:R-:W0:Y:S07]  /*0010*/  S2R R3, SR_TID.X ;  /* 0x0000000000037919 */ /* 0x000e2e0000002100 */
[----:B------:R-:W0:Y:S01]  /*0020*/  S2UR UR4, SR_CTAID.X ;  /* 0x00000000000479c3 */ /* 0x000e220000002500 */
[----:B------:R-:W1:Y:S07]  /*0030*/  LDCU UR5, c[0x0][0x3b8] ;  /* 0x00007700ff0577ac */ /* 0x000e6e0008000800 */
[----:B------:R-:W0:Y:S02]  /*0040*/  LDC R0, c[0x0][0x360] ;  /* 0x0000d800ff007b82 */ /* 0x000e240000000800 */
[----:B0-----:R-:W-:-:S05]  /*0050*/  IMAD R0, R0, UR4, R3 ;  /* 0x0000000400007c24 */ /* 0x001fca000f8e0203 */
[C---:B-1----:R-:W-:Y:S02]  /*0060*/  ISETP.GE.AND P0, PT, R0.reuse, UR5, PT ;  /* 0x0000000500007c0c */ /* 0x042fe4000bf06270 */
[----:B------:R-:W-:-:S13]  /*0070*/  ISETP.GT.AND P1, PT, R0, RZ, PT ;  /* 0x000000ff0000720c */ /* 0x000fda0003f24270 */
[----:B------:R-:W-:Y:S05]  /*0080*/  @P0 EXIT P1 ;  /* 0x000000000000094d */ /* 0x000fea0000800000 */
[----:B------:R-:W0:Y:S01]  /*0090*/  LDCU.64 UR18, c[0x0][0x358] ;  /* 0x00006b00ff1277ac */ /* 0x000e220008000a00 */
[----:B------:R-:W-:Y:S01]  /*00a0*/  BSSY.RECONVERGENT B0, `(.L_x_0) ;  /* 0x000072c000007945 */ /* 0x000fe20003800200 */
[----:B------:R-:W1:Y:S03]  /*00b0*/  LDCU UR6, c[0x0][0x38c] ;  /* 0x00007180ff0677ac */ /* 0x000e660008000800 */
[----:B------:R-:W-:Y:S05]  /*00c0*/  @P0 BRA `(.L_x_1) ;  /* 0x0000007000a40947 */ /* 0x000fea0003800000 */
[----:B------:R-:W2:Y:S01]  /*00d0*/  LDC.64 R8, c[0x0][0x390] ;  /* 0x0000e400ff087b82 */ /* 0x000ea20000000a00 */
[----:B------:R-:W-:-:S07]  /*00e0*/  IMAD.SHL.U32 R3, R0, 0x4, RZ ;  /* 0x0000000400037824 */ /* 0x000fce00078e00ff */
[----:B------:R-:W3:Y:S01]  /*00f0*/  LDC.64 R6, c[0x0][0x388] ;  /* 0x0000e200ff067b82 */ /* 0x000ee20000000a00 */
[----:B--2---:R-:W-:-:S05]  /*0100*/  IMAD.WIDE R8, R3, 0x4, R8 ;  /* 0x0000000403087825 */ /* 0x004fca00078e0208 */
[----:B0-----:R-:W2:Y:S04]  /*0110*/  LDG.E R2, desc[UR18][R8.64] ;  /* 0x0000001208027981 */ /* 0x001ea8000c1e1900 */
[----:B------:R-:W3:Y:S04]  /*0120*/  LDG.E R3, desc[UR18][R8.64+0x8] ;  /* 0x0000081208037981 */ /* 0x000ee8000c1e1900 */
[----:B------:R-:W4:Y:S04]  /*0130*/  LDG.E R12, desc[UR18][R8.64+0x4] ;  /* 0x00000412080c7981 */ /* 0x000f28000c1e1900 */
[----:B------:R-:W5:Y:S01]  /*0140*/  LDG.E R10, desc[UR18][R8.64+0xc] ;  /* 0x00000c12080a7981 */ /* 0x000f62000c1e1900 */
[----:B------:R-:W-:Y:S01]  /*0150*/  BSSY.RECONVERGENT B1, `(.L_x_2) ;  /* 0x00000b1000017945 */ /* 0x000fe20003800200 */
[----:B--2---:R-:W-:-:S02]  /*0160*/  VIMNMX R2, PT, PT, RZ, R2, !PT ;  /* 0x00000002ff027248 */ /* 0x004fc40007fe0100 */
[----:B---3--:R-:W-:-:S04]  /*0170*/  VIADDMNMX R4, R6, 0xffffffff, R3, PT ;  /* 0xffffffff06047846 */ /* 0x008fc80003800103 */
[----:B------:R-:W-:Y:S02]  /*0180*/  ISETP.GE.AND P0, PT, R4, R2, PT ;  /* 0x000000020400720c */ /* 0x000fe40003f06270 */
[----:B----4-:R-:W-:Y:S02]  /*0190*/  VIMNMX R12, PT, PT, RZ, R12, !PT ;  /* 0x0000000cff0c7248 */ /* 0x010fe40007fe0100 */
[----:B-----5:R-:W-:-:S09]  /*01a0*/  VIADDMNMX R5, R7, 0xffffffff, R10, PT ;  /* 0xffffffff07057846 */ /* 0x020fd2000380010a */
[----:B------:R-:W-:Y:S05]  /*01b0*/  @!P0 BRA `(.L_x_3) ;  /* 0x0000000800a88947 */ /* 0x000fea0003800000 */
[----:B------:R-:W-:Y:S01]  /*01c0*/  VIADD R13, R4, 0x1 ;  /* 0x00000001040d7836 */ /* 0x000fe20000000000 */
[----:B------:R-:W-:Y:S01]  /*01d0*/  SHF.R.S32.HI R15, RZ, 0x1f, R6 ;  /* 0x0000001fff0f7819 */ /* 0x000fe20000011406 */
[-C--:B------:R-:W-:Y:S01]  /*01e0*/  IMAD.WIDE.U32 R10, R12, R6.reuse, RZ ;  /* 0x000000060c0a7225 */ /* 0x080fe200078e00ff */
[----:B------:R-:W-:Y:S03]  /*01f0*/  BSSY.RECONVERGENT B2, `(.L_x_4) ;  /* 0x000002e000027945 */ /* 0x000fe60003800200 */
[----:B------:R-:W-:Y:S02]  /*0200*/  IMAD.IADD R20, R13, 0x1, -R2 ;  /* 0x000000010d147824 */ /* 0x000fe400078e0a02 */
[----:B------:R-:W-:-:S03]  /*0210*/  IMAD.WIDE.U32 R8, R5, R6, RZ ;  /* 0x0000000605087225 */ /* 0x000fc600078e00ff */
[----:B------:R-:W-:Y:S01]  /*0220*/  LOP3.LUT P0, R20, R20, 0x3, RZ, 0xc0, !PT ;  /* 0x0000000314147812 */ /* 0x000fe2000780c0ff */
[----:B------:R-:W-:Y:S02]  /*0230*/  IMAD.MOV.U32 R17, RZ, RZ, R2 ;  /* 0x000000ffff117224 */ /* 0x000fe400078e0002 */
[-C--:B------:R-:W-:Y:S02]  /*0240*/  IMAD R22, R12, R15.reuse, R11 ;  /* 0x0000000f0c167224 */ /* 0x080fe400078e020b */
[----:B------:R-:W-:-:S08]  /*0250*/  IMAD R16, R5, R15, R9 ;  /* 0x0000000f05107224 */ /* 0x000fd000078e0209 */
[----:B------:R-:W-:Y:S05]  /*0260*/  @!P0 BRA `(.L_x_5) ;  /* 0x0000000000988947 */ /* 0x000fea0003800000 */
[----:B------:R-:W0:Y:S01]  /*0270*/  LDC R6, c[0x0][0x388] ;  /* 0x0000e200ff067b82 */ /* 0x000e220000000800 */
[----:B------:R-:W-:Y:S01]  /*0280*/  ISETP.GE.AND P1, PT, R12, R7, PT ;  /* 0x000000070c00720c */ /* 0x000fe20003f26270 */
[----:B------:R-:W-:Y:S02]  /*0290*/  IMAD.MOV.U32 R7, RZ, RZ, RZ ;  /* 0x000000ffff077224 */ /* 0x000fe400078e00ff */
[----:B------:R-:W-:-:S04]  /*02a0*/  IMAD.MOV.U32 R17, RZ, RZ, R2 ;  /* 0x000000ffff117224 */ /* 0x000fc800078e0002 */
[----:B------:R-:W2:Y:S06]  /*02b0*/  LDC.64 R14, c[0x0][0x380] ;  /* 0x0000e000ff0e7b82 */ /* 0x000eac0000000a00 */
.L_x_10:
[----:B0-----:R-:W-:Y:S01]  /*02c0*/  ISETP.GE.OR P2, PT, R17, R6, P1 ;  /* 0x000000061100720c */ /* 0x001fe20000f46670 */
[----:B------:R-:W-:Y:S01]  /*02d0*/  VIADD R7, R7, 0x1 ;  /* 0x0000000107077836 */ /* 0x000fe20000000000 */
[----:B------:R-:W-:Y:S01]  /*02e0*/  ISETP.GE.AND P0, PT, R5, RZ, PT ;  /* 0x000000ff0500720c */ /* 0x000fe20003f06270 */
[----:B------:R-:W-:Y:S03]  /*02f0*/  BSSY.RECONVERGENT B3, `(.L_x_6) ;  /* 0x000000e000037945 */ /* 0x000fe60003800200 */
[----:B------:R-:W-:Y:S02]  /*0300*/  ISETP.NE.AND P3, PT, R7, R20, PT ;  /* 0x000000140700720c */ /* 0x000fe40003f65270 */
[----:B------:R-:W-:-:S05]  /*0310*/  ISETP.GE.OR P0, PT, R17, R6, !P0 ;  /* 0x000000061100720c */ /* 0x000fca0004706670 */
[----:B-1----:R-:W-:Y:S08]  /*0320*/  @P2 BRA `(.L_x_7) ;  /* 0x0000000000282947 */ /* 0x002ff00003800000 */
[----:B------:R-:W-:Y:S01]  /*0330*/  IADD3 R19, P2, PT, R17, R10, RZ ;  /* 0x0000000a11137210 */ /* 0x000fe20007f5e0ff */
[----:B------:R-:W-:-:S04]  /*0340*/  IMAD.MOV.U32 R23, RZ, RZ, 0xff ;  /* 0x000000ffff177424 */ /* 0x000fc800078e00ff */
[----:B------:R-:W-:Y:S02]  /*0350*/  IMAD.X R21, RZ, RZ, R22, P2 ;  /* 0x000000ffff157224 */ /* 0x000fe400010e0616 */
[----:B--2---:R-:W-:-:S04]  /*0360*/  IMAD.WIDE.U32 R18, R19, 0x3, R14 ;  /* 0x0000000313127825 */ /* 0x004fc800078e000e */
[----:B------:R-:W-:-:S04]  /*0370*/  IMAD R21, R21, 0x3, RZ ;  /* 0x0000000315157824 */ /* 0x000fc800078e02ff */
[--C-:B------:R-:W-:Y:S01]  /*0380*/  IMAD.IADD R19, R19, 0x1, R21.reuse ;  /* 0x0000000113137824 */ /* 0x100fe200078e0215 */
[----:B------:R-:W-:-:S04]  /*0390*/  PRMT R21, R23, 0x7610, R21 ;  /* 0x0000761017157816 */ /* 0x000fc80000000015 */
[----:B------:R0:W-:Y:S04]  /*03a0*/  STG.E.U8 desc[UR18][R18.64], RZ ;  /* 0x000000ff12007986 */ /* 0x0001e8000c101112 */
[----:B------:R0:W-:Y:S04]  /*03b0*/  STG.E.U8 desc[UR18][R18.64+0x1], R21 ;  /* 0x0000011512007986 */ /* 0x0001e8000c101112 */
[----:B------:R0:W-:Y:S02]  /*03c0*/  STG.E.U8 desc[UR18][R18.64+0x2], RZ ;  /* 0x000002ff12007986 */ /* 0x0001e4000c101112 */
.L_x_7:
[----:B-1----:R-:W-:Y:S05]  /*03d0*/  BSYNC.RECONVERGENT B3 ;  /* 0x0000000000037941 */ /* 0x002fea0003800200 */
.L_x_6:
[----:B------:R-:W-:Y:S04]  /*03e0*/  BSSY.RECONVERGENT B3, `(.L_x_8) ;  /* 0x000000c000037945 */ /* 0x000fe80003800200 */
[----:B------:R-:W-:Y:S05]  /*03f0*/  @P0 BRA `(.L_x_9) ;  /* 0x0000000000280947 */ /* 0x000fea0003800000 */
[----:B0-----:R-:W-:Y:S01]  /*0400*/  IADD3 R19, P0, PT, R17, R8, RZ ;  /* 0x0000000811137210 */ /* 0x001fe20007f1e0ff */
        /* <DEDUP_REMOVED lines=9> */
.L_x_9:
[----:B------:R-:W-:Y:S05]  /*04a0*/  BSYNC.RECONVERGENT B3 ;  /* 0x0000000000037941 */ /* 0x000fea0003800200 */
.L_x_8:
[----:B------:R-:W-:Y:S01]  /*04b0*/  VIADD R17, R17, 0x1 ;  /* 0x0000000111117836 */ /* 0x000fe20000000000 */
[----:B------:R-:W-:Y:S06]  /*04c0*/  @P3 BRA `(.L_x_10) ;  /* 0xfffffffc007c3947 */ /* 0x000fec000383ffff */
.L_x_5:
[----:B-1----:R-:W-:Y:S05]  /*04d0*/  BSYNC.RECONVERGENT B2 ;  /* 0x0000000000027941 */ /* 0x002fea0003800200 */
.L_x_4:
[----:B------:R-:W-:-:S05]  /*04e0*/  IMAD.IADD R7, R4, 0x1, -R2 ;  /* 0x0000000104077824 */ /* 0x000fca00078e0a02 */
[----:B------:R-:W-:-:S13]  /*04f0*/  ISETP.GE.U32.AND P0, PT, R7, 0x3, PT ;  /* 0x000000030700780c */ /* 0x000fda0003f06070 */
[----:B------:R-:W-:Y:S05]  /*0500*/  @!P0 BRA `(.L_x_3) ;  /* 0x0000000400d48947 */ /* 0x000fea0003800000 */
[----:B------:R-:W1:Y:S01]  /*0510*/  LDC R6, c[0x0][0x388] ;  /* 0x0000e200ff067b82 */ /* 0x000e620000000800 */
[----:B------:R-:W3:Y:S07]  /*0520*/  LDCU UR4, c[0x0][0x38c] ;  /* 0x00007180ff0477ac */ /* 0x000eee0008000800 */
[----:B--2---:R-:W2:Y:S01]  /*0530*/  LDC.64 R14, c[0x0][0x380] ;  /* 0x0000e000ff0e7b82 */ /* 0x004ea20000000a00 */
[----:B---3--:R-:W-:-:S13]  /*0540*/  ISETP.GE.AND P0, PT, R12, UR4, PT ;  /* 0x000000040c007c0c */ /* 0x008fda000bf06270 */
.L_x_27:
[CC--:B-1----:R-:W-:Y:S01]  /*0550*/  ISETP.GE.OR P1, PT, R17.reuse, R6.reuse, P0 ;  /* 0x000000061100720c */ /* 0x0c2fe20000726670 */
[----:B------:R-:W-:Y:S01]  /*0560*/  VIADD R23, R17, 0x1 ;  /* 0x0000000111177836 */ /* 0x000fe20000000000 */
[----:B------:R-:W-:Y:S01]  /*0570*/  ISETP.GE.AND P2, PT, R5, RZ, PT ;  /* 0x000000ff0500720c */ /* 0x000fe20003f46270 */
[C---:B0-----:R-:W-:Y:S01]  /*0580*/  VIADD R19, R17.reuse, 0x2 ;  /* 0x0000000211137836 */ /* 0x041fe20000000000 */
[----:B------:R-:W-:Y:S01]  /*0590*/  ISETP.GE.AND P0, PT, R12, UR6, PT ;  /* 0x000000060c007c0c */ /* 0x000fe2000bf06270 */
[C---:B------:R-:W-:Y:S01]  /*05a0*/  VIADD R7, R17.reuse, 0x3 ;  /* 0x0000000311077836 */ /* 0x040fe20000000000 */
[----:B------:R-:W-:Y:S01]  /*05b0*/  BSSY.RECONVERGENT B2, `(.L_x_11) ;  /* 0x0000010000027945 */ /* 0x000fe20003800200 */
[-C--:B------:R-:W-:Y:S02]  /*05c0*/  ISETP.GE.OR P5, PT, R17, R6.reuse, !P2 ;  /* 0x000000061100720c */ /* 0x080fe400057a6670 */
[-C--:B------:R-:W-:Y:S02]  /*05d0*/  ISETP.GE.OR P4, PT, R23, R6.reuse, !P2 ;  /* 0x000000061700720c */ /* 0x080fe40005786670 */
[----:B------:R-:W-:-:S02]  /*05e0*/  ISETP.GE.OR P3, PT, R19, R6, !P2 ;  /* 0x000000061300720c */ /* 0x000fc40005766670 */
[-C--:B------:R-:W-:Y:S02]  /*05f0*/  ISETP.GE.OR P2, PT, R7, R6.reuse, !P2 ;  /* 0x000000060700720c */ /* 0x080fe40005746670 */
[----:B------:R-:W-:Y:S01]  /*0600*/  ISETP.GE.OR P6, PT, R23, R6, P0 ;  /* 0x000000061700720c */ /* 0x000fe200007c6670 */
[----:B---34-:R-:W-:-:S12]  /*0610*/  @P1 BRA `(.L_x_12) ;  /* 0x0000000000241947 */ /* 0x018fd80003800000 */
[----:B------:R-:W-:-:S05]  /*0620*/  IADD3 R21, P1, PT, R17, R10, RZ ;  /* 0x0000000a11157210 */ /* 0x000fca0007f3e0ff */
[----:B------:R-:W-:Y:S02]  /*0630*/  IMAD.X R18, RZ, RZ, R22, P1 ;  /* 0x000000ffff127224 */ /* 0x000fe400008e0616 */
[----:B--2---:R-:W-:-:S04]  /*0640*/  IMAD.WIDE.U32 R20, R21, 0x3, R14 ;  /* 0x0000000315147825 */ /* 0x004fc800078e000e */
[----:B------:R-:W-:Y:S02]  /*0650*/  IMAD R25, R18, 0x3, RZ ;  /* 0x0000000312197824 */ /* 0x000fe400078e02ff */
[----:B------:R-:W-:Y:S02]  /*0660*/  IMAD.MOV.U32 R18, RZ, RZ, 0xff ;  /* 0x000000ffff127424 */ /* 0x000fe400078e00ff */
[----:B------:R-:W-:-:S05]  /*0670*/  IMAD.IADD R21, R21, 0x1, R25 ;  /* 0x0000000115157824 */ /* 0x000fca00078e0219 */
[----:B------:R0:W-:Y:S04]  /*0680*/  STG.E.U8 desc[UR18][R20.64+0x1], R18 ;  /* 0x0000011214007986 */ /* 0x0001e8000c101112 */
[----:B------:R0:W-:Y:S04]  /*0690*/  STG.E.U8 desc[UR18][R20.64], RZ ;  /* 0x000000ff14007986 */ /* 0x0001e8000c101112 */
[----:B------:R0:W-:Y:S02]  /*06a0*/  STG.E.U8 desc[UR18][R20.64+0x2], RZ ;  /* 0x000002ff14007986 */ /* 0x0001e4000c101112 */
.L_x_12:
[----:B------:R-:W-:Y:S05]  /*06b0*/  BSYNC.RECONVERGENT B2 ;  /* 0x0000000000027941 */ /* 0x000fea0003800200 */
.L_x_11:
[----:B------:R-:W-:Y:S01]  /*06c0*/  BSSY.RECONVERGENT B2, `(.L_x_13) ;  /* 0x000000c000027945 */ /* 0x000fe20003800200 */
[----:B------:R-:W-:-:S03]  /*06d0*/  ISETP.GE.OR P1, PT, R19, R6, P0 ;  /* 0x000000061300720c */ /* 0x000fc60000726670 */
[----:B------:R-:W-:Y:S10]  /*06e0*/  @P5 BRA `(.L_x_14) ;  /* 0x0000000000245947 */ /* 0x000ff40003800000 */
[----:B0-----:R-:W-:-:S05]  /*06f0*/  IADD3 R21, P5, PT, R17, R8, RZ ;  /* 0x0000000811157210 */ /* 0x001fca0007fbe0ff */
        /* <DEDUP_REMOVED lines=8> */
.L_x_14:
[----:B------:R-:W-:Y:S05]  /*0780*/  BSYNC.RECONVERGENT B2 ;  /* 0x0000000000027941 */ /* 0x000fea0003800200 */
.L_x_13:
[----:B------:R-:W-:Y:S01]  /*0790*/  BSSY.RECONVERGENT B2, `(.L_x_15) ;  /* 0x000000c000027945 */ /* 0x000fe20003800200 */
[----:B------:R-:W-:-:S03]  /*07a0*/  ISETP.GE.OR P5, PT, R7, R6, P0 ;  /* 0x000000060700720c */ /* 0x000fc600007a6670 */
[----:B------:R-:W-:Y:S10]  /*07b0*/  @P6 BRA `(.L_x_16) ;  /* 0x0000000000246947 */ /* 0x000ff40003800000 */
[----:B01----:R-:W-:-:S05]  /*07c0*/  IADD3 R21, P6, PT, R23, R10, RZ ;  /* 0x0000000a17157210 */ /* 0x003fca0007fde0ff */
        /* <DEDUP_REMOVED lines=8> */
.L_x_16:
[----:B------:R-:W-:Y:S05]  /*0850*/  BSYNC.RECONVERGENT B2 ;  /* 0x0000000000027941 */ /* 0x000fea0003800200 */
.L_x_15:
[----:B------:R-:W-:Y:S04]  /*0860*/  BSSY.RECONVERGENT B2, `(.L_x_17) ;  /* 0x000000b000027945 */ /* 0x000fe80003800200 */
[----:B------:R-:W-:Y:S05]  /*0870*/  @P4 BRA `(.L_x_18) ;  /* 0x0000000000244947 */ /* 0x000fea0003800000 */
[----:B01-3--:R-:W-:-:S04]  /*0880*/  IADD3 R21, P4, PT, R23, R8, RZ ;  /* 0x0000000817157210 */ /* 0x00bfc80007f9e0ff */
[----:B------:R-:W-:Y:S01]  /*0890*/  IADD3.X R18, PT, PT, RZ, R16, RZ, P4, !PT ;  /* 0x00000010ff127210 */ /* 0x000fe200027fe4ff */
[----:B--2---:R-:W-:-:S04]  /*08a0*/  IMAD.WIDE.U32 R20, R21, 0x3, R14 ;  /* 0x0000000315147825 */ /* 0x004fc800078e000e */
[----:B------:R-:W-:Y:S02]  /*08b0*/  IMAD R23, R18, 0x3, RZ ;  /* 0x0000000312177824 */ /* 0x000fe400078e02ff */
[----:B------:R-:W-:Y:S02]  /*08c0*/  IMAD.MOV.U32 R18, RZ, RZ, 0xff ;  /* 0x000000ffff127424 */ /* 0x000fe400078e00ff */
[----:B------:R-:W-:-:S05]  /*08d0*/  IMAD.IADD R21, R21, 0x1, R23 ;  /* 0x0000000115157824 */ /* 0x000fca00078e0217 */
[----:B------:R4:W-:Y:S04]  /*08e0*/  STG.E.U8 desc[UR18][R20.64+0x1], R18 ;  /* 0x0000011214007986 */ /* 0x0009e8000c101112 */
[----:B------:R4:W-:Y:S04]  /*08f0*/  STG.E.U8 desc[UR18][R20.64], RZ ;  /* 0x000000ff14007986 */ /* 0x0009e8000c101112 */
[----:B------:R4:W-:Y:S02]  /*0900*/  STG.E.U8 desc[UR18][R20.64+0x2], RZ ;  /* 0x000002ff14007986 */ /* 0x0009e4000c101112 */
.L_x_18:
[----:B------:R-:W-:Y:S05]  /*0910*/  BSYNC.RECONVERGENT B2 ;  /* 0x0000000000027941 */ /* 0x000fea0003800200 */
.L_x_17:
[----:B------:R-:W-:Y:S04]  /*0920*/  BSSY.RECONVERGENT B2, `(.L_x_19) ;  /* 0x000000b000027945 */ /* 0x000fe80003800200 */
[----:B------:R-:W-:Y:S05]  /*0930*/  @P1 BRA `(.L_x_20) ;  /* 0x0000000000241947 */ /* 0x000fea0003800000 */
[----:B01-34-:R-:W-:-:S05]  /*0940*/  IADD3 R21, P1, PT, R19, R10, RZ ;  /* 0x0000000a13157210 */ /* 0x01bfca0007f3e0ff */
        /* <DEDUP_REMOVED lines=8> */
.L_x_20:
[----:B------:R-:W-:Y:S05]  /*09d0*/  BSYNC.RECONVERGENT B2 ;  /* 0x0000000000027941 */ /* 0x000fea0003800200 */
.L_x_19:
[----:B------:R-:W-:Y:S04]  /*09e0*/  BSSY.RECONVERGENT B2, `(.L_x_21) ;  /* 0x000000b000027945 */ /* 0x000fe80003800200 */
[----:B------:R-:W-:Y:S05]  /*09f0*/  @P3 BRA `(.L_x_22) ;  /* 0x0000000000243947 */ /* 0x000fea0003800000 */
[----:B------:R-:W-:-:S05]  /*0a00*/  IADD3 R19, P1, PT, R19, R8, RZ ;  /* 0x0000000813137210 */ /* 0x000fca0007f3e0ff */
[----:B01-34-:R-:W-:Y:S02]  /*0a10*/  IMAD.X R20, RZ, RZ, R16, P1 ;  /* 0x000000ffff147224 */ /* 0x01bfe400008e0610 */
[----:B--2---:R-:W-:-:S04]  /*0a20*/  IMAD.WIDE.U32 R18, R19, 0x3, R14 ;  /* 0x0000000313127825 */ /* 0x004fc800078e000e */
[----:B------:R-:W-:Y:S02]  /*0a30*/  IMAD R21, R20, 0x3, RZ ;  /* 0x0000000314157824 */ /* 0x000fe400078e02ff */
[----:B------:R-:W-:Y:S02]  /*0a40*/  IMAD.MOV.U32 R20, RZ, RZ, 0xff ;  /* 0x000000ffff147424 */ /* 0x000fe400078e00ff */
[----:B------:R-:W-:-:S05]  /*0a50*/  IMAD.IADD R19, R19, 0x1, R21 ;  /* 0x0000000113137824 */ /* 0x000fca00078e0215 */
[----:B------:R0:W-:Y:S04]  /*0a60*/  STG.E.U8 desc[UR18][R18.64+0x1], R20 ;  /* 0x0000011412007986 */ /* 0x0001e8000c101112 */
[----:B------:R0:W-:Y:S04]  /*0a70*/  STG.E.U8 desc[UR18][R18.64], RZ ;  /* 0x000000ff12007986 */ /* 0x0001e8000c101112 */
[----:B------:R0:W-:Y:S02]  /*0a80*/  STG.E.U8 desc[UR18][R18.64+0x2], RZ ;  /* 0x000002ff12007986 */ /* 0x0001e4000c101112 */
.L_x_22:
[----:B------:R-:W-:Y:S05]  /*0a90*/  BSYNC.RECONVERGENT B2 ;  /* 0x0000000000027941 */ /* 0x000fea0003800200 */
.L_x_21:
[----:B------:R-:W-:Y:S04]  /*0aa0*/  BSSY.RECONVERGENT B2, `(.L_x_23) ;  /* 0x000000b000027945 */ /* 0x000fe80003800200 */
[----:B------:R-:W-:Y:S05]  /*0ab0*/  @P5 BRA `(.L_x_24) ;  /* 0x0000000000245947 */ /* 0x000fea0003800000 */
[----:B0-----:R-:W-:-:S05]  /*0ac0*/  IADD3 R19, P1, PT, R7, R10, RZ ;  /* 0x0000000a07137210 */ /* 0x001fca0007f3e0ff */
[----:B-1-34-:R-:W-:Y:S02]  /*0ad0*/  IMAD.X R20, RZ, RZ, R22, P1 ;  /* 0x000000ffff147224 */ /* 0x01afe400008e0616 */
[----:B--2---:R-:W-:-:S04]  /*0ae0*/  IMAD.WIDE.U32 R18, R19, 0x3, R14 ;  /* 0x0000000313127825 */ /* 0x004fc800078e000e */
[----:B------:R-:W-:Y:S02]  /*0af0*/  IMAD R21, R20, 0x3, RZ ;  /* 0x0000000314157824 */ /* 0x000fe400078e02ff */
[----:B------:R-:W-:Y:S02]  /*0b00*/  IMAD.MOV.U32 R20, RZ, RZ, 0xff ;  /* 0x000000ffff147424 */ /* 0x000fe400078e00ff */
[----:B------:R-:W-:-:S05]  /*0b10*/  IMAD.IADD R19, R19, 0x1, R21 ;  /* 0x0000000113137824 */ /* 0x000fca00078e0215 */
[----:B------:R0:W-:Y:S04]  /*0b20*/  STG.E.U8 desc[UR18][R18.64+0x1], R20 ;  /* 0x0000011412007986 */ /* 0x0001e8000c101112 */
[----:B------:R0:W-:Y:S04]  /*0b30*/  STG.E.U8 desc[UR18][R18.64], RZ ;  /* 0x000000ff12007986 */ /* 0x0001e8000c101112 */
[----:B------:R0:W-:Y:S02]  /*0b40*/  STG.E.U8 desc[UR18][R18.64+0x2], RZ ;  /* 0x000002ff12007986 */ /* 0x0001e4000c101112 */
.L_x_24:
[----:B------:R-:W-:Y:S05]  /*0b50*/  BSYNC.RECONVERGENT B2 ;  /* 0x0000000000027941 */ /* 0x000fea0003800200 */
.L_x_23:
[----:B------:R-:W-:Y:S04]  /*0b60*/  BSSY.RECONVERGENT B2, `(.L_x_25) ;  /* 0x000000c000027945 */ /* 0x000fe80003800200 */
[----:B------:R-:W-:Y:S05]  /*0b70*/  @P2 BRA `(.L_x_26) ;  /* 0x0000000000282947 */ /* 0x000fea0003800000 */
[----:B0-----:R-:W-:Y:S01]  /*0b80*/  IADD3 R19, P1, PT, R7, R8, RZ ;  /* 0x0000000807137210 */ /* 0x001fe20007f3e0ff */
[----:B-1-34-:R-:W-:-:S04]  /*0b90*/  IMAD.MOV.U32 R20, RZ, RZ, 0xff ;  /* 0x000000ffff147424 */ /* 0x01afc800078e00ff */
        /* <DEDUP_REMOVED lines=8> */
.L_x_26:
[----:B------:R-:W-:Y:S05]  /*0c20*/  BSYNC.RECONVERGENT B2 ;  /* 0x0000000000027941 */ /* 0x000fea0003800200 */
.L_x_25:
[----:B------:R-:W-:-:S05]  /*0c30*/  VIADD R17, R17, 0x4 ;  /* 0x0000000411117836 */ /* 0x000fca0000000000 */
[----:B------:R-:W-:-:S13]  /*0c40*/  ISETP.NE.AND P1, PT, R17, R13, PT ;  /* 0x0000000d1100720c */ /* 0x000fda0003f25270 */
[----:B------:R-:W-:Y:S05]  /*0c50*/  @P1 BRA `(.L_x_27) ;  /* 0xfffffff8003c1947 */ /* 0x000fea000383ffff */
.L_x_3:
[----:B-1----:R-:W-:Y:S05]  /*0c60*/  BSYNC.RECONVERGENT B1 ;  /* 0x0000000000017941 */ /* 0x002fea0003800200 */
.L_x_2:
[----:B------:R-:W-:Y:S01]  /*0c70*/  ISETP.GE.AND P0, PT, R5, R12, PT ;  /* 0x0000000c0500720c */ /* 0x000fe20003f06270 */
[----:B------:R-:W-:-:S12]  /*0c80*/  BSSY.RECONVERGENT B1, `(.L_x_28) ;  /* 0x00000b2000017945 */ /* 0x000fd80003800200 */
[----:B------:R-:W-:Y:S05]  /*0c90*/  @!P0 BRA `(.L_x_29) ;  /* 0x0000000800c08947 */ /* 0x000fea0003800000 */
[----:B0-----:R-:W-:Y:S01]  /*0ca0*/  VIADD R7, R5, 0x1 ;  /* 0x0000000105077836 */ /* 0x001fe20000000000 */
[----:B------:R-:W-:Y:S01]  /*0cb0*/  BSSY.RECONVERGENT B2, `(.L_x_30) ;  /* 0x000002f000027945 */ /* 0x000fe20003800200 */
[----:B---34-:R-:W-:Y:S01]  /*0cc0*/  LOP3.LUT R20, R4, 0x80000000, RZ, 0xc0, !PT ;  /* 0x8000000004147812 */ /* 0x018fe200078ec0ff */
[----:B------:R-:W-:Y:S01]  /*0cd0*/  IMAD.MOV.U32 R9, RZ, RZ, R12 ;  /* 0x000000ffff097224 */ /* 0x000fe200078e000c */
[----:B------:R-:W-:Y:S01]  /*0ce0*/  SHF.R.S32.HI R8, RZ, 0x1f, R6 ;  /* 0x0000001fff087819 */ /* 0x000fe20000011406 */
[----:B------:R-:W-:Y:S02]  /*0cf0*/  IMAD.IADD R13, R7, 0x1, -R12 ;  /* 0x00000001070d7824 */ /* 0x000fe400078e0a0c */
[----:B------:R-:W-:-:S03]  /*0d00*/  IMAD.MOV.U32 R3, RZ, RZ, RZ ;  /* 0x000000ffff037224 */ /* 0x000fc600078e00ff */
[----:B------:R-:W-:-:S13]  /*0d10*/  LOP3.LUT P0, R13, R13, 0x3, RZ, 0xc0, !PT ;  /* 0x000000030d0d7812 */ /* 0x000fda000780c0ff */
[----:B------:R-:W-:Y:S05]  /*0d20*/  @!P0 BRA `(.L_x_31) ;  /* 0x00000000009c8947 */ /* 0x000fea0003800000 */
[----:B------:R-:W0:Y:S01]  /*0d30*/  LDC.64 R10, c[0x0][0x380] ;  /* 0x0000e000ff0a7b82 */ /* 0x000e220000000a00 */
[----:B------:R-:W-:Y:S02]  /*0d40*/  IMAD.MOV.U32 R16, RZ, RZ, RZ ;  /* 0x000000ffff107224 */ /* 0x000fe400078e00ff */
[----:B------:R-:W-:-:S05]  /*0d50*/  IMAD.MOV.U32 R9, RZ, RZ, R12 ;  /* 0x000000ffff097224 */ /* 0x000fca00078e000c */
[----:B--2---:R-:W1:Y:S02]  /*0d60*/  LDC.64 R14, c[0x0][0x388] ;  /* 0x0000e200ff0e7b82 */ /* 0x004e640000000a00 */
.L_x_36:
[----:B-1----:R-:W-:Y:S01]  /*0d70*/  IMAD.MOV.U32 R6, RZ, RZ, R14 ;  /* 0x000000ffff067224 */ /* 0x002fe200078e000e */
[----:B------:R-:W-:Y:S01]  /*0d80*/  ISETP.GE.AND P0, PT, R9, R15, PT ;  /* 0x0000000f0900720c */ /* 0x000fe20003f06270 */
[----:B------:R-:W-:Y:S01]  /*0d90*/  VIADD R16, R16, 0x1 ;  /* 0x0000000110107836 */ /* 0x000fe20000000000 */
[----:B------:R-:W-:Y:S02]  /*0da0*/  BSSY.RECONVERGENT B3, `(.L_x_32) ;  /* 0x000000e000037945 */ /* 0x000fe40003800200 */
[----:B------:R-:W-:Y:S02]  /*0db0*/  ISETP.GE.OR P1, PT, R2, R6, P0 ;  /* 0x000000060200720c */ /* 0x000fe40000726670 */
[----:B------:R-:W-:Y:S02]  /*0dc0*/  ISETP.NE.AND P2, PT, R16, R13, PT ;  /* 0x0000000d1000720c */ /* 0x000fe40003f45270 */
[----:B------:R-:W-:-:S09]  /*0dd0*/  ISETP.NE.OR P0, PT, R20, RZ, P0 ;  /* 0x000000ff1400720c */ /* 0x000fd20000705670 */
[----:B--2---:R-:W-:Y:S05]  /*0de0*/  @P1 BRA `(.L_x_33) ;  /* 0x0000000000241947 */ /* 0x004fea0003800000 */
[----:B------:R-:W-:-:S04]  /*0df0*/  IMAD.WIDE.U32 R18, R9, R6, R2 ;  /* 0x0000000609127225 */ /* 0x000fc800078e0002 */
[----:B------:R-:W-:Y:S02]  /*0e00*/  IMAD R17, R19, 0x3, RZ ;  /* 0x0000000313117824 */ /* 0x000fe400078e02ff */
[----:B0-----:R-:W-:-:S04]  /*0e10*/  IMAD.WIDE.U32 R18, R18, 0x3, R10 ;  /* 0x0000000312127825 */ /* 0x001fc800078e000a */
[----:B------:R-:W-:Y:S02]  /*0e20*/  IMAD.MOV.U32 R21, RZ, RZ, 0xff ;  /* 0x000000ffff157424 */ /* 0x000fe400078e00ff */
[----:B------:R-:W-:-:S03]  /*0e30*/  IMAD.IADD R19, R19, 0x1, R17 ;  /* 0x0000000113137824 */ /* 0x000fc600078e0211 */
[----:B------:R-:W-:Y:S02]  /*0e40*/  PRMT R17, R21, 0x7610, R17 ;  /* 0x0000761015117816 */ /* 0x000fe40000000011 */
[----:B------:R1:W-:Y:S04]  /*0e50*/  STG.E.U8 desc[UR18][R18.64], RZ ;  /* 0x000000ff12007986 */ /* 0x0003e8000c101112 */
[----:B------:R1:W-:Y:S04]  /*0e60*/  STG.E.U8 desc[UR18][R18.64+0x1], R17 ;  /* 0x0000011112007986 */ /* 0x0003e8000c101112 */
[----:B------:R1:W-:Y:S02]  /*0e70*/  STG.E.U8 desc[UR18][R18.64+0x2], RZ ;  /* 0x000002ff12007986 */ /* 0x0003e4000c101112 */
.L_x_33:
[----:B------:R-:W-:Y:S05]  /*0e80*/  BSYNC.RECONVERGENT B3 ;  /* 0x0000000000037941 */ /* 0x000fea0003800200 */
.L_x_32:
[----:B------:R-:W-:Y:S04]  /*0e90*/  BSSY.RECONVERGENT B3, `(.L_x_34) ;  /* 0x000000e000037945 */ /* 0x000fe80003800200 */
[----:B------:R-:W-:Y:S05]  /*0ea0*/  @P0 BRA `(.L_x_35) ;  /* 0x0000000000300947 */ /* 0x000fea0003800000 */
[----:B-1----:R-:W-:Y:S01]  /*0eb0*/  MOV R18, R4 ;  /* 0x0000000400127202 */ /* 0x002fe20000000f00 */
[----:B------:R-:W-:Y:S02]  /*0ec0*/  IMAD.MOV.U32 R19, RZ, RZ, RZ ;  /* 0x000000ffff137224 */ /* 0x000fe400078e00ff */
[----:B------:R-:W-:Y:S02]  /*0ed0*/  IMAD.MOV.U32 R21, RZ, RZ, 0xff ;  /* 0x000000ffff157424 */ /* 0x000fe400078e00ff */
[----:B------:R-:W-:-:S04]  /*0ee0*/  IMAD.WIDE.U32 R18, R9, R6, R18 ;  /* 0x0000000609127225 */ /* 0x000fc800078e0012 */
[----:B------:R-:W-:Y:S02]  /*0ef0*/  IMAD R17, R9, R8, R19 ;  /* 0x0000000809117224 */ /* 0x000fe400078e0213 */
[----:B0-----:R-:W-:-:S04]  /*0f00*/  IMAD.WIDE.U32 R18, R18, 0x3, R10 ;  /* 0x0000000312127825 */ /* 0x001fc800078e000a */
[----:B------:R-:W-:-:S04]  /*0f10*/  IMAD R17, R17, 0x3, RZ ;  /* 0x0000000311117824 */ /* 0x000fc800078e02ff */
[--C-:B------:R-:W-:Y:S01]  /*0f20*/  IMAD.IADD R19, R19, 0x1, R17.reuse ;  /* 0x0000000113137824 */ /* 0x100fe200078e0211 */
[----:B------:R-:W-:-:S04]  /*0f30*/  PRMT R17, R21, 0x7610, R17 ;  /* 0x0000761015117816 */ /* 0x000fc80000000011 */
[----:B------:R2:W-:Y:S04]  /*0f40*/  STG.E.U8 desc[UR18][R18.64], RZ ;  /* 0x000000ff12007986 */ /* 0x0005e8000c101112 */
[----:B------:R2:W-:Y:S04]  /*0f50*/  STG.E.U8 desc[UR18][R18.64+0x1], R17 ;  /* 0x0000011112007986 */ /* 0x0005e8000c101112 */
[----:B------:R2:W-:Y:S02]  /*0f60*/  STG.E.U8 desc[UR18][R18.64+0x2], RZ ;  /* 0x000002ff12007986 */ /* 0x0005e4000c101112 */
.L_x_35:
[----:B------:R-:W-:Y:S05]  /*0f70*/  BSYNC.RECONVERGENT B3 ;  /* 0x0000000000037941 */ /* 0x000fea0003800200 */
.L_x_34:
[----:B------:R-:W-:Y:S01]  /*0f80*/  VIADD R9, R9, 0x1 ;  /* 0x0000000109097836 */ /* 0x000fe20000000000 */
[----:B------:R-:W-:Y:S06]  /*0f90*/  @P2 BRA `(.L_x_36) ;  /* 0xfffffffc00742947 */ /* 0x000fec000383ffff */
.L_x_31:
[----:B------:R-:W-:Y:S05]  /*0fa0*/  BSYNC.RECONVERGENT B2 ;  /* 0x0000000000027941 */ /* 0x000fea0003800200 */
.L_x_30:
[----:B0-----:R-:W0:Y:S01]  /*0fb0*/  LDC.64 R10, c[0x0][0x380] ;  /* 0x0000e000ff0a7b82 */ /* 0x001e220000000a00 */
[----:B------:R-:W-:-:S05]  /*0fc0*/  IMAD.IADD R5, R5, 0x1, -R12 ;  /* 0x0000000105057824 */ /* 0x000fca00078e0a0c */
[----:B------:R-:W-:Y:S02]  /*0fd0*/  ISETP.GE.U32.AND P0, PT, R5, 0x3, PT ;  /* 0x000000030500780c */ /* 0x000fe40003f06070 */
[----:B--2---:R-:W2:Y:S11]  /*0fe0*/  LDC.64 R14, c[0x0][0x388] ;  /* 0x0000e200ff0e7b82 */ /* 0x004eb60000000a00 */
[----:B------:R-:W-:Y:S05]  /*0ff0*/  @!P0 BRA `(.L_x_29) ;  /* 0x0000000400e88947 */ /* 0x000fea0003800000 */
.L_x_53:
[----:B--2---:R-:W-:Y:S01]  /*1000*/  IMAD.MOV.U32 R6, RZ, RZ, R14 ;  /* 0x000000ffff067224 */ /* 0x004fe200078e000e */
[CC--:B------:R-:W-:Y:S01]  /*1010*/  ISETP.GE.AND P0, PT, R9.reuse, R15.reuse, PT ;  /* 0x0000000f0900720c */ /* 0x0c0fe20003f06270 */
[C---:B01--4-:R-:W-:Y:S01]  /*1020*/  VIADD R17, R9.reuse, 0x1 ;  /* 0x0000000109117836 */ /* 0x053fe20000000000 */
[----:B------:R-:W-:Y:S01]  /*1030*/  BSSY.RECONVERGENT B2, `(.L_x_37) ;  /* 0x0000018000027945 */ /* 0x000fe20003800200 */
[C---:B------:R-:W-:Y:S01]  /*1040*/  VIADD R13, R9.reuse, 0x2 ;  /* 0x00000002090d7836 */ /* 0x040fe20000000000 */
[----:B------:R-:W-:Y:S01]  /*1050*/  ISETP.GE.OR P5, PT, R2, R6, P0 ;  /* 0x000000060200720c */ /* 0x000fe200007a6670 */
[----:B------:R-:W-:Y:S01]  /*1060*/  VIADD R5, R9, 0x3 ;  /* 0x0000000309057836 */ /* 0x000fe20000000000 */
[----:B------:R-:W-:Y:S02]  /*1070*/  ISETP.NE.OR P0, PT, R20, RZ, P0 ;  /* 0x000000ff1400720c */ /* 0x000fe40000705670 */
[-C--:B------:R-:W-:Y:S02]  /*1080*/  ISETP.GE.AND P3, PT, R17, R15.reuse, PT ;  /* 0x0000000f1100720c */ /* 0x080fe40003f66270 */
[----:B------:R-:W-:-:S02]  /*1090*/  ISETP.GE.AND P1, PT, R13, R15, PT ;  /* 0x0000000f0d00720c */ /* 0x000fc40003f26270 */
[----:B------:R-:W-:Y:S02]  /*10a0*/  ISETP.GE.AND P6, PT, R5, R15, PT ;  /* 0x0000000f0500720c */ /* 0x000fe40003fc6270 */
[----:B------:R-:W-:Y:S02]  /*10b0*/  P2R R16, PR, RZ, 0x1 ;  /* 0x00000001ff107803 */ /* 0x000fe40000000000 */
[CC--:B------:R-:W-:Y:S02]  /*10c0*/  ISETP.GE.OR P4, PT, R2.reuse, R6.reuse, P3 ;  /* 0x000000060200720c */ /* 0x0c0fe40001f86670 */
[CC--:B------:R-:W-:Y:S02]  /*10d0*/  ISETP.GE.OR P2, PT, R2.reuse, R6.reuse, P1 ;  /* 0x000000060200720c */ /* 0x0c0fe40000f46670 */
[----:B------:R-:W-:Y:S02]  /*10e0*/  ISETP.GE.OR P0, PT, R2, R6, P6 ;  /* 0x000000060200720c */ /* 0x000fe40003706670 */
[----:B------:R-:W-:-:S02]  /*10f0*/  ISETP.NE.OR P3, PT, R20, RZ, P3 ;  /* 0x000000ff1400720c */ /* 0x000fc40001f65670 */
[C---:B------:R-:W-:Y:S02]  /*1100*/  ISETP.NE.OR P1, PT, R20.reuse, RZ, P1 ;  /* 0x000000ff1400720c */ /* 0x040fe40000f25670 */
[----:B------:R-:W-:Y:S01]  /*1110*/  ISETP.NE.OR P6, PT, R20, RZ, P6 ;  /* 0x000000ff1400720c */ /* 0x000fe200037c5670 */
[----:B---3--:R-:W-:-:S12]  /*1120*/  @P5 BRA `(.L_x_38) ;  /* 0x0000000000205947 */ /* 0x008fd80003800000 */
[----:B------:R-:W-:-:S04]  /*1130*/  IMAD.WIDE.U32 R18, R9, R6, R2 ;  /* 0x0000000609127225 */ /* 0x000fc800078e0002 */
[----:B------:R-:W-:Y:S02]  /*1140*/  IMAD R21, R19, 0x3, RZ ;  /* 0x0000000313157824 */ /* 0x000fe400078e02ff */
[----:B0-----:R-:W-:-:S04]  /*1150*/  IMAD.WIDE.U32 R18, R18, 0x3, R10 ;  /* 0x0000000312127825 */ /* 0x001fc800078e000a */
[----:B------:R-:W-:Y:S02]  /*1160*/  IMAD.MOV.U32 R12, RZ, RZ, 0xff ;  /* 0x000000ffff0c7424 */ /* 0x000fe400078e00ff */
[----:B------:R-:W-:-:S05]  /*1170*/  IMAD.IADD R19, R19, 0x1, R21 ;  /* 0x0000000113137824 */ /* 0x000fca00078e0215 */
[----:B------:R1:W-:Y:S04]  /*1180*/  STG.E.U8 desc[UR18][R18.64+0x1], R12 ;  /* 0x0000010c12007986 */ /* 0x0003e8000c101112 */
[----:B------:R1:W-:Y:S04]  /*1190*/  STG.E.U8 desc[UR18][R18.64], RZ ;  /* 0x000000ff12007986 */ /* 0x0003e8000c101112 */
[----:B------:R1:W-:Y:S02]  /*11a0*/  STG.E.U8 desc[UR18][R18.64+0x2], RZ ;  /* 0x000002ff12007986 */ /* 0x0003e4000c101112 */
.L_x_38:
[----:B------:R-:W-:Y:S05]  /*11b0*/  BSYNC.RECONVERGENT B2 ;  /* 0x0000000000027941 */ /* 0x000fea0003800200 */
.L_x_37:
[----:B------:R-:W-:Y:S01]  /*11c0*/  ISETP.NE.AND P5, PT, R16, RZ, PT ;  /* 0x000000ff1000720c */ /* 0x000fe20003fa5270 */
[----:B------:R-:W-:-:S12]  /*11d0*/  BSSY.RECONVERGENT B2, `(.L_x_39) ;  /* 0x000000d000027945 */ /* 0x000fd80003800200 */
[----:B------:R-:W-:Y:S05]  /*11e0*/  @P5 BRA `(.L_x_40) ;  /* 0x00000000002c5947 */ /* 0x000fea0003800000 */
[----:B-1----:R-:W-:Y:S02]  /*11f0*/  IMAD.MOV.U32 R18, RZ, RZ, R4 ;  /* 0x000000ffff127224 */ /* 0x002fe400078e0004 */
[----:B------:R-:W-:Y:S02]  /*1200*/  IMAD.MOV.U32 R19, RZ, RZ, RZ ;  /* 0x000000ffff137224 */ /* 0x000fe400078e00ff */
[----:B------:R-:W-:-:S04]  /*1210*/  IMAD.WIDE.U32 R18, R9, R6, R18 ;  /* 0x0000000609127225 */ /* 0x000fc800078e0012 */
[----:B------:R-:W-:Y:S02]  /*1220*/  IMAD R12, R9, R8, R19 ;  /* 0x00000008090c7224 */ /* 0x000fe400078e0213 */
[----:B0-----:R-:W-:-:S04]  /*1230*/  IMAD.WIDE.U32 R18, R18, 0x3, R10 ;  /* 0x0000000312127825 */ /* 0x001fc800078e000a */
[----:B------:R-:W-:Y:S02]  /*1240*/  IMAD R21, R12, 0x3, RZ ;  /* 0x000000030c157824 */ /* 0x000fe400078e02ff */
[----:B------:R-:W-:Y:S02]  /*1250*/  IMAD.MOV.U32 R12, RZ, RZ, 0xff ;  /* 0x000000ffff0c7424 */ /* 0x000fe400078e00ff */
[----:B------:R-:W-:-:S05]  /*1260*/  IMAD.IADD R19, R19, 0x1, R21 ;  /* 0x0000000113137824 */ /* 0x000fca00078e0215 */
[----:B------:R2:W-:Y:S04]  /*1270*/  STG.E.U8 desc[UR18][R18.64+0x1], R12 ;  /* 0x0000010c12007986 */ /* 0x0005e8000c101112 */
[----:B------:R2:W-:Y:S04]  /*1280*/  STG.E.U8 desc[UR18][R18.64], RZ ;  /* 0x000000ff12007986 */ /* 0x0005e8000c101112 */
[----:B------:R2:W-:Y:S02]  /*1290*/  STG.E.U8 desc[UR18][R18.64+0x2], RZ ;  /* 0x000002ff12007986 */ /* 0x0005e4000c101112 */
.L_x_40:
[----:B------:R-:W-:Y:S05]  /*12a0*/  BSYNC.RECONVERGENT B2 ;  /* 0x0000000000027941 */ /* 0x000fea0003800200 */
.L_x_39:
[----:B------:R-:W-:Y:S04]  /*12b0*/  BSSY.RECONVERGENT B2, `(.L_x_41) ;  /* 0x000000a000027945 */ /* 0x000fe80003800200 */
[----:B------:R-:W-:Y:S05]  /*12c0*/  @P4 BRA `(.L_x_42) ;  /* 0x0000000000204947 */ /* 0x000fea0003800000 */
[----:B-12---:R-:W-:-:S04]  /*12d0*/  IMAD.WIDE.U32 R18, R17, R6, R2 ;  /* 0x0000000611127225 */ /* 0x006fc800078e0002 */
[----:B------:R-:W-:Y:S02]  /*12e0*/  IMAD R21, R19, 0x3, RZ ;  /* 0x0000000313157824 */ /* 0x000fe400078e02ff */
[----:B0-----:R-:W-:-:S04]  /*12f0*/  IMAD.WIDE.U32 R18, R18, 0x3, R10 ;  /* 0x0000000312127825 */ /* 0x001fc800078e000a */
[----:B------:R-:W-:Y:S02]  /*1300*/  IMAD.MOV.U32 R12, RZ, RZ, 0xff ;  /* 0x000000ffff0c7424 */ /* 0x000fe400078e00ff */
[----:B------:R-:W-:-:S05]  /*1310*/  IMAD.IADD R19, R19, 0x1, R21 ;  /* 0x0000000113137824 */ /* 0x000fca00078e0215 */
[----:B------:R3:W-:Y:S04]  /*1320*/  STG.E.U8 desc[UR18][R18.64+0x1], R12 ;  /* 0x0000010c12007986 */ /* 0x0007e8000c101112 */
[----:B------:R3:W-:Y:S04]  /*1330*/  STG.E.U8 desc[UR18][R18.64], RZ ;  /* 0x000000ff12007986 */ /* 0x0007e8000c101112 */
[----:B------:R3:W-:Y:S02]  /*1340*/  STG.E.U8 desc[UR18][R18.64+0x2], RZ ;  /* 0x000002ff12007986 */ /* 0x0007e4000c101112 */
.L_x_42:
[----:B------:R-:W-:Y:S05]  /*1350*/  BSYNC.RECONVERGENT B2 ;  /* 0x0000000000027941 */ /* 0x000fea0003800200 */
.L_x_41:
[----:B------:R-:W-:Y:S04]  /*1360*/  BSSY.RECONVERGENT B2, `(.L_x_43) ;  /* 0x000000d000027945 */ /* 0x000fe80003800200 */
[----:B------:R-:W-:Y:S05]  /*1370*/  @P3 BRA `(.L_x_44) ;  /* 0x00000000002c3947 */ /* 0x000fea0003800000 */
[----:B-123--:R-:W-:Y:S02]  /*1380*/  IMAD.MOV.U32 R18, RZ, RZ, R4 ;  /* 0x000000ffff127224 */ /* 0x00efe400078e0004 */
        /* <DEDUP_REMOVED lines=10> */
.L_x_44:
[----:B------:R-:W-:Y:S05]  /*1430*/  BSYNC.RECONVERGENT B2 ;  /* 0x0000000000027941 */ /* 0x000fea0003800200 */
.L_x_43:
[----:B------:R-:W-:Y:S04]  /*1440*/  BSSY.RECONVERGENT B2, `(.L_x_45) ;  /* 0x000000a000027945 */ /* 0x000fe80003800200 */
[----:B------:R-:W-:Y:S05]  /*1450*/  @P2 BRA `(.L_x_46) ;  /* 0x0000000000202947 */ /* 0x000fea0003800000 */
[----:B----4-:R-:W-:-:S04]  /*1460*/  IMAD.WIDE.U32 R16, R13, R6, R2 ;  /* 0x000000060d107225 */ /* 0x010fc800078e0002 */
[----:B-123--:R-:W-:Y:S02]  /*1470*/  IMAD R19, R17, 0x3, RZ ;  /* 0x0000000311137824 */ /* 0x00efe400078e02ff */
[----:B0-----:R-:W-:-:S04]  /*1480*/  IMAD.WIDE.U32 R16, R16, 0x3, R10 ;  /* 0x0000000310107825 */ /* 0x001fc800078e000a */
[----:B------:R-:W-:Y:S02]  /*1490*/  IMAD.MOV.U32 R12, RZ, RZ, 0xff ;  /* 0x000000ffff0c7424 */ /* 0x000fe400078e00ff */
[----:B------:R-:W-:-:S05]  /*14a0*/  IMAD.IADD R17, R17, 0x1, R19 ;  /* 0x0000000111117824 */ /* 0x000fca00078e0213 */
[----:B------:R0:W-:Y:S04]  /*14b0*/  STG.E.U8 desc[UR18][R16.64+0x1], R12 ;  /* 0x0000010c10007986 */ /* 0x0001e8000c101112 */
[----:B------:R0:W-:Y:S04]  /*14c0*/  STG.E.U8 desc[UR18][R16.64], RZ ;  /* 0x000000ff10007986 */ /* 0x0001e8000c101112 */
[----:B------:R0:W-:Y:S02]  /*14d0*/  STG.E.U8 desc[UR18][R16.64+0x2], RZ ;  /* 0x000002ff10007986 */ /* 0x0001e4000c101112 */
.L_x_46:
[----:B------:R-:W-:Y:S05]  /*14e0*/  BSYNC.RECONVERGENT B2 ;  /* 0x0000000000027941 */ /* 0x000fea0003800200 */
.L_x_45:
[----:B------:R-:W-:Y:S04]  /*14f0*/  BSSY.RECONVERGENT B2, `(.L_x_47) ;  /* 0x000000d000027945 */ /* 0x000fe80003800200 */
[----:B------:R-:W-:Y:S05]  /*1500*/  @P1 BRA `(.L_x_48) ;  /* 0x00000000002c1947 */ /* 0x000fea0003800000 */
[----:B0---4-:R-:W-:Y:S02]  /*1510*/  IMAD.MOV.U32 R16, RZ, RZ, R4 ;  /* 0x000000ffff107224 */ /* 0x011fe400078e0004 */
[----:B------:R-:W-:Y:S02]  /*1520*/  IMAD.MOV.U32 R17, RZ, RZ, RZ ;  /* 0x000000ffff117224 */ /* 0x000fe400078e00ff */
[----:B------:R-:W-:-:S04]  /*1530*/  IMAD.WIDE.U32 R16, R13, R6, R16 ;  /* 0x000000060d107225 */ /* 0x000fc800078e0010 */
[----:B------:R-:W-:Y:S02]  /*1540*/  IMAD R17, R13, R8, R17 ;  /* 0x000000080d117224 */ /* 0x000fe400078e0211 */
[----:B-123--:R-:W-:-:S04]  /*1550*/  IMAD.WIDE.U32 R12, R16, 0x3, R10 ;  /* 0x00000003100c7825 */ /* 0x00efc800078e000a */
[----:B------:R-:W-:Y:S02]  /*1560*/  HFMA2 R16, -RZ, RZ, 0, 1.5199184417724609375e-05 ;  /* 0x000000ffff107431 */ /* 0x000fe400000001ff */
[----:B------:R-:W-:-:S04]  /*1570*/  IMAD R17, R17, 0x3, RZ ;  /* 0x0000000311117824 */ /* 0x000fc800078e02ff */
[----:B------:R-:W-:-:S05]  /*1580*/  IMAD.IADD R13, R13, 0x1, R17 ;  /* 0x000000010d0d7824 */ /* 0x000fca00078e0211 */
[----:B------:R0:W-:Y:S04]  /*1590*/  STG.E.U8 desc[UR18][R12.64+0x1], R16 ;  /* 0x000001100c007986 */ /* 0x0001e8000c101112 */
[----:B------:R0:W-:Y:S04]  /*15a0*/  STG.E.U8 desc[UR18][R12.64], RZ ;  /* 0x000000ff0c007986 */ /* 0x0001e8000c101112 */
[----:B------:R0:W-:Y:S02]  /*15b0*/  STG.E.U8 desc[UR18][R12.64+0x2], RZ ;  /* 0x000002ff0c007986 */ /* 0x0001e4000c101112 */
.L_x_48:
[----:B------:R-:W-:Y:S05]  /*15c0*/  BSYNC.RECONVERGENT B2 ;  /* 0x0000000000027941 */ /* 0x000fea0003800200 */
.L_x_47:
[----:B------:R-:W-:Y:S04]  /*15d0*/  BSSY.RECONVERGENT B2, `(.L_x_49) ;  /* 0x000000a000027945 */ /* 0x000fe80003800200 */
[----:B------:R-:W-:Y:S05]  /*15e0*/  @P0 BRA `(.L_x_50) ;  /* 0x0000000000200947 */ /* 0x000fea0003800000 */
[----:B01234-:R-:W-:-:S04]  /*15f0*/  IMAD.WIDE.U32 R12, R5, R6, R2 ;  /* 0x00000006050c7225 */ /* 0x01ffc800078e0002 */
[----:B------:R-:W-:Y:S02]  /*1600*/  IMAD R17, R13, 0x3, RZ ;  /* 0x000000030d117824 */ /* 0x000fe400078e02ff */
[----:B------:R-:W-:-:S04]  /*1610*/  IMAD.WIDE.U32 R12, R12, 0x3, R10 ;  /* 0x000000030c0c7825 */ /* 0x000fc800078e000a */
[----:B------:R-:W-:Y:S02]  /*1620*/  IMAD.MOV.U32 R16, RZ, RZ, 0xff ;  /* 0x000000ffff107424 */ /* 0x000fe400078e00ff */
[----:B------:R-:W-:-:S05]  /*1630*/  IMAD.IADD R13, R13, 0x1, R17 ;  /* 0x000000010d0d7824 */ /* 0x000fca00078e0211 */
[----:B------:R0:W-:Y:S04]  /*1640*/  STG.E.U8 desc[UR18][R12.64+0x1], R16 ;  /* 0x000001100c007986 */ /* 0x0001e8000c101112 */
[----:B------:R0:W-:Y:S04]  /*1650*/  STG.E.U8 desc[UR18][R12.64], RZ ;  /* 0x000000ff0c007986 */ /* 0x0001e8000c101112 */
[----:B------:R0:W-:Y:S02]  /*1660*/  STG.E.U8 desc[UR18][R12.64+0x2], RZ ;  /* 0x000002ff0c007986 */ /* 0x0001e4000c101112 */
.L_x_50:
[----:B------:R-:W-:Y:S05]  /*1670*/  BSYNC.RECONVERGENT B2 ;  /* 0x0000000000027941 */ /* 0x000fea0003800200 */
.L_x_49:
[----:B------:R-:W-:Y:S04]  /*1680*/  BSSY.RECONVERGENT B2, `(.L_x_51) ;  /* 0x000000e000027945 */ /* 0x000fe80003800200 */
[----:B------:R-:W-:Y:S05]  /*1690*/  @P6 BRA `(.L_x_52) ;  /* 0x0000000000306947 */ /* 0x000fea0003800000 */
[----:B01234-:R-:W-:Y:S02]  /*16a0*/  IMAD.MOV.U32 R12, RZ, RZ, R4 ;  /* 0x000000ffff0c7224 */ /* 0x01ffe400078e0004 */
[----:B------:R-:W-:Y:S02]  /*16b0*/  IMAD.MOV.U32 R13, RZ, RZ, RZ ;  /* 0x000000ffff0d7224 */ /* 0x000fe400078e00ff */
[----:B------:R-:W-:Y:S02]  /*16c0*/  IMAD.MOV.U32 R16, RZ, RZ, 0xff ;  /* 0x000000ffff107424 */ /* 0x000fe400078e00ff */
[----:B------:R-:W-:-:S04]  /*16d0*/  IMAD.WIDE.U32 R12, R5, R6, R12 ;  /* 0x00000006050c7225 */ /* 0x000fc800078e000c */
[----:B------:R-:W-:Y:S02]  /*16e0*/  IMAD R5, R5, R8, R13 ;  /* 0x0000000805057224 */ /* 0x000fe400078e020d */
[----:B------:R-:W-:-:S04]  /*16f0*/  IMAD.WIDE.U32 R12, R12, 0x3, R10 ;  /* 0x000000030c0c7825 */ /* 0x000fc800078e000a */
[----:B------:R-:W-:-:S04]  /*1700*/  IMAD R5, R5, 0x3, RZ ;  /* 0x0000000305057824 */ /* 0x000fc800078e02ff */
[--C-:B------:R-:W-:Y:S01]  /*1710*/  IMAD.IADD R13, R13, 0x1, R5.reuse ;  /* 0x000000010d0d7824 */ /* 0x100fe200078e0205 */
[----:B------:R-:W-:-:S04]  /*1720*/  PRMT R5, R16, 0x7610, R5 ;  /* 0x0000761010057816 */ /* 0x000fc80000000005 */
[----:B------:R0:W-:Y:S04]  /*1730*/  STG.E.U8 desc[UR18][R12.64], RZ ;  /* 0x000000ff0c007986 */ /* 0x0001e8000c101112 */
[----:B------:R0:W-:Y:S04]  /*1740*/  STG.E.U8 desc[UR18][R12.64+0x1], R5 ;  /* 0x000001050c007986 */ /* 0x0001e8000c101112 */
[----:B------:R0:W-:Y:S02]  /*1750*/  STG.E.U8 desc[UR18][R12.64+0x2], RZ ;  /* 0x000002ff0c007986 */ /* 0x0001e4000c101112 */
.L_x_52:
[----:B------:R-:W-:Y:S05]  /*1760*/  BSYNC.RECONVERGENT B2 ;  /* 0x0000000000027941 */ /* 0x000fea0003800200 */
.L_x_51:
[----:B------:R-:W-:-:S05]  /*1770*/  VIADD R9, R9, 0x4 ;  /* 0x0000000409097836 */ /* 0x000fca0000000000 */
[----:B------:R-:W-:-:S13]  /*1780*/  ISETP.NE.AND P0, PT, R9, R7, PT ;  /* 0x000000070900720c */ /* 0x000fda0003f05270 */
[----:B------:R-:W-:Y:S05]  /*1790*/  @P0 BRA `(.L_x_53) ;  /* 0xfffffff800180947 */ /* 0x000fea000383ffff */
.L_x_29:
[----:B------:R-:W-:Y:S05]  /*17a0*/  BSYNC.RECONVERGENT B1 ;  /* 0x0000000000017941 */ /* 0x000fea0003800200 */
.L_x_28:
[----:B01234-:R-:W0:Y:S08]  /*17b0*/  LDC.64 R12, c[0x0][0x3a8] ;  /* 0x0000ea00ff0c7b82 */ /* 0x01fe300000000a00 */
[----:B------:R-:W1:Y:S08]  /*17c0*/  LDC.64 R4, c[0x0][0x3a0] ;  /* 0x0000e800ff047b82 */ /* 0x000e700000000a00 */
[----:B------:R-:W2:Y:S01]  /*17d0*/  LDC.64 R8, c[0x0][0x398] ;  /* 0x0000e600ff087b82 */ /* 0x000ea20000000a00 */
[----:B0-----:R-:W-:-:S05]  /*17e0*/  IMAD.WIDE R12, R0, 0x4, R12 ;  /* 0x00000004000c7825 */ /* 0x001fca00078e020c */
[----:B------:R-:W3:Y:S01]  /*17f0*/  LDG.E R2, desc[UR18][R12.64] ;  /* 0x000000120c027981 */ /* 0x000ee2000c1e1900 */
[C---:B------:R-:W-:Y:S02]  /*1800*/  IMAD.SHL.U32 R3, R0.reuse, 0x2, RZ ;  /* 0x0000000200037824 */ /* 0x040fe400078e00ff */
[----:B-1----:R-:W-:-:S06]  /*1810*/  IMAD.WIDE R4, R0, 0x4, R4 ;  /* 0x0000000400047825 */ /* 0x002fcc00078e0204 */
[----:B------:R0:W5:Y:S01]  /*1820*/  LDG.E R4, desc[UR18][R4.64] ;  /* 0x0000001204047981 */ /* 0x000162000c1e1900 */
[----:B--2---:R-:W-:-:S05]  /*1830*/  IMAD.WIDE R8, R3, 0x4, R8 ;  /* 0x0000000403087825 */ /* 0x004fca00078e0208 */
[----:B------:R0:W5:Y:S04]  /*1840*/  LDG.E R3, desc[UR18][R8.64] ;  /* 0x0000001208037981 */ /* 0x000168000c1e1900 */
[----:B------:R0:W5:Y:S01]  /*1850*/  LDG.E R7, desc[UR18][R8.64+0x4] ;  /* 0x0000041208077981 */ /* 0x000162000c1e1900 */
[----:B------:R-:W-:Y:S01]  /*1860*/  SHF.R.S32.HI R11, RZ, 0x1f, R6 ;  /* 0x0000001fff0b7819 */ /* 0x000fe20000011406 */
[----:B------:R-:W-:Y:S02]  /*1870*/  IMAD.MOV.U32 R14, RZ, RZ, RZ ;  /* 0x000000ffff0e7224 */ /* 0x000fe400078e00ff */
[----:B---3--:R-:W-:-:S05]  /*1880*/  IMAD R10, R2, 0x6, RZ ;  /* 0x00000006020a7824 */ /* 0x008fca00078e02ff */
[----:B------:R-:W-:-:S04]  /*1890*/  VIMNMX R16, PT, PT, R10, 0x1, !PT ;  /* 0x000000010a107848 */ /* 0x000fc80007fe0100 */
[C---:B------:R-:W-:Y:S02]  /*18a0*/  LOP3.LUT R15, R16.reuse, 0x3, RZ, 0xc0, !PT ;  /* 0x00000003100f7812 */ /* 0x040fe400078ec0ff */
[----:B0-----:R-:W-:-:S07]  /*18b0*/  LOP3.LUT R16, R16, 0x7ffffffc, RZ, 0xc0, !PT ;  /* 0x7ffffffc10107812 */ /* 0x001fce00078ec0ff */
.L_x_72:
[----:B------:R-:W-:Y:S01]  /*18c0*/  ISETP.GE.AND P0, PT, R2, 0x1, PT ;  /* 0x000000010200780c */ /* 0x000fe20003f06270 */
[----:B------:R-:W-:-:S12]  /*18d0*/  BSSY.RECONVERGENT B3, `(.L_x_54) ;  /* 0x00000db000037945 */ /* 0x000fd80003800200 */
[----:B01234-:R-:W-:Y:S05]  /*18e0*/  @!P0 BRA `(.L_x_55) ;  /* 0x0000000c00648947 */ /* 0x01ffea0003800000 */
[----:B------:R-:W0:Y:S01]  /*18f0*/  LDCU.64 UR4, c[0x0][0x388] ;  /* 0x00007100ff0477ac */ /* 0x000e220008000a00 */
[----:B------:R-:W-:Y:S01]  /*1900*/  ISETP.GE.AND P1, PT, R10, 0x4, PT ;  /* 0x000000040a00780c */ /* 0x000fe20003f26270 */
[----:B-----5:R-:W-:Y:S01]  /*1910*/  IMAD.IADD R18, R7, 0x1, R14 ;  /* 0x0000000107127824 */ /* 0x020fe200078e020e */
[----:B------:R-:W-:Y:S01]  /*1920*/  BSSY.RECONVERGENT B2, `(.L_x_56) ;  /* 0x000007d000027945 */ /* 0x000fe20003800200 */
[----:B------:R-:W-:Y:S02]  /*1930*/  IMAD.MOV.U32 R6, RZ, RZ, RZ ;  /* 0x000000ffff067224 */ /* 0x000fe400078e00ff */
[----:B0-----:R-:W-:Y:S01]  /*1940*/  IMAD.U32 R17, RZ, RZ, UR4 ;  /* 0x00000004ff117e24 */ /* 0x001fe2000f8e00ff */
[----:B------:R-:W-:-:S03]  /*1950*/  ISETP.GE.AND P0, PT, R18, UR5, PT ;  /* 0x0000000512007c0c */ /* 0x000fc6000bf06270 */
[C---:B------:R-:W-:Y:S01]  /*1960*/  IMAD.WIDE.U32 R8, R18.reuse, R17, RZ ;  /* 0x0000001112087225 */ /* 0x040fe200078e00ff */
[----:B------:R-:W-:-:S03]  /*1970*/  ISETP.LT.OR P0, PT, R18, RZ, P0 ;  /* 0x000000ff1200720c */ /* 0x000fc60000701670 */
[----:B------:R-:W-:Y:S01]  /*1980*/  IMAD R18, R18, R11, R9 ;  /* 0x0000000b12127224 */ /* 0x000fe200078e0209 */
[----:B------:R-:W-:Y:S09]  /*1990*/  @!P1 BRA `(.L_x_57) ;  /* 0x0000000400d49947 */ /* 0x000ff20003800000 */
[----:B------:R-:W0:Y:S01]  /*19a0*/  LDC R17, c[0x0][0x388] ;  /* 0x0000e200ff117b82 */ /* 0x000e220000000800 */
[----:B------:R-:W-:Y:S01]  /*19b0*/  BSSY.RECONVERGENT B1, `(.L_x_58) ;  /* 0x0000072000017945 */ /* 0x000fe20003800200 */
[----:B------:R-:W-:-:S06]  /*19c0*/  IMAD.MOV.U32 R19, RZ, RZ, RZ ;  /* 0x000000ffff137224 */ /* 0x000fcc00078e00ff */
[----:B------:R-:W1:Y:S02]  /*19d0*/  LDC.64 R12, c[0x0][0x380] ;  /* 0x0000e000ff0c7b82 */ /* 0x000e640000000a00 */
.L_x_67:
[----:B0-234-:R-:W-:Y:S01]  /*19e0*/  IMAD.IADD R21, R3, 0x1, R19 ;  /* 0x0000000103157824 */ /* 0x01dfe200078e0213 */
[----:B------:R-:W-:Y:S01]  /*19f0*/  BSSY.RECONVERGENT B4, `(.L_x_59) ;  /* 0x0000027000047945 */ /* 0x000fe20003800200 */
[----:B------:R-:W-:Y:S02]  /*1a00*/  VIADD R19, R19, 0x4 ;  /* 0x0000000413137836 */ /* 0x000fe40000000000 */
[C---:B------:R-:W-:Y:S01]  /*1a10*/  VIADD R24, R21.reuse, 0x1 ;  /* 0x0000000115187836 */ /* 0x040fe20000000000 */
[CC--:B0-----:R-:W-:Y:S01]  /*1a20*/  ISETP.GE.AND P4, PT, R21.reuse, R17.reuse, PT ;  /* 0x000000111500720c */ /* 0x0c1fe20003f86270 */
[----:B------:R-:W-:Y:S01]  /*1a30*/  VIADD R23, R21, 0x2 ;  /* 0x0000000215177836 */ /* 0x000fe20000000000 */
[----:B------:R-:W-:Y:S01]  /*1a40*/  ISETP.NE.AND P5, PT, R19, R16, PT ;  /* 0x000000101300720c */ /* 0x000fe20003fa5270 */
[C---:B------:R-:W-:Y:S01]  /*1a50*/  VIADD R22, R21.reuse, 0x3 ;  /* 0x0000000315167836 */ /* 0x040fe20000000000 */
[----:B------:R-:W-:Y:S02]  /*1a60*/  ISETP.LT.OR P4, PT, R21, RZ, P4 ;  /* 0x000000ff1500720c */ /* 0x000fe40002781670 */
[----:B------:R-:W-:-:S02]  /*1a70*/  ISETP.GE.AND P3, PT, R24, R17, PT ;  /* 0x000000111800720c */ /* 0x000fc40003f66270 */
[----:B------:R-:W-:Y:S02]  /*1a80*/  PLOP3.LUT P4, PT, P4, P0, PT, 0xf8, 0x8f ;  /* 0x00000000008f781c */ /* 0x000fe40002781f70 */
[CC--:B------:R-:W-:Y:S02]  /*1a90*/  ISETP.GE.AND P1, PT, R23.reuse, R17.reuse, PT ;  /* 0x000000111700720c */ /* 0x0c0fe40003f26270 */
[----:B------:R-:W-:Y:S02]  /*1aa0*/  ISETP.GE.AND P2, PT, R22, R17, PT ;  /* 0x000000111600720c */ /* 0x000fe40003f46270 */
[----:B------:R-:W-:Y:S02]  /*1ab0*/  ISETP.LT.OR P3, PT, R24, RZ, P3 ;  /* 0x000000ff1800720c */ /* 0x000fe40001f61670 */
[----:B------:R-:W-:Y:S02]  /*1ac0*/  ISETP.LT.OR P1, PT, R23, RZ, P1 ;  /* 0x000000ff1700720c */ /* 0x000fe40000f21670 */
[----:B------:R-:W-:-:S02]  /*1ad0*/  ISETP.LT.OR P2, PT, R22, RZ, P2 ;  /* 0x000000ff1600720c */ /* 0x000fc40001741670 */
[----:B------:R-:W-:Y:S02]  /*1ae0*/  PLOP3.LUT P3, PT, P3, P0, PT, 0xf8, 0x8f ;  /* 0x00000000008f781c */ /* 0x000fe40001f61f70 */
[----:B------:R-:W-:Y:S02]  /*1af0*/  PLOP3.LUT P1, PT, P1, P0, PT, 0xf8, 0x8f ;  /* 0x00000000008f781c */ /* 0x000fe40000f21f70 */
[----:B------:R-:W-:Y:S01]  /*1b00*/  PLOP3.LUT P2, PT, P2, P0, PT, 0xf8, 0x8f ;  /* 0x00000000008f781c */ /* 0x000fe20001741f70 */
[----:B------:R-:W-:-:S12]  /*1b10*/  @P4 BRA `(.L_x_60) ;  /* 0x0000000000504947 */ /* 0x000fd80003800000 */
[----:B------:R-:W-:-:S05]  /*1b20*/  IADD3 R21, P4, PT, R21, R8, RZ ;  /* 0x0000000815157210 */ /* 0x000fca0007f9e0ff */
[----:B------:R-:W-:Y:S02]  /*1b30*/  IMAD.X R5, RZ, RZ, R18, P4 ;  /* 0x000000ffff057224 */ /* 0x000fe400020e0612 */
[----:B-1----:R-:W-:-:S04]  /*1b40*/  IMAD.WIDE.U32 R20, R21, 0x3, R12 ;  /* 0x0000000315147825 */ /* 0x002fc800078e000c */
[----:B------:R-:W-:-:S04]  /*1b50*/  IMAD R5, R5, 0x3, RZ ;  /* 0x0000000305057824 */ /* 0x000fc800078e02ff */
[----:B------:R-:W-:-:S05]  /*1b60*/  IMAD.IADD R21, R21, 0x1, R5 ;  /* 0x0000000115157824 */ /* 0x000fca00078e0205 */
[----:B------:R-:W2:Y:S04]  /*1b70*/  LDG.E.U8 R5, desc[UR18][R20.64] ;  /* 0x0000001214057981 */ /* 0x000ea8000c1e1100 */
[----:B------:R-:W3:Y:S04]  /*1b80*/  LDG.E.U8 R6, desc[UR18][R20.64+0x1] ;  /* 0x0000011214067981 */ /* 0x000ee8000c1e1100 */
[----:B------:R-:W4:Y:S01]  /*1b90*/  LDG.E.U8 R25, desc[UR18][R20.64+0x2] ;  /* 0x0000021214197981 */ /* 0x000f22000c1e1100 */
[----:B--2---:R-:W-:-:S05]  /*1ba0*/  I2FP.F32.U32 R5, R5 ;  /* 0x0000000500057245 */ /* 0x004fca0000201000 */
[----:B------:R-:W-:Y:S01]  /*1bb0*/  FFMA R26, R5, 0.2941176295280456543, RZ ;  /* 0x3e969696051a7823 */ /* 0x000fe200000000ff */
[----:B---3--:R-:W-:Y:S02]  /*1bc0*/  I2FP.F32.U32 R5, R6 ;  /* 0x0000000600057245 */ /* 0x008fe40000201000 */
[----:B----4-:R-:W-:Y:S01]  /*1bd0*/  I2FP.F32.U32 R6, R25 ;  /* 0x0000001900067245 */ /* 0x010fe20000201000 */
[----:B------:R-:W0:Y:S02]  /*1be0*/  F2I.U32.TRUNC.NTZ R27, R26 ;  /* 0x0000001a001b7305 */ /* 0x000e24000020f000 */
[----:B------:R-:W-:Y:S02]  /*1bf0*/  FFMA R5, R5, 0.2941176295280456543, RZ ;  /* 0x3e96969605057823 */ /* 0x000fe400000000ff */
[----:B------:R-:W-:-:S04]  /*1c00*/  FFMA R6, R6, 0.2941176295280456543, RZ ;  /* 0x3e96969606067823 */ /* 0x000fc800000000ff */
[----:B------:R-:W1:Y:S01]  /*1c10*/  F2I.U32.TRUNC.NTZ R5, R5 ;  /* 0x0000000500057305 */ /* 0x000e62000020f000 */
[----:B0-----:R0:W-:Y:S07]  /*1c20*/  STG.E.U8 desc[UR18][R20.64], R27 ;  /* 0x0000001b14007986 */ /* 0x0011ee000c101112 */
[----:B------:R-:W2:Y:S01]  /*1c30*/  F2I.U32.TRUNC.NTZ R25, R6 ;  /* 0x0000000600197305 */ /* 0x000ea2000020f000 */
[----:B-1----:R0:W-:Y:S04]  /*1c40*/  STG.E.U8 desc[UR18][R20.64+0x1], R5 ;  /* 0x0000010514007986 */ /* 0x0021e8000c101112 */
[----:B--2---:R0:W-:Y:S02]  /*1c50*/  STG.E.U8 desc[UR18][R20.64+0x2], R25 ;  /* 0x0000021914007986 */ /* 0x0041e4000c101112 */
.L_x_60:
[----:B------:R-:W-:Y:S05]  /*1c60*/  BSYNC.RECONVERGENT B4 ;  /* 0x0000000000047941 */ /* 0x000fea0003800200 */
.L_x_59:
[----:B------:R-:W-:Y:S04]  /*1c70*/  BSSY.RECONVERGENT B4, `(.L_x_61) ;  /* 0x0000016000047945 */ /* 0x000fe80003800200 */
[----:B------:R-:W-:Y:S05]  /*1c80*/  @P3 BRA `(.L_x_62) ;  /* 0x0000000000503947 */ /* 0x000fea0003800000 */
[----:B0-----:R-:W-:-:S05]  /*1c90*/  IADD3 R21, P3, PT, R24, R8, RZ ;  /* 0x0000000818157210 */ /* 0x001fca0007f7e0ff */
        /* <DEDUP_REMOVED lines=10> */
[----:B----4-:R-:W-:-:S03]  /*1d40*/  I2FP.F32.U32 R6, R24 ;  /* 0x0000001800067245 */ /* 0x010fc60000201000 */
[----:B------:R-:W-:Y:S01]  /*1d50*/  FFMA R5, R5, 0.2941176295280456543, RZ ;  /* 0x3e96969605057823 */ /* 0x000fe200000000ff */
[----:B------:R-:W0:Y:S01]  /*1d60*/  F2I.U32.TRUNC.NTZ R25, R25 ;  /* 0x0000001900197305 */ /* 0x000e22000020f000 */
[----:B------:R-:W-:-:S07]  /*1d70*/  FFMA R6, R6, 0.2941176295280456543, RZ ;  /* 0x3e96969606067823 */ /* 0x000fce00000000ff */
[----:B------:R-:W1:Y:S01]  /*1d80*/  F2I.U32.TRUNC.NTZ R5, R5 ;  /* 0x0000000500057305 */ /* 0x000e62000020f000 */
[----:B0-----:R2:W-:Y:S07]  /*1d90*/  STG.E.U8 desc[UR18][R20.64], R25 ;  /* 0x0000001914007986 */ /* 0x0015ee000c101112 */
[----:B------:R-:W0:Y:S01]  /*1da0*/  F2I.U32.TRUNC.NTZ R27, R6 ;  /* 0x00000006001b7305 */ /* 0x000e22000020f000 */
[----:B-1----:R2:W-:Y:S04]  /*1db0*/  STG.E.U8 desc[UR18][R20.64+0x1], R5 ;  /* 0x0000010514007986 */ /* 0x0025e8000c101112 */
[----:B0-----:R2:W-:Y:S02]  /*1dc0*/  STG.E.U8 desc[UR18][R20.64+0x2], R27 ;  /* 0x0000021b14007986 */ /* 0x0015e4000c101112 */
.L_x_62:
[----:B------:R-:W-:Y:S05]  /*1dd0*/  BSYNC.RECONVERGENT B4 ;  /* 0x0000000000047941 */ /* 0x000fea0003800200 */
.L_x_61:
[----:B------:R-:W-:Y:S04]  /*1de0*/  BSSY.RECONVERGENT B4, `(.L_x_63) ;  /* 0x0000016000047945 */ /* 0x000fe80003800200 */
[----:B------:R-:W-:Y:S05]  /*1df0*/  @P1 BRA `(.L_x_64) ;  /* 0x0000000000501947 */ /* 0x000fea0003800000 */
[----:B0-2---:R-:W-:-:S05]  /*1e00*/  IADD3 R21, P1, PT, R23, R8, RZ ;  /* 0x0000000817157210 */ /* 0x005fca0007f3e0ff */
        /* <DEDUP_REMOVED lines=16> */
[----:B------:R-:W0:Y:S01]  /*1f10*/  F2I.U32.TRUNC.NTZ R23, R6 ;  /* 0x0000000600177305 */ /* 0x000e22000020f000 */
[----:B-1----:R3:W-:Y:S04]  /*1f20*/  STG.E.U8 desc[UR18][R20.64+0x1], R5 ;  /* 0x0000010514007986 */ /* 0x0027e8000c101112 */
[----:B0-----:R3:W-:Y:S02]  /*1f30*/  STG.E.U8 desc[UR18][R20.64+0x2], R23 ;  /* 0x0000021714007986 */ /* 0x0017e4000c101112 */
.L_x_64:
[----:B------:R-:W-:Y:S05]  /*1f40*/  BSYNC.RECONVERGENT B4 ;  /* 0x0000000000047941 */ /* 0x000fea0003800200 */
.L_x_63:
[----:B------:R-:W-:Y:S04]  /*1f50*/  BSSY.RECONVERGENT B4, `(.L_x_65) ;  /* 0x0000016000047945 */ /* 0x000fe80003800200 */
[----:B------:R-:W-:Y:S05]  /*1f60*/  @P2 BRA `(.L_x_66) ;  /* 0x0000000000502947 */ /* 0x000fea0003800000 */
[----:B0-23--:R-:W-:-:S04]  /*1f70*/  IADD3 R21, P1, PT, R22, R8, RZ ;  /* 0x0000000816157210 */ /* 0x00dfc80007f3e0ff */
[----:B------:R-:W-:Y:S01]  /*1f80*/  IADD3.X R5, PT, PT, RZ, R18, RZ, P1, !PT ;  /* 0x00000012ff057210 */ /* 0x000fe20000ffe4ff */
        /* <DEDUP_REMOVED lines=18> */
.L_x_66:
[----:B------:R-:W-:Y:S05]  /*20b0*/  BSYNC.RECONVERGENT B4 ;  /* 0x0000000000047941 */ /* 0x000fea0003800200 */
.L_x_65:
[----:B------:R-:W-:Y:S05]  /*20c0*/  @P5 BRA `(.L_x_67) ;  /* 0xfffffff800445947 */ /* 0x000fea000383ffff */
[----:B------:R-:W-:Y:S05]  /*20d0*/  BSYNC.RECONVERGENT B1 ;  /* 0x0000000000017941 */ /* 0x000fea0003800200 */
.L_x_58:
[----:B------:R-:W-:-:S07]  /*20e0*/  IMAD.MOV.U32 R6, RZ, RZ, R16 ;  /* 0x000000ffff067224 */ /* 0x000fce00078e0010 */
.L_x_57:
[----:B------:R-:W-:Y:S05]  /*20f0*/  BSYNC.RECONVERGENT B2 ;  /* 0x0000000000027941 */ /* 0x000fea0003800200 */
.L_x_56:
[----:B------:R-:W-:-:S13]  /*2100*/  ISETP.NE.AND P1, PT, R15, RZ, PT ;  /* 0x000000ff0f00720c */ /* 0x000fda0003f25270 */
[----:B------:R-:W-:Y:S05]  /*2110*/  @!P1 BRA `(.L_x_55) ;  /* 0x0000000400589947 */ /* 0x000fea0003800000 */
[----:B------:R-:W-:Y:S01]  /*2120*/  IMAD.IADD R19, R3, 0x1, R6 ;  /* 0x0000000103137824 */ /* 0x000fe200078e0206 */
[----:B------:R-:W-:Y:S01]  /*2130*/  BSSY.RECONVERGENT B1, `(.L_x_68) ;  /* 0x000001b000017945 */ /* 0x000fe20003800200 */
[----:B------:R-:W-:-:S03]  /*2140*/  ISETP.NE.AND P2, PT, R15, 0x1, PT ;  /* 0x000000010f00780c */ /* 0x000fc60003f45270 */
[----:B------:R-:W-:-:S04]  /*2150*/  ISETP.GE.AND P1, PT, R19, R17, PT ;  /* 0x000000111300720c */ /* 0x000fc80003f26270 */
[----:B------:R-:W-:-:S04]  /*2160*/  ISETP.LT.OR P1, PT, R19, RZ, P1 ;  /* 0x000000ff1300720c */ /* 0x000fc80000f21670 */
[----:B------:R-:W-:-:S13]  /*2170*/  PLOP3.LUT P1, PT, P1, P0, PT, 0xf8, 0x8f ;  /* 0x00000000008f781c */ /* 0x000fda0000f21f70 */
[----:B------:R-:W-:Y:S05]  /*2180*/  @P1 BRA `(.L_x_69) ;  /* 0x0000000000541947 */ /* 0x000fea0003800000 */
[----:B-1----:R-:W1:Y:S01]  /*2190*/  LDC.64 R12, c[0x0][0x380] ;  /* 0x0000e000ff0c7b82 */ /* 0x002e620000000a00 */
[----:B0-234-:R-:W-:-:S05]  /*21a0*/  IADD3 R5, P1, PT, R19, R8, RZ ;  /* 0x0000000813057210 */ /* 0x01dfca0007f3e0ff */
        /* <DEDUP_REMOVED lines=16> */
[----:B------:R-:W2:Y:S01]  /*22b0*/  F2I.U32.TRUNC.NTZ R23, R6 ;  /* 0x0000000600177305 */ /* 0x000ea2000020f000 */
[----:B-1----:R0:W-:Y:S04]  /*22c0*/  STG.E.U8 desc[UR18][R12.64+0x1], R5 ;  /* 0x000001050c007986 */ /* 0x0021e8000c101112 */
[----:B--2---:R0:W-:Y:S02]  /*22d0*/  STG.E.U8 desc[UR18][R12.64+0x2], R23 ;  /* 0x000002170c007986 */ /* 0x0041e4000c101112 */
.L_x_69:
[----:B------:R-:W-:Y:S05]  /*22e0*/  BSYNC.RECONVERGENT B1 ;  /* 0x0000000000017941 */ /* 0x000fea0003800200 */
.L_x_68:
[----:B------:R-:W-:Y:S05]  /*22f0*/  @!P2 BRA `(.L_x_55) ;  /* 0x0000000000e0a947 */ /* 0x000fea0003800000 */
[----:B0-234-:R-:W-:Y:S01]  /*2300*/  VIADD R5, R19, 0x1 ;  /* 0x0000000113057836 */ /* 0x01dfe20000000000 */
[----:B------:R-:W-:Y:S01]  /*2310*/  BSSY.RECONVERGENT B1, `(.L_x_70) ;  /* 0x000001b000017945 */ /* 0x000fe20003800200 */
[----:B------:R-:W-:-:S03]  /*2320*/  ISETP.NE.AND P2, PT, R15, 0x2, PT ;  /* 0x000000020f00780c */ /* 0x000fc60003f45270 */
[----:B------:R-:W-:-:S04]  /*2330*/  ISETP.GE.AND P1, PT, R5, R17, PT ;  /* 0x000000110500720c */ /* 0x000fc80003f26270 */
[----:B------:R-:W-:-:S04]  /*2340*/  ISETP.LT.OR P1, PT, R5, RZ, P1 ;  /* 0x000000ff0500720c */ /* 0x000fc80000f21670 */
[----:B------:R-:W-:-:S13]  /*2350*/  PLOP3.LUT P1, PT, P1, P0, PT, 0xf8, 0x8f ;  /* 0x00000000008f781c */ /* 0x000fda0000f21f70 */
[----:B------:R-:W-:Y:S05]  /*2360*/  @P1 BRA `(.L_x_71) ;  /* 0x0000000000541947 */ /* 0x000fea0003800000 */
[----:B-1----:R-:W0:Y:S01]  /*2370*/  LDC.64 R12, c[0x0][0x380] ;  /* 0x0000e000ff0c7b82 */ /* 0x002e220000000a00 */
[----:B------:R-:W-:-:S05]  /*2380*/  IADD3 R5, P1, PT, R5, R8, RZ ;  /* 0x0000000805057210 */ /* 0x000fca0007f3e0ff */
[----:B------:R-:W-:Y:S02]  /*2390*/  IMAD.X R6, RZ, RZ, R18, P1 ;  /* 0x000000ffff067224 */ /* 0x000fe400008e0612 */
[----:B0-----:R-:W-:-:S04]  /*23a0*/  IMAD.WIDE.U32 R12, R5, 0x3, R12 ;  /* 0x00000003050c7825 */ /* 0x001fc800078e000c */
        /* <DEDUP_REMOVED lines=17> */
.L_x_71:
[----:B------:R-:W-:Y:S05]  /*24c0*/  BSYNC.RECONVERGENT B1 ;  /* 0x0000000000017941 */ /* 0x000fea0003800200 */
.L_x_70:
[----:B------:R-:W-:Y:S05]  /*24d0*/  @!P2 BRA `(.L_x_55) ;  /* 0x000000000068a947 */ /* 0x000fea0003800000 */
[----:B------:R-:W-:-:S05]  /*24e0*/  VIADD R19, R19, 0x2 ;  /* 0x0000000213137836 */ /* 0x000fca0000000000 */
[----:B------:R-:W-:-:S04]  /*24f0*/  ISETP.GE.AND P1, PT, R19, R17, PT ;  /* 0x000000111300720c */ /* 0x000fc80003f26270 */
[----:B------:R-:W-:-:S04]  /*2500*/  ISETP.LT.OR P1, PT, R19, RZ, P1 ;  /* 0x000000ff1300720c */ /* 0x000fc80000f21670 */
[----:B------:R-:W-:-:S13]  /*2510*/  PLOP3.LUT P1, PT, P1, P0, PT, 0xf8, 0x8f ;  /* 0x00000000008f781c */ /* 0x000fda0000f21f70 */
[----:B------:R-:W-:Y:S05]  /*2520*/  @P1 BRA `(.L_x_55) ;  /* 0x0000000000541947 */ /* 0x000fea0003800000 */
[----:B01----:R-:W0:Y:S01]  /*2530*/  LDC.64 R12, c[0x0][0x380] ;  /* 0x0000e000ff0c7b82 */ /* 0x003e220000000a00 */
[----:B------:R-:W-:-:S05]  /*2540*/  IADD3 R9, P0, PT, R19, R8, RZ ;  /* 0x0000000813097210 */ /* 0x000fca0007f1e0ff */
[----:B------:R-:W-:-:S04]  /*2550*/  IMAD.X R18, RZ, RZ, R18, P0 ;  /* 0x000000ffff127224 */ /* 0x000fc800000e0612 */
[----:B------:R-:W-:Y:S02]  /*2560*/  IMAD R5, R18, 0x3, RZ ;  /* 0x0000000312057824 */ /* 0x000fe400078e02ff */
[----:B0-----:R-:W-:-:S04]  /*2570*/  IMAD.WIDE.U32 R8, R9, 0x3, R12 ;  /* 0x0000000309087825 */ /* 0x001fc800078e000c */
        /* <DEDUP_REMOVED lines=16> */
.L_x_55:
[----:B------:R-:W-:Y:S05]  /*2680*/  BSYNC.RECONVERGENT B3 ;  /* 0x0000000000037941 */ /* 0x000fea0003800200 */
.L_x_54:
[----:B------:R-:W-:-:S05]  /*2690*/  VIADD R14, R14, 0x1 ;  /* 0x000000010e0e7836 */ /* 0x000fca0000000000 */
[----:B------:R-:W-:-:S13]  /*26a0*/  ISETP.NE.AND P0, PT, R14, 0x8, PT ;  /* 0x000000080e00780c */ /* 0x000fda0003f05270 */
[----:B------:R-:W-:Y:S05]  /*26b0*/  @P0 BRA `(.L_x_72) ;  /* 0xfffffff000800947 */ /* 0x000fea000383ffff */
[----:B------:R-:W-:-:S13]  /*26c0*/  ISETP.GE.AND P0, PT, R2, 0x1, PT ;  /* 0x000000010200780c */ /* 0x000fda0003f06270 */
[----:B------:R-:W-:Y:S05]  /*26d0*/  @!P0 BRA `(.L_x_1) ;  /* 0x0000004c00208947 */ /* 0x000fea0003800000 */
[----:B------:R-:W1:Y:S01]  /*26e0*/  LDCU.64 UR4, c[0x0][0x388] ;  /* 0x00007100ff0477ac */ /* 0x000e620008000a00 */
[C---:B-----5:R-:W-:Y:S01]  /*26f0*/  VIADD R6, R7.reuse, 0x1 ;  /* 0x0000000107067836 */ /* 0x060fe20000000000 */
[----:B------:R-:W-:Y:S01]  /*2700*/  SHF.R.S32.HI R28, RZ, 0x1f, R4 ;  /* 0x0000001fff1c7819 */ /* 0x000fe20000011404 */
[C---:B0-----:R-:W-:Y:S02]  /*2710*/  VIADD R8, R7.reuse, 0x2 ;  /* 0x0000000207087836 */ /* 0x041fe40000000000 */
[C---:B------:R-:W-:Y:S02]  /*2720*/  VIADD R9, R7.reuse, 0x3 ;  /* 0x0000000307097836 */ /* 0x040fe40000000000 */
[C---:B------:R-:W-:Y:S02]  /*2730*/  VIADD R10, R7.reuse, 0x4 ;  /* 0x00000004070a7836 */ /* 0x040fe40000000000 */
[C---:B------:R-:W-:Y:S02]  /*2740*/  VIADD R26, R7.reuse, 0x5 ;  /* 0x00000005071a7836 */ /* 0x040fe40000000000 */
[----:B--2---:R-:W-:-:S02]  /*2750*/  VIADD R27, R7, 0x6 ;  /* 0x00000006071b7836 */ /* 0x004fc40000000000 */
[----:B------:R-:W-:Y:S01]  /*2760*/  IMAD.MOV.U32 R29, RZ, RZ, RZ ;  /* 0x000000ffff1d7224 */ /* 0x000fe200078e00ff */
[C---:B-1----:R-:W-:Y:S01]  /*2770*/  ISETP.GE.AND P6, PT, R7.reuse, UR5, PT ;  /* 0x0000000507007c0c */ /* 0x042fe2000bfc6270 */
[----:B---34-:R-:W-:Y:S01]  /*2780*/  IMAD.WIDE.U32 R24, R7, UR4, RZ ;  /* 0x0000000407187c25 */ /* 0x018fe2000f8e00ff */
[----:B------:R-:W-:Y:S02]  /*2790*/  ISETP.GE.AND P5, PT, R6, UR5, PT ;  /* 0x0000000506007c0c */ /* 0x000fe4000bfa6270 */
[C---:B------:R-:W-:Y:S01]  /*27a0*/  ISETP.GE.AND P4, PT, R8.reuse, UR5, PT ;  /* 0x0000000508007c0c */ /* 0x040fe2000bf86270 */
[----:B------:R-:W-:Y:S01]  /*27b0*/  IMAD.WIDE.U32 R20, R8, UR4, RZ ;  /* 0x0000000408147c25 */ /* 0x000fe2000f8e00ff */
[C---:B------:R-:W-:Y:S02]  /*27c0*/  ISETP.GE.AND P0, PT, R9.reuse, UR5, PT ;  /* 0x0000000509007c0c */ /* 0x040fe4000bf06270 */
[----:B------:R-:W-:Y:S01]  /*27d0*/  ISETP.GE.AND P1, PT, R10, UR5, PT ;  /* 0x000000050a007c0c */ /* 0x000fe2000bf26270 */
[----:B------:R-:W-:Y:S01]  /*27e0*/  IMAD.WIDE.U32 R18, R9, UR4, RZ ;  /* 0x0000000409127c25 */ /* 0x000fe2000f8e00ff */
[----:B------:R-:W-:-:S02]  /*27f0*/  ISETP.GE.AND P2, PT, R26, UR5, PT ;  /* 0x000000051a007c0c */ /* 0x000fc4000bf46270 */
[----:B------:R-:W-:Y:S01]  /*2800*/  ISETP.GE.AND P3, PT, R27, UR5, PT ;  /* 0x000000051b007c0c */ /* 0x000fe2000bf66270 */
[----:B------:R-:W-:Y:S01]  /*2810*/  IMAD.WIDE.U32 R16, R10, UR4, RZ ;  /* 0x000000040a107c25 */ /* 0x000fe2000f8e00ff */
[C---:B------:R-:W-:Y:S02]  /*2820*/  ISETP.LT.OR P6, PT, R7.reuse, RZ, P6 ;  /* 0x000000ff0700720c */ /* 0x040fe400037c1670 */
[C---:B------:R-:W-:Y:S01]  /*2830*/  ISETP.LT.OR P5, PT, R7.reuse, -0x1, P5 ;  /* 0xffffffff0700780c */ /* 0x040fe20002fa1670 */
[----:B------:R-:W-:Y:S01]  /*2840*/  IMAD.WIDE.U32 R22, R6, UR4, RZ ;  /* 0x0000000406167c25 */ /* 0x000fe2000f8e00ff */
[C---:B------:R-:W-:Y:S02]  /*2850*/  ISETP.LT.OR P4, PT, R7.reuse, -0x2, P4 ;  /* 0xfffffffe0700780c */ /* 0x040fe40002781670 */
[C---:B------:R-:W-:Y:S01]  /*2860*/  ISETP.LT.OR P0, PT, R7.reuse, -0x3, P0 ;  /* 0xfffffffd0700780c */ /* 0x040fe20000701670 */
[----:B------:R-:W-:Y:S01]  /*2870*/  IMAD.WIDE.U32 R14, R26, UR4, RZ ;  /* 0x000000041a0e7c25 */ /* 0x000fe2000f8e00ff */
[----:B------:R-:W-:-:S02]  /*2880*/  ISETP.LT.OR P1, PT, R7, -0x4, P1 ;  /* 0xfffffffc0700780c */ /* 0x000fc40000f21670 */
[C---:B------:R-:W-:Y:S01]  /*2890*/  ISETP.LT.OR P2, PT, R7.reuse, -0x5, P2 ;  /* 0xfffffffb0700780c */ /* 0x040fe20001741670 */
[CC--:B------:R-:W-:Y:S01]  /*28a0*/  IMAD R5, R7.reuse, R11.reuse, R25 ;  /* 0x0000000b07057224 */ /* 0x0c0fe200078e0219 */
[----:B------:R-:W-:Y:S01]  /*28b0*/  ISETP.LT.OR P3, PT, R7, -0x6, P3 ;  /* 0xfffffffa0700780c */ /* 0x000fe20001f61670 */
[----:B------:R-:W-:Y:S01]  /*28c0*/  IMAD.WIDE.U32 R12, R27, UR4, RZ ;  /* 0x000000041b0c7c25 */ /* 0x000fe2000f8e00ff */
[----:B------:R-:W-:Y:S02]  /*28d0*/  P2R R31, PR, RZ, 0x40 ;  /* 0x00000040ff1f7803 */ /* 0x000fe40000000000 */
[----:B------:R-:W-:Y:S01]  /*28e0*/  P2R R32, PR, RZ, 0x20 ;  /* 0x00000020ff207803 */ /* 0x000fe20000000000 */
[-C--:B------:R-:W-:Y:S01]  /*28f0*/  IMAD R7, R8, R11.reuse, R21 ;  /* 0x0000000b08077224 */ /* 0x080fe200078e0215 */
[----:B------:R-:W-:Y:S01]  /*2900*/  P2R R33, PR, RZ, 0x10 ;  /* 0x00000010ff217803 */ /* 0x000fe20000000000 */
[-C--:B------:R-:W-:Y:S02]  /*2910*/  IMAD R8, R9, R11.reuse, R19 ;  /* 0x0000000b09087224 */ /* 0x080fe400078e0213 */
[----:B------:R-:W-:-:S02]  /*2920*/  IMAD R9, R10, R11, R17 ;  /* 0x0000000b0a097224 */ /* 0x000fc400078e0211 */
[-C--:B------:R-:W-:Y:S02]  /*2930*/  IMAD R6, R6, R11.reuse, R23 ;  /* 0x0000000b06067224 */ /* 0x080fe400078e0217 */
[-C--:B------:R-:W-:Y:S02]  /*2940*/  IMAD R10, R26, R11.reuse, R15 ;  /* 0x0000000b1a0a7224 */ /* 0x080fe400078e020f */
[----:B------:R-:W-:-:S07]  /*2950*/  IMAD R11, R27, R11, R13 ;  /* 0x0000000b1b0b7224 */ /* 0x000fce00078e020d */
.L_x_249:
[----:B0-----:R-:W0:Y:S02]  /*2960*/  LDCU.64 UR4, c[0x0][0x3b0] ;  /* 0x00007600ff0477ac */ /* 0x001e240008000a00 */
[----:B01----:R-:W-:-:S04]  /*2970*/  IADD3 R26, P4, P5, R29, UR4, R4 ;  /* 0x000000041d1a7c10 */ /* 0x003fc8000fd9e004 */
[----:B------:R-:W-:-:S05]  /*2980*/  IADD3.X R27, PT, PT, RZ, UR5, R28, P4, P5 ;  /* 0x00000005ff1b7c10 */ /* 0x000fca000a7ea41c */
[----:B------:R-:W2:Y:S01]  /*2990*/  LDG.E.U8 R30, desc[UR18][R26.64] ;  /* 0x000000121a1e7981 */ /* 0x000ea2000c1e1100 */
[----:B------:R-:W-:Y:S01]  /*29a0*/  BSSY.RECONVERGENT B1, `(.L_x_73) ;  /* 0x0000048000017945 */ /* 0x000fe20003800200 */
[----:B------:R-:W-:Y:S01]  /*29b0*/  IMAD.MOV.U32 R36, RZ, RZ, RZ ;  /* 0x000000ffff247224 */ /* 0x000fe200078e00ff */
[----:B--2---:R-:W-:-:S13]  /*29c0*/  ISETP.GT.AND P4, PT, R30, 0x40, PT ;  /* 0x000000401e00780c */ /* 0x004fda0003f84270 */
[----:B------:R-:W-:Y:S05]  /*29d0*/  @P4 BRA `(.L_x_74) ;  /* 0x0000000000904947 */ /* 0x000fea0003800000 */
[----:B------:R-:W-:-:S13]  /*29e0*/  ISETP.GT.AND P5, PT, R30, 0x34, PT ;  /* 0x000000341e00780c */ /* 0x000fda0003fa4270 */
[----:B------:R-:W-:Y:S05]  /*29f0*/  @P5 BRA `(.L_x_75) ;  /* 0x0000000000485947 */ /* 0x000fea0003800000 */
[----:B------:R-:W-:-:S13]  /*2a00*/  ISETP.GT.AND P5, PT, R30, 0x31, PT ;  /* 0x000000311e00780c */ /* 0x000fda0003fa4270 */
[----:B------:R-:W-:Y:S05]  /*2a10*/  @P5 BRA `(.L_x_76) ;  /* 0x0000000000205947 */ /* 0x000fea0003800000 */
[----:B------:R-:W-:-:S13]  /*2a20*/  ISETP.NE.AND P5, PT, R30, 0x25, PT ;  /* 0x000000251e00780c */ /* 0x000fda0003fa5270 */
[----:B------:R-:W-:Y:S05]  /*2a30*/  @!P5 BRA `(.L_x_77) ;  /* 0x0000000000b0d947 */ /* 0x000fea0003800000 */
[----:B------:R-:W-:-:S13]  /*2a40*/  ISETP.NE.AND P5, PT, R30, 0x30, PT ;  /* 0x000000301e00780c */ /* 0x000fda0003fa5270 */
[----:B------:R-:W-:Y:S05]  /*2a50*/  @!P5 BRA `(.L_x_78) ;  /* 0x0000000000ccd947 */ /* 0x000fea0003800000 */
[----:B------:R-:W-:-:S13]  /*2a60*/  ISETP.NE.AND P5, PT, R30, 0x31, PT ;  /* 0x000000311e00780c */ /* 0x000fda0003fa5270 */
[----:B------:R-:W-:Y:S05]  /*2a70*/  @P5 BRA `(.L_x_79) ;  /* 0x0000000000e85947 */ /* 0x000fea0003800000 */
[----:B------:R-:W-:Y:S01]  /*2a80*/  IMAD.MOV.U32 R36, RZ, RZ, 0x4 ;  /* 0x00000004ff247424 */ /* 0x000fe200078e00ff */
[----:B------:R-:W-:Y:S06]  /*2a90*/  BRA `(.L_x_79) ;  /* 0x0000000000e07947 */ /* 0x000fec0003800000 */
.L_x_76:
        /* <DEDUP_REMOVED lines=8> */
.L_x_75:
[----:B------:R-:W-:-:S13]  /*2b20*/  ISETP.GT.AND P5, PT, R30, 0x37, PT ;  /* 0x000000371e00780c */ /* 0x000fda0003fa4270 */
[----:B------:R-:W-:Y:S05]  /*2b30*/  @P5 BRA `(.L_x_81) ;  /* 0x0000000000245947 */ /* 0x000fea0003800000 */
[----:B------:R-:W-:-:S13]  /*2b40*/  ISETP.NE.AND P5, PT, R30, 0x35, PT ;  /* 0x000000351e00780c */ /* 0x000fda0003fa5270 */
[----:B------:R-:W-:Y:S05]  /*2b50*/  @!P5 BRA `(.L_x_82) ;  /* 0x000000000060d947 */ /* 0x000fea0003800000 */
[----:B------:R-:W-:-:S13]  /*2b60*/  ISETP.NE.AND P5, PT, R30, 0x36, PT ;  /* 0x000000361e00780c */ /* 0x000fda0003fa5270 */
[----:B------:R-:W-:Y:S05]  /*2b70*/  @!P5 BRA `(.L_x_83) ;  /* 0x00000000000cd947 */ /* 0x000fea0003800000 */
[----:B------:R-:W-:-:S13]  /*2b80*/  ISETP.NE.AND P5, PT, R30, 0x37, PT ;  /* 0x000000371e00780c */ /* 0x000fda0003fa5270 */
[----:B------:R-:W-:Y:S05]  /*2b90*/  @!P5 BRA `(.L_x_82) ;  /* 0x000000000050d947 */ /* 0x000fea0003800000 */
[----:B------:R-:W-:Y:S05]  /*2ba0*/  BRA `(.L_x_79) ;  /* 0x00000000009c7947 */ /* 0x000fea0003800000 */
.L_x_83:
[----:B------:R-:W-:Y:S01]  /*2bb0*/  IMAD.MOV.U32 R36, RZ, RZ, 0x6 ;  /* 0x00000006ff247424 */ /* 0x000fe200078e00ff */
[----:B------:R-:W-:Y:S06]  /*2bc0*/  BRA `(.L_x_79) ;  /* 0x0000000000947947 */ /* 0x000fec0003800000 */
.L_x_81:
[----:B------:R-:W-:-:S05]  /*2bd0*/  VIADD R26, R30, 0xffffffc8 ;  /* 0xffffffc81e1a7836 */ /* 0x000fca0000000000 */
[----:B------:R-:W-:-:S04]  /*2be0*/  LOP3.LUT R26, R26, 0xffff, RZ, 0xc0, !PT ;  /* 0x0000ffff1a1a7812 */ /* 0x000fc800078ec0ff */
[----:B------:R-:W-:-:S13]  /*2bf0*/  ISETP.GE.U32.AND P5, PT, R26, 0x2, PT ;  /* 0x000000021a00780c */ /* 0x000fda0003fa6070 */
[----:B------:R-:W-:Y:S05]  /*2c00*/  @!P5 BRA `(.L_x_78) ;  /* 0x000000000060d947 */ /* 0x000fea0003800000 */
[----:B------:R-:W-:Y:S05]  /*2c10*/  BRA `(.L_x_79) ;  /* 0x0000000000807947 */ /* 0x000fea0003800000 */
.L_x_74:
[----:B------:R-:W-:-:S13]  /*2c20*/  ISETP.GT.AND P5, PT, R30, 0x4e, PT ;  /* 0x0000004e1e00780c */ /* 0x000fda0003fa4270 */
[----:B------:R-:W-:Y:S05]  /*2c30*/  @P5 BRA `(.L_x_84) ;  /* 0x0000000000385947 */ /* 0x000fea0003800000 */
[----:B------:R-:W-:-:S13]  /*2c40*/  ISETP.GT.AND P5, PT, R30, 0x4c, PT ;  /* 0x0000004c1e00780c */ /* 0x000fda0003fa4270 */
[----:B------:R-:W-:Y:S05]  /*2c50*/  @P5 BRA `(.L_x_77) ;  /* 0x0000000000285947 */ /* 0x000fea0003800000 */
[----:B------:R-:W-:-:S05]  /*2c60*/  VIADD R26, R30, 0xffffffbb ;  /* 0xffffffbb1e1a7836 */ /* 0x000fca0000000000 */
[----:B------:R-:W-:-:S04]  /*2c70*/  LOP3.LUT R26, R26, 0xffff, RZ, 0xc0, !PT ;  /* 0x0000ffff1a1a7812 */ /* 0x000fc800078ec0ff */
[----:B------:R-:W-:-:S13]  /*2c80*/  ISETP.GE.U32.AND P5, PT, R26, 0x2, PT ;  /* 0x000000021a00780c */ /* 0x000fda0003fa6070 */
[----:B------:R-:W-:Y:S05]  /*2c90*/  @!P5 BRA `(.L_x_82) ;  /* 0x000000000010d947 */ /* 0x000fea0003800000 */
[----:B------:R-:W-:-:S04]  /*2ca0*/  ISETP.NE.AND P5, PT, R30, 0x43, PT ;  /* 0x000000431e00780c */ /* 0x000fc80003fa5270 */
[----:B------:R-:W-:-:S13]  /*2cb0*/  ISETP.EQ.OR P5, PT, R30, 0x41, !P5 ;  /* 0x000000411e00780c */ /* 0x000fda0006fa2670 */
[----:B------:R-:W-:Y:S05]  /*2cc0*/  @P5 BRA `(.L_x_78) ;  /* 0x0000000000305947 */ /* 0x000fea0003800000 */
[----:B------:R-:W-:Y:S05]  /*2cd0*/  BRA `(.L_x_79) ;  /* 0x0000000000507947 */ /* 0x000fea0003800000 */
.L_x_82:
[----:B------:R-:W-:Y:S01]  /*2ce0*/  MOV R36, 0x1f ;  /* 0x0000001f00247802 */ /* 0x000fe20000000f00 */
[----:B------:R-:W-:Y:S06]  /*2cf0*/  BRA `(.L_x_79) ;  /* 0x0000000000487947 */ /* 0x000fec0003800000 */
.L_x_77:
[----:B------:R-:W-:Y:S01]  /*2d00*/  IMAD.MOV.U32 R36, RZ, RZ, 0x11 ;  /* 0x00000011ff247424 */ /* 0x000fe200078e00ff */
[----:B------:R-:W-:Y:S06]  /*2d10*/  BRA `(.L_x_79) ;  /* 0x0000000000407947 */ /* 0x000fec0003800000 */
.L_x_84:
[----:B------:R-:W-:-:S13]  /*2d20*/  ISETP.GT.AND P5, PT, R30, 0x51, PT ;  /* 0x000000511e00780c */ /* 0x000fda0003fa4270 */
[----:B------:R-:W-:Y:S05]  /*2d30*/  @P5 BRA `(.L_x_85) ;  /* 0x00000000001c5947 */ /* 0x000fea0003800000 */
[----:B------:R-:W-:-:S13]  /*2d40*/  ISETP.NE.AND P5, PT, R30, 0x4f, PT ;  /* 0x0000004f1e00780c */ /* 0x000fda0003fa5270 */
[----:B------:R-:W-:Y:S05]  /*2d50*/  @!P5 BRA `(.L_x_78) ;  /* 0x00000000000cd947 */ /* 0x000fea0003800000 */
[----:B------:R-:W-:-:S13]  /*2d60*/  ISETP.NE.AND P5, PT, R30, 0x50, PT ;  /* 0x000000501e00780c */ /* 0x000fda0003fa5270 */
[----:B------:R-:W-:Y:S05]  /*2d70*/  @!P5 BRA `(.L_x_80) ;  /* 0x000000000024d947 */ /* 0x000fea0003800000 */
[----:B------:R-:W-:Y:S05]  /*2d80*/  BRA `(.L_x_79) ;  /* 0x0000000000247947 */ /* 0x000fea0003800000 */
.L_x_78:
[----:B------:R-:W-:Y:S01]  /*2d90*/  IMAD.MOV.U32 R36, RZ, RZ, 0xe ;  /* 0x0000000eff247424 */ /* 0x000fe200078e00ff */
[----:B------:R-:W-:Y:S06]  /*2da0*/  BRA `(.L_x_79) ;  /* 0x00000000001c7947 */ /* 0x000fec0003800000 */
.L_x_85:
[----:B------:R-:W-:-:S13]  /*2db0*/  ISETP.NE.AND P5, PT, R30, 0x52, PT ;  /* 0x000000521e00780c */ /* 0x000fda0003fa5270 */
[----:B------:R-:W-:Y:S05]  /*2dc0*/  @!P5 BRA `(.L_x_80) ;  /* 0x000000000010d947 */ /* 0x000fea0003800000 */
[----:B------:R-:W-:-:S13]  /*2dd0*/  ISETP.NE.AND P5, PT, R30, 0x53, PT ;  /* 0x000000531e00780c */ /* 0x000fda0003fa5270 */
[----:B------:R-:W-:Y:S05]  /*2de0*/  @P5 BRA `(.L_x_79) ;  /* 0x00000000000c5947 */ /* 0x000fea0003800000 */
[----:B------:R-:W-:Y:S01]  /*2df0*/  IMAD.MOV.U32 R36, RZ, RZ, 0xf ;  /* 0x0000000fff247424 */ /* 0x000fe200078e00ff */
[----:B------:R-:W-:Y:S06]  /*2e00*/  BRA `(.L_x_79) ;  /* 0x0000000000047947 */ /* 0x000fec0003800000 */
.L_x_80:
[----:B------:R-:W-:-:S07]  /*2e10*/  IMAD.MOV.U32 R36, RZ, RZ, 0x1e ;  /* 0x0000001eff247424 */ /* 0x000fce00078e00ff */
.L_x_79:
[----:B------:R-:W-:Y:S05]  /*2e20*/  BSYNC.RECONVERGENT B1 ;  /* 0x0000000000017941 */ /* 0x000fea0003800200 */
.L_x_73:
[----:B------:R-:W-:Y:S01]  /*2e30*/  ISETP.NE.AND P5, PT, R31, RZ, PT ;  /* 0x000000ff1f00720c */ /* 0x000fe20003fa5270 */
[----:B------:R-:W-:-:S12]  /*2e40*/  BSSY.RECONVERGENT B1, `(.L_x_86) ;  /* 0x000005b000017945 */ /* 0x000fd80003800200 */
[----:B------:R-:W-:Y:S05]  /*2e50*/  @P5 BRA `(.L_x_87) ;  /* 0x0000000400645947 */ /* 0x000fea0003800000 */
[----:B------:R-:W0:Y:S01]  /*2e60*/  LDC R34, c[0x0][0x388] ;  /* 0x0000e200ff227b82 */ /* 0x000e220000000800 */
[----:B------:R-:W-:Y:S01]  /*2e70*/  LOP3.LUT P6, RZ, R36, 0x10, RZ, 0xc0, !PT ;  /* 0x0000001024ff7812 */ /* 0x000fe200078cc0ff */
[----:B------:R-:W-:Y:S01]  /*2e80*/  BSSY.RECONVERGENT B2, `(.L_x_88) ;  /* 0x000000f000027945 */ /* 0x000fe20003800200 */
[----:B0-----:R-:W-:-:S04]  /*2e90*/  ISETP.GE.AND P5, PT, R3, R34, PT ;  /* 0x000000220300720c */ /* 0x001fc80003fa6270 */
[----:B------:R-:W-:-:S04]  /*2ea0*/  ISETP.LT.OR P5, PT, R3, RZ, P5 ;  /* 0x000000ff0300720c */ /* 0x000fc80002fa1670 */
[----:B------:R-:W-:-:S13]  /*2eb0*/  PLOP3.LUT P5, PT, P6, P5, PT, 0x8f, 0xf8 ;  /* 0x0000000000f8781c */ /* 0x000fda00037ab177 */
[----:B------:R-:W-:Y:S05]  /*2ec0*/  @P5 BRA `(.L_x_89) ;  /* 0x0000000000285947 */ /* 0x000fea0003800000 */
[----:B------:R-:W0:Y:S01]  /*2ed0*/  LDC.64 R26, c[0x0][0x380] ;  /* 0x0000e000ff1a7b82 */ /* 0x000e220000000a00 */
[----:B------:R-:W-:-:S05]  /*2ee0*/  IADD3 R37, P5, PT, R3, R24, RZ ;  /* 0x0000001803257210 */ /* 0x000fca0007fbe0ff */
[----:B------:R-:W-:Y:S02]  /*2ef0*/  IMAD.X R35, RZ, RZ, R5, P5 ;  /* 0x000000ffff237224 */ /* 0x000fe400028e0605 */
[----:B0-----:R-:W-:-:S04]  /*2f00*/  IMAD.WIDE.U32 R26, R37, 0x3, R26 ;  /* 0x00000003251a7825 */ /* 0x001fc800078e001a */
[----:B------:R-:W-:Y:S02]  /*2f10*/  IMAD R37, R35, 0x3, RZ ;  /* 0x0000000323257824 */ /* 0x000fe400078e02ff */
[----:B------:R-:W-:Y:S02]  /*2f20*/  IMAD.MOV.U32 R35, RZ, RZ, 0xff ;  /* 0x000000ffff237424 */ /* 0x000fe400078e00ff */
[----:B------:R-:W-:-:S05]  /*2f30*/  IMAD.IADD R27, R27, 0x1, R37 ;  /* 0x000000011b1b7824 */ /* 0x000fca00078e0225 */
[----:B------:R0:W-:Y:S04]  /*2f40*/  STG.E.U8 desc[UR18][R26.64+0x1], R35 ;  /* 0x000001231a007986 */ /* 0x0001e8000c101112 */
[----:B------:R0:W-:Y:S04]  /*2f50*/  STG.E.U8 desc[UR18][R26.64], RZ ;  /* 0x000000ff1a007986 */ /* 0x0001e8000c101112 */
[----:B------:R0:W-:Y:S02]  /*2f60*/  STG.E.U8 desc[UR18][R26.64+0x2], RZ ;  /* 0x000002ff1a007986 */ /* 0x0001e4000c101112 */
.L_x_89:
[----:B------:R-:W-:Y:S05]  /*2f70*/  BSYNC.RECONVERGENT B2 ;  /* 0x0000000000027941 */ /* 0x000fea0003800200 */
.L_x_88:
[----:B------:R-:W-:Y:S01]  /*2f80*/  LOP3.LUT P5, RZ, R36, 0x8, RZ, 0xc0, !PT ;  /* 0x0000000824ff7812 */ /* 0x000fe200078ac0ff */
[----:B------:R-:W-:-:S12]  /*2f90*/  BSSY.RECONVERGENT B2, `(.L_x_90) ;  /* 0x0000010000027945 */ /* 0x000fd80003800200 */
[----:B------:R-:W-:Y:S05]  /*2fa0*/  @!P5 BRA `(.L_x_91) ;  /* 0x000000000038d947 */ /* 0x000fea0003800000 */
[----:B------:R-:W-:-:S05]  /*2fb0*/  VIADD R37, R3, 0x1 ;  /* 0x0000000103257836 */ /* 0x000fca0000000000 */
[----:B------:R-:W-:-:S04]  /*2fc0*/  ISETP.GE.AND P5, PT, R37, R34, PT ;  /* 0x000000222500720c */ /* 0x000fc80003fa6270 */
[----:B------:R-:W-:-:S13]  /*2fd0*/  ISETP.LT.OR P5, PT, R3, -0x1, P5 ;  /* 0xffffffff0300780c */ /* 0x000fda0002fa1670 */
[----:B------:R-:W-:Y:S05]  /*2fe0*/  @P5 BRA `(.L_x_91) ;  /* 0x0000000000285947 */ /* 0x000fea0003800000 */
[----:B0-----:R-:W0:Y:S01]  /*2ff0*/  LDC.64 R26, c[0x0][0x380] ;  /* 0x0000e000ff1a7b82 */ /* 0x001e220000000a00 */
        /* <DEDUP_REMOVED lines=9> */
.L_x_91:
[----:B------:R-:W-:Y:S05]  /*3090*/  BSYNC.RECONVERGENT B2 ;  /* 0x0000000000027941 */ /* 0x000fea0003800200 */
.L_x_90:
[----:B------:R-:W-:Y:S01]  /*30a0*/  LOP3.LUT P5, RZ, R36, 0x4, RZ, 0xc0, !PT ;  /* 0x0000000424ff7812 */ /* 0x000fe200078ac0ff */
[----:B------:R-:W-:-:S12]  /*30b0*/  BSSY.RECONVERGENT B2, `(.L_x_92) ;  /* 0x0000010000027945 */ /* 0x000fd80003800200 */
[----:B------:R-:W-:Y:S05]  /*30c0*/  @!P5 BRA `(.L_x_93) ;  /* 0x000000000038d947 */ /* 0x000fea0003800000 */
[----:B------:R-:W-:-:S05]  /*30d0*/  VIADD R37, R3, 0x2 ;  /* 0x0000000203257836 */ /* 0x000fca0000000000 */
[----:B------:R-:W-:-:S04]  /*30e0*/  ISETP.GE.AND P5, PT, R37, R34, PT ;  /* 0x000000222500720c */ /* 0x000fc80003fa6270 */
[----:B------:R-:W-:-:S13]  /*30f0*/  ISETP.LT.OR P5, PT, R3, -0x2, P5 ;  /* 0xfffffffe0300780c */ /* 0x000fda0002fa1670 */
[----:B------:R-:W-:Y:S05]  /*3100*/  @P5 BRA `(.L_x_93) ;  /* 0x0000000000285947 */ /* 0x000fea0003800000 */
[----:B01----:R-:W0:Y:S01]  /*3110*/  LDC.64 R26, c[0x0][0x380] ;  /* 0x0000e000ff1a7b82 */ /* 0x003e220000000a00 */
        /* <DEDUP_REMOVED lines=9> */
.L_x_93:
[----:B------:R-:W-:Y:S05]  /*31b0*/  BSYNC.RECONVERGENT B2 ;  /* 0x0000000000027941 */ /* 0x000fea0003800200 */
.L_x_92:
[C---:B------:R-:W-:Y:S01]  /*31c0*/  LOP3.LUT P5, RZ, R36.reuse, 0x2, RZ, 0xc0, !PT ;  /* 0x0000000224ff7812 */ /* 0x040fe200078ac0ff */
[----:B------:R-:W-:Y:S01]  /*31d0*/  BSSY.RECONVERGENT B2, `(.L_x_94) ;  /* 0x0000011000027945 */ /* 0x000fe20003800200 */
[----:B012---:R-:W-:-:S11]  /*31e0*/  LOP3.LUT R35, R36, 0x1, RZ, 0xc0, !PT ;  /* 0x0000000124237812 */ /* 0x007fd600078ec0ff */
[----:B------:R-:W-:Y:S05]  /*31f0*/  @!P5 BRA `(.L_x_95) ;  /* 0x000000000038d947 */ /* 0x000fea0003800000 */
[----:B------:R-:W-:-:S05]  /*3200*/  VIADD R37, R3, 0x3 ;  /* 0x0000000303257836 */ /* 0x000fca0000000000 */
[----:B------:R-:W-:-:S04]  /*3210*/  ISETP.GE.AND P5, PT, R37, R34, PT ;  /* 0x000000222500720c */ /* 0x000fc80003fa6270 */
[----:B------:R-:W-:-:S13]  /*3220*/  ISETP.LT.OR P5, PT, R3, -0x3, P5 ;  /* 0xfffffffd0300780c */ /* 0x000fda0002fa1670 */
        /* <DEDUP_REMOVED lines=11> */
.L_x_95:
[----:B------:R-:W-:Y:S05]  /*32e0*/  BSYNC.RECONVERGENT B2 ;  /* 0x0000000000027941 */ /* 0x000fea0003800200 */
.L_x_94:
[----:B------:R-:W-:-:S13]  /*32f0*/  ISETP.NE.U32.AND P5, PT, R35, 0x1, PT ;  /* 0x000000012300780c */ /* 0x000fda0003fa5070 */
[----:B------:R-:W-:Y:S05]  /*3300*/  @P5 BRA `(.L_x_87) ;  /* 0x0000000000385947 */ /* 0x000fea0003800000 */
        /* <DEDUP_REMOVED lines=14> */
.L_x_87:
[----:B------:R-:W-:Y:S05]  /*33f0*/  BSYNC.RECONVERGENT B1 ;  /* 0x0000000000017941 */ /* 0x000fea0003800200 */
.L_x_86:
[----:B------:R-:W-:Y:S01]  /*3400*/  BSSY.RECONVERGENT B1, `(.L_x_96) ;  /* 0x000004b000017945 */ /* 0x000fe20003800200 */
[----:B0-----:R-:W-:-:S03]  /*3410*/  IMAD.MOV.U32 R36, RZ, RZ, RZ ;  /* 0x000000ffff247224 */ /* 0x001fc600078e00ff */
        /* <DEDUP_REMOVED lines=13> */
.L_x_100:
[----:B------:R-:W-:Y:S01]  /*34f0*/  HFMA2 R36, -RZ, RZ, 0, 1.07288360595703125e-06 ;  /* 0x00000012ff247431 */ /* 0x000fe200000001ff */
[----:B------:R-:W-:Y:S06]  /*3500*/  BRA `(.L_x_102) ;  /* 0x0000000000e87947 */ /* 0x000fec0003800000 */
.L_x_99:
        /* <DEDUP_REMOVED lines=8> */
.L_x_98:
        /* <DEDUP_REMOVED lines=8> */
.L_x_103:
[----:B------:R-:W-:Y:S01]  /*3610*/  IMAD.MOV.U32 R36, RZ, RZ, 0x1 ;  /* 0x00000001ff247424 */ /* 0x000fe200078e00ff */
[----:B------:R-:W-:Y:S06]  /*3620*/  BRA `(.L_x_102) ;  /* 0x0000000000a07947 */ /* 0x000fec0003800000 */
.L_x_106:
[----:B------:R-:W-:Y:S01]  /*3630*/  IMAD.MOV.U32 R36, RZ, RZ, 0x8 ;  /* 0x00000008ff247424 */ /* 0x000fe200078e00ff */
[----:B------:R-:W-:Y:S06]  /*3640*/  BRA `(.L_x_102) ;  /* 0x0000000000987947 */ /* 0x000fec0003800000 */
.L_x_104:
[----:B-1----:R-:W-:-:S05]  /*3650*/  VIADD R26, R30, 0xffffffc8 ;  /* 0xffffffc81e1a7836 */ /* 0x002fca0000000000 */
[----:B------:R-:W-:-:S04]  /*3660*/  LOP3.LUT R26, R26, 0xffff, RZ, 0xc0, !PT ;  /* 0x0000ffff1a1a7812 */ /* 0x000fc800078ec0ff */
[----:B------:R-:W-:-:S13]  /*3670*/  ISETP.GE.U32.AND P5, PT, R26, 0x2, PT ;  /* 0x000000021a00780c */ /* 0x000fda0003fa6070 */
[----:B------:R-:W-:Y:S05]  /*3680*/  @!P5 BRA `(.L_x_101) ;  /* 0x000000000084d947 */ /* 0x000fea0003800000 */
[----:B------:R-:W-:Y:S05]  /*3690*/  BRA `(.L_x_102) ;  /* 0x0000000000847947 */ /* 0x000fea0003800000 */
.L_x_97:
[----:B------:R-:W-:-:S13]  /*36a0*/  ISETP.GT.AND P5, PT, R30, 0x4d, PT ;  /* 0x0000004d1e00780c */ /* 0x000fda0003fa4270 */
[----:B------:R-:W-:Y:S05]  /*36b0*/  @P5 BRA `(.L_x_107) ;  /* 0x0000000000385947 */ /* 0x000fea0003800000 */
[----:B------:R-:W-:-:S13]  /*36c0*/  ISETP.GT.AND P5, PT, R30, 0x44, PT ;  /* 0x000000441e00780c */ /* 0x000fda0003fa4270 */
[----:B------:R-:W-:Y:S05]  /*36d0*/  @P5 BRA `(.L_x_108) ;  /* 0x0000000000105947 */ /* 0x000fea0003800000 */
[----:B------:R-:W-:-:S04]  /*36e0*/  ISETP.NE.AND P5, PT, R30, 0x43, PT ;  /* 0x000000431e00780c */ /* 0x000fc80003fa5270 */
[----:B------:R-:W-:-:S13]  /*36f0*/  ISETP.EQ.OR P5, PT, R30, 0x41, !P5 ;  /* 0x000000411e00780c */ /* 0x000fda0006fa2670 */
[----:B------:R-:W-:Y:S05]  /*3700*/  @P5 BRA `(.L_x_101) ;  /* 0x0000000000645947 */ /* 0x000fea0003800000 */
[----:B------:R-:W-:Y:S05]  /*3710*/  BRA `(.L_x_102) ;  /* 0x0000000000647947 */ /* 0x000fea0003800000 */
.L_x_108:
[----:B-1----:R-:W-:-:S05]  /*3720*/  VIADD R26, R30, 0xffffffbb ;  /* 0xffffffbb1e1a7836 */ /* 0x002fca0000000000 */
[----:B------:R-:W-:-:S04]  /*3730*/  LOP3.LUT R26, R26, 0xffff, RZ, 0xc0, !PT ;  /* 0x0000ffff1a1a7812 */ /* 0x000fc800078ec0ff */
[----:B------:R-:W-:-:S13]  /*3740*/  ISETP.GE.U32.AND P5, PT, R26, 0x2, PT ;  /* 0x000000021a00780c */ /* 0x000fda0003fa6070 */
[----:B------:R-:W-:Y:S05]  /*3750*/  @!P5 BRA `(.L_x_105) ;  /* 0x000000000048d947 */ /* 0x000fea0003800000 */
[----:B------:R-:W-:-:S13]  /*3760*/  ISETP.NE.AND P5, PT, R30, 0x4d, PT ;  /* 0x0000004d1e00780c */ /* 0x000fda0003fa5270 */
[----:B------:R-:W-:Y:S05]  /*3770*/  @P5 BRA `(.L_x_102) ;  /* 0x00000000004c5947 */ /* 0x000fea0003800000 */
[----:B------:R-:W-:Y:S01]  /*3780*/  IMAD.MOV.U32 R36, RZ, RZ, 0x1b ;  /* 0x0000001bff247424 */ /* 0x000fe200078e00ff */
[----:B------:R-:W-:Y:S06]  /*3790*/  BRA `(.L_x_102) ;  /* 0x0000000000447947 */ /* 0x000fec0003800000 */
.L_x_107:
[----:B------:R-:W-:-:S13]  /*37a0*/  ISETP.GT.AND P5, PT, R30, 0x51, PT ;  /* 0x000000511e00780c */ /* 0x000fda0003fa4270 */
[----:B------:R-:W-:Y:S05]  /*37b0*/  @P5 BRA `(.L_x_109) ;  /* 0x0000000000205947 */ /* 0x000fea0003800000 */
        /* <DEDUP_REMOVED lines=8> */
.L_x_109:
[----:B------:R-:W-:-:S13]  /*3840*/  ISETP.NE.AND P5, PT, R30, 0x52, PT ;  /* 0x000000521e00780c */ /* 0x000fda0003fa5270 */
[----:B------:R-:W-:Y:S05]  /*3850*/  @!P5 BRA `(.L_x_101) ;  /* 0x000000000010d947 */ /* 0x000fea0003800000 */
[----:B------:R-:W-:-:S13]  /*3860*/  ISETP.NE.AND P5, PT, R30, 0x53, PT ;  /* 0x000000531e00780c */ /* 0x000fda0003fa5270 */
[----:B------:R-:W-:Y:S05]  /*3870*/  @P5 BRA `(.L_x_102) ;  /* 0x00000000000c5947 */ /* 0x000fea0003800000 */
.L_x_105:
[----:B------:R-:W-:Y:S01]  /*3880*/  IMAD.MOV.U32 R36, RZ, RZ, 0x10 ;  /* 0x00000010ff247424 */ /* 0x000fe200078e00ff */
[----:B------:R-:W-:Y:S06]  /*3890*/  BRA `(.L_x_102) ;  /* 0x0000000000047947 */ /* 0x000fec0003800000 */
.L_x_101:
[----:B------:R-:W-:-:S07]  /*38a0*/  IMAD.MOV.U32 R36, RZ, RZ, 0x11 ;  /* 0x00000011ff247424 */ /* 0x000fce00078e00ff */
.L_x_102:
[----:B------:R-:W-:Y:S05]  /*38b0*/  BSYNC.RECONVERGENT B1 ;  /* 0x0000000000017941 */ /* 0x000fea0003800200 */
.L_x_96:
[----:B------:R-:W-:Y:S01]  /*38c0*/  ISETP.NE.AND P5, PT, R32, RZ, PT ;  /* 0x000000ff2000720c */ /* 0x000fe20003fa5270 */
[----:B------:R-:W-:-:S12]  /*38d0*/  BSSY.RECONVERGENT B1, `(.L_x_110) ;  /* 0x000005b000017945 */ /* 0x000fd80003800200 */
[----:B------:R-:W-:Y:S05]  /*38e0*/  @P5 BRA `(.L_x_111) ;  /* 0x0000000400645947 */ /* 0x000fea0003800000 */
[----:B-1----:R-:W0:Y:S01]  /*38f0*/  LDC R34, c[0x0][0x388] ;  /* 0x0000e200ff227b82 */ /* 0x002e220000000800 */
        /* <DEDUP_REMOVED lines=16> */
.L_x_113:
[----:B------:R-:W-:Y:S05]  /*3a00*/  BSYNC.RECONVERGENT B2 ;  /* 0x0000000000027941 */ /* 0x000fea0003800200 */
.L_x_112:
        /* <DEDUP_REMOVED lines=17> */
.L_x_115:
[----:B------:R-:W-:Y:S05]  /*3b20*/  BSYNC.RECONVERGENT B2 ;  /* 0x0000000000027941 */ /* 0x000fea0003800200 */
.L_x_114:
        /* <DEDUP_REMOVED lines=17> */
.L_x_117:
[----:B------:R-:W-:Y:S05]  /*3c40*/  BSYNC.RECONVERGENT B2 ;  /* 0x0000000000027941 */ /* 0x000fea0003800200 */
.L_x_116:
        /* <DEDUP_REMOVED lines=18> */
.L_x_119:
[----:B------:R-:W-:Y:S05]  /*3d70*/  BSYNC.RECONVERGENT B2 ;  /* 0x0000000000027941 */ /* 0x000fea0003800200 */
.L_x_118:
[----:B------:R-:W-:-:S13]  /*3d80*/  ISETP.NE.U32.AND P5, PT, R35, 0x1, PT ;  /* 0x000000012300780c */ /* 0x000fda0003fa5070 */
[----:B------:R-:W-:Y:S05]  /*3d90*/  @P5 BRA `(.L_x_111) ;  /* 0x0000000000385947 */ /* 0x000fea0003800000 */
[----:B------:R-:W-:-:S04]  /*3da0*/  IADD3 R35, PT, PT, R3, 0x4, RZ ;  /* 0x0000000403237810 */ /* 0x000fc80007ffe0ff */
        /* <DEDUP_REMOVED lines=13> */
.L_x_111:
[----:B------:R-:W-:Y:S05]  /*3e80*/  BSYNC.RECONVERGENT B1 ;  /* 0x0000000000017941 */ /* 0x000fea0003800200 */
.L_x_110:
        /* <DEDUP_REMOVED lines=13> */
.L_x_124:
[----:B------:R-:W-:Y:S01]  /*3f60*/  IMAD.MOV.U32 R36, RZ, RZ, 0x4 ;  /* 0x00000004ff247424 */ /* 0x000fe200078e00ff */
[----:B------:R-:W-:Y:S06]  /*3f70*/  BRA `(.L_x_126) ;  /* 0x0000000000e87947 */ /* 0x000fec0003800000 */
.L_x_125:
[----:B------:R-:W-:Y:S01]  /*3f80*/  IMAD.MOV.U32 R36, RZ, RZ, 0x13 ;  /* 0x00000013ff247424 */ /* 0x000fe200078e00ff */
[----:B------:R-:W-:Y:S06]  /*3f90*/  BRA `(.L_x_126) ;  /* 0x0000000000e07947 */ /* 0x000fec0003800000 */
.L_x_123:
[----:B------:R-:W-:Y:S01]  /*3fa0*/  IMAD.MOV.U32 R36, RZ, RZ, 0x1 ;  /* 0x00000001ff247424 */ /* 0x000fe200078e00ff */
[----:B------:R-:W-:Y:S06]  /*3fb0*/  BRA `(.L_x_126) ;  /* 0x0000000000d87947 */ /* 0x000fec0003800000 */
.L_x_122:
        /* <DEDUP_REMOVED lines=9> */
.L_x_128:
[----:B------:R-:W-:Y:S01]  /*4050*/  IMAD.MOV.U32 R36, RZ, RZ, 0xa ;  /* 0x0000000aff247424 */ /* 0x000fe200078e00ff */
[----:B------:R-:W-:Y:S06]  /*4060*/  BRA `(.L_x_126) ;  /* 0x0000000000ac7947 */ /* 0x000fec0003800000 */
.L_x_127:
[----:B-12---:R-:W-:-:S05]  /*4070*/  VIADD R26, R30, 0xffffffc8 ;  /* 0xffffffc81e1a7836 */ /* 0x006fca0000000000 */
[----:B------:R-:W-:-:S04]  /*4080*/  LOP3.LUT R26, R26, 0xffff, RZ, 0xc0, !PT ;  /* 0x0000ffff1a1a7812 */ /* 0x000fc800078ec0ff */
[----:B------:R-:W-:-:S13]  /*4090*/  ISETP.GE.U32.AND P4, PT, R26, 0x2, PT ;  /* 0x000000021a00780c */ /* 0x000fda0003f86070 */
[----:B------:R-:W-:Y:S05]  /*40a0*/  @!P4 BRA `(.L_x_131) ;  /* 0x000000000098c947 */ /* 0x000fea0003800000 */
[----:B------:R-:W-:-:S13]  /*40b0*/  ISETP.NE.AND P4, PT, R30, 0x37, PT ;  /* 0x000000371e00780c */ /* 0x000fda0003f85270 */
[----:B------:R-:W-:Y:S05]  /*40c0*/  @P4 BRA `(.L_x_126) ;  /* 0x0000000000944947 */ /* 0x000fea0003800000 */
[----:B------:R-:W-:Y:S01]  /*40d0*/  IMAD.MOV.U32 R36, RZ, RZ, 0x2 ;  /* 0x00000002ff247424 */ /* 0x000fe200078e00ff */
[----:B------:R-:W-:Y:S06]  /*40e0*/  BRA `(.L_x_126) ;  /* 0x00000000008c7947 */ /* 0x000fec0003800000 */
.L_x_121:
[----:B------:R-:W-:-:S13]  /*40f0*/  ISETP.GT.AND P4, PT, R30, 0x4c, PT ;  /* 0x0000004c1e00780c */ /* 0x000fda0003f84270 */
[----:B------:R-:W-:Y:S05]  /*4100*/  @P4 BRA `(.L_x_132) ;  /* 0x0000000000304947 */ /* 0x000fea0003800000 */
[----:B-12---:R-:W-:-:S05]  /*4110*/  VIADD R26, R30, 0xffffffbb ;  /* 0xffffffbb1e1a7836 */ /* 0x006fca0000000000 */
[----:B------:R-:W-:-:S04]  /*4120*/  LOP3.LUT R26, R26, 0xffff, RZ, 0xc0, !PT ;  /* 0x0000ffff1a1a7812 */ /* 0x000fc800078ec0ff */
[----:B------:R-:W-:-:S13]  /*4130*/  ISETP.GE.U32.AND P4, PT, R26, 0x2, PT ;  /* 0x000000021a00780c */ /* 0x000fda0003f86070 */
[----:B------:R-:W-:Y:S05]  /*4140*/  @!P4 BRA `(.L_x_129) ;  /* 0x000000000018c947 */ /* 0x000fea0003800000 */
[----:B------:R-:W-:-:S13]  /*4150*/  ISETP.NE.AND P4, PT, R30, 0x41, PT ;  /* 0x000000411e00780c */ /* 0x000fda0003f85270 */
[----:B------:R-:W-:Y:S05]  /*4160*/  @!P4 BRA `(.L_x_131) ;  /* 0x000000000068c947 */ /* 0x000fea0003800000 */
[----:B------:R-:W-:-:S13]  /*4170*/  ISETP.NE.AND P4, PT, R30, 0x43, PT ;  /* 0x000000431e00780c */ /* 0x000fda0003f85270 */
[----:B------:R-:W-:Y:S05]  /*4180*/  @P4 BRA `(.L_x_126) ;  /* 0x0000000000644947 */ /* 0x000fea0003800000 */
.L_x_130:
[----:B------:R-:W-:Y:S01]  /*4190*/  IMAD.MOV.U32 R36, RZ, RZ, 0x10 ;  /* 0x00000010ff247424 */ /* 0x000fe200078e00ff */
[----:B------:R-:W-:Y:S06]  /*41a0*/  BRA `(.L_x_126) ;  /* 0x00000000005c7947 */ /* 0x000fec0003800000 */
.L_x_129:
[----:B------:R-:W-:Y:S01]  /*41b0*/  IMAD.MOV.U32 R36, RZ, RZ, 0x1e ;  /* 0x0000001eff247424 */ /* 0x000fe200078e00ff */
[----:B------:R-:W-:Y:S06]  /*41c0*/  BRA `(.L_x_126) ;  /* 0x0000000000547947 */ /* 0x000fec0003800000 */
.L_x_132:
[----:B-12---:R-:W-:-:S05]  /*41d0*/  VIADD R26, R30, 0xffffffb3 ;  /* 0xffffffb31e1a7836 */ /* 0x006fca0000000000 */
[----:B------:R-:W-:-:S04]  /*41e0*/  LOP3.LUT R27, R26, 0xffff, RZ, 0xc0, !PT ;  /* 0x0000ffff1a1b7812 */ /* 0x000fc800078ec0ff */
[----:B------:R-:W-:-:S13]  /*41f0*/  ISETP.GT.U32.AND P4, PT, R27, 0x6, PT ;  /* 0x000000061b00780c */ /* 0x000fda0003f84070 */
[----:B------:R-:W-:Y:S05]  /*4200*/  @P4 BRA `(.L_x_126) ;  /* 0x0000000000444947 */ /* 0x000fea0003800000 */
[----:B------:R-:W-:Y:S01]  /*4210*/  ISETP.GT.U32.AND P4, PT, R27, 0xffff, PT ;  /* 0x0000ffff1b00780c */ /* 0x000fe20003f84070 */
[----:B------:R-:W-:-:S03]  /*4220*/  IMAD.MOV.U32 R34, RZ, RZ, 0x1 ;  /* 0x00000001ff227424 */ /* 0x000fc600078e00ff */
[----:B------:R-:W-:-:S04]  /*4230*/  SEL R27, R27, 0xffff, !P4 ;  /* 0x0000ffff1b1b7807 */ /* 0x000fc80006000000 */
[----:B------:R-:W-:-:S04]  /*4240*/  LOP3.LUT R27, R27, 0xffff, RZ, 0xc0, !PT ;  /* 0x0000ffff1b1b7812 */ /* 0x000fc800078ec0ff */
[----:B------:R-:W-:-:S04]  /*4250*/  SHF.L.U32 R27, R34, R27, RZ ;  /* 0x0000001b221b7219 */ /* 0x000fc800000006ff */
[----:B------:R-:W-:-:S13]  /*4260*/  LOP3.LUT P4, RZ, R27, 0x2c, RZ, 0xc0, !PT ;  /* 0x0000002c1bff7812 */ /* 0x000fda000788c0ff */
[----:B------:R-:W-:Y:S05]  /*4270*/  @P4 BRA `(.L_x_131) ;  /* 0x0000000000244947 */ /* 0x000fea0003800000 */
[----:B------:R-:W-:-:S13]  /*4280*/  LOP3.LUT P4, RZ, R27, 0x3, RZ, 0xc0, !PT ;  /* 0x000000031bff7812 */ /* 0x000fda000788c0ff */
[----:B------:R-:W-:Y:S05]  /*4290*/  @P4 BRA `(.L_x_133) ;  /* 0x0000000000144947 */ /* 0x000fea0003800000 */
[----:B------:R-:W-:-:S04]  /*42a0*/  PRMT R26, R26, 0x9910, RZ ;  /* 0x000099101a1a7816 */ /* 0x000fc800000000ff */
[----:B------:R-:W-:-:S13]  /*42b0*/  ISETP.NE.AND P4, PT, R26, 0x6, PT ;  /* 0x000000061a00780c */ /* 0x000fda0003f85270 */
[----:B------:R-:W-:Y:S05]  /*42c0*/  @P4 BRA `(.L_x_126) ;  /* 0x0000000000144947 */ /* 0x000fea0003800000 */
[----:B------:R-:W-:Y:S01]  /*42d0*/  IMAD.MOV.U32 R36, RZ, RZ, 0xe ;  /* 0x0000000eff247424 */ /* 0x000fe200078e00ff */
[----:B------:R-:W-:Y:S06]  /*42e0*/  BRA `(.L_x_126) ;  /* 0x00000000000c7947 */ /* 0x000fec0003800000 */
.L_x_133:
[----:B------:R-:W-:Y:S01]  /*42f0*/  IMAD.MOV.U32 R36, RZ, RZ, 0x15 ;  /* 0x00000015ff247424 */ /* 0x000fe200078e00ff */
[----:B------:R-:W-:Y:S06]  /*4300*/  BRA `(.L_x_126) ;  /* 0x0000000000047947 */ /* 0x000fec0003800000 */
.L_x_131:
[----:B------:R-:W-:-:S07]  /*4310*/  IMAD.MOV.U32 R36, RZ, RZ, 0x11 ;  /* 0x00000011ff247424 */ /* 0x000fce00078e00ff */
.L_x_126:
[----:B------:R-:W-:Y:S05]  /*4320*/  BSYNC.RECONVERGENT B1 ;  /* 0x0000000000017941 */ /* 0x000fea0003800200 */
.L_x_120:
[----:B------:R-:W-:Y:S01]  /*4330*/  ISETP.NE.AND P4, PT, R33, RZ, PT ;  /* 0x000000ff2100720c */ /* 0x000fe20003f85270 */
[----:B------:R-:W-:-:S12]  /*4340*/  BSSY.RECONVERGENT B1, `(.L_x_134) ;  /* 0x000005b000017945 */ /* 0x000fd80003800200 */
[----:B------:R-:W-:Y:S05]  /*4350*/  @P4 BRA `(.L_x_135) ;  /* 0x0000000400644947 */ /* 0x000fea0003800000 */
[----:B-12---:R-:W0:Y:S01]  /*4360*/  LDC R34, c[0x0][0x388] ;  /* 0x0000e200ff227b82 */ /* 0x006e220000000800 */
        /* <DEDUP_REMOVED lines=16> */
.L_x_137:
[----:B------:R-:W-:Y:S05]  /*4470*/  BSYNC.RECONVERGENT B2 ;  /* 0x0000000000027941 */ /* 0x000fea0003800200 */
.L_x_136:
        /* <DEDUP_REMOVED lines=17> */
.L_x_139:
[----:B------:R-:W-:Y:S05]  /*4590*/  BSYNC.RECONVERGENT B2 ;  /* 0x0000000000027941 */ /* 0x000fea0003800200 */
.L_x_138:
[----:B------:R-:W-:Y:S01]  /*45a0*/  LOP3.LUT P4, RZ, R36, 0x4, RZ, 0xc0, !PT ;  /* 0x0000000424ff7812 */ /* 0x000fe2000788c0ff */
[----:B------:R-:W-:-:S12]  /*45b0*/  BSSY.RECONVERGENT B2, `(.L_x_140) ;  /* 0x0000010000027945 */ /* 0x000fd80003800200 */
[----:B------:R-:W-:Y:S05]  /*45c0*/  @!P4 BRA `(.L_x_141) ;  /* 0x000000000038c947 */ /* 0x000fea0003800000 */
[----:B------:R-:W-:-:S04]  /*45d0*/  IADD3 R37, PT, PT, R3, 0x2, RZ ;  /* 0x0000000203257810 */ /* 0x000fc80007ffe0ff */
        /* <DEDUP_REMOVED lines=13> */
.L_x_141:
[----:B------:R-:W-:Y:S05]  /*46b0*/  BSYNC.RECONVERGENT B2 ;  /* 0x0000000000027941 */ /* 0x000fea0003800200 */
.L_x_140:
        /* <DEDUP_REMOVED lines=18> */
.L_x_143:
[----:B------:R-:W-:Y:S05]  /*47e0*/  BSYNC.RECONVERGENT B2 ;  /* 0x0000000000027941 */ /* 0x000fea0003800200 */
.L_x_142:
        /* <DEDUP_REMOVED lines=16> */
.L_x_135:
[----:B------:R-:W-:Y:S05]  /*48f0*/  BSYNC.RECONVERGENT B1 ;  /* 0x0000000000017941 */ /* 0x000fea0003800200 */
.L_x_134:
[----:B------:R-:W-:Y:S01]  /*4900*/  ISETP.GT.AND P4, PT, R30, 0x38, PT ;  /* 0x000000381e00780c */ /* 0x000fe20003f84270 */
[----:B------:R-:W-:Y:S01]  /*4910*/  BSSY.RECONVERGENT B1, `(.L_x_144) ;  /* 0x0000053000017945 */ /* 0x000fe20003800200 */
[----:B0-----:R-:W-:-:S11]  /*4920*/  IMAD.MOV.U32 R36, RZ, RZ, RZ ;  /* 0x000000ffff247224 */ /* 0x001fd600078e00ff */
        /* <DEDUP_REMOVED lines=9> */
[----:B------:R-:W-:Y:S05]  /*49c0*/  BRA `(.L_x_150) ;  /* 0x00000004001c7947 */ /* 0x000fea0003800000 */
.L_x_148:
[----:B------:R-:W-:Y:S01]  /*49d0*/  IMAD.MOV.U32 R36, RZ, RZ, 0x8 ;  /* 0x00000008ff247424 */ /* 0x000fe200078e00ff */
[----:B------:R-:W-:Y:S06]  /*49e0*/  BRA `(.L_x_150) ;  /* 0x0000000400147947 */ /* 0x000fec0003800000 */
.L_x_147:
[----:B------:R-:W-:-:S13]  /*49f0*/  ISETP.NE.AND P5, PT, R30, 0x31, PT ;  /* 0x000000311e00780c */ /* 0x000fda0003fa5270 */
[----:B------:R-:W-:Y:S05]  /*4a00*/  @!P5 BRA `(.L_x_151) ;  /* 0x000000000060d947 */ /* 0x000fea0003800000 */
[----:B------:R-:W-:-:S13]  /*4a10*/  ISETP.NE.AND P5, PT, R30, 0x32, PT ;  /* 0x000000321e00780c */ /* 0x000fda0003fa5270 */
[----:B------:R-:W-:Y:S05]  /*4a20*/  @!P5 BRA `(.L_x_152) ;  /* 0x00000000000cd947 */ /* 0x000fea0003800000 */
[----:B------:R-:W-:-:S13]  /*4a30*/  ISETP.NE.AND P5, PT, R30, 0x33, PT ;  /* 0x000000331e00780c */ /* 0x000fda0003fa5270 */
[----:B------:R-:W-:Y:S05]  /*4a40*/  @!P5 BRA `(.L_x_153) ;  /* 0x000000000048d947 */ /* 0x000fea0003800000 */
[----:B------:R-:W-:Y:S05]  /*4a50*/  BRA `(.L_x_150) ;  /* 0x0000000000f87947 */ /* 0x000fea0003800000 */
.L_x_152:
[----:B------:R-:W-:Y:S01]  /*4a60*/  IMAD.MOV.U32 R36, RZ, RZ, 0x2 ;  /* 0x00000002ff247424 */ /* 0x000fe200078e00ff */
[----:B------:R-:W-:Y:S06]  /*4a70*/  BRA `(.L_x_150) ;  /* 0x0000000000f07947 */ /* 0x000fec0003800000 */
.L_x_146:
[----:B------:R-:W-:-:S13]  /*4a80*/  ISETP.GT.AND P5, PT, R30, 0x35, PT ;  /* 0x000000351e00780c */ /* 0x000fda0003fa4270 */
[----:B------:R-:W-:Y:S05]  /*4a90*/  @P5 BRA `(.L_x_154) ;  /* 0x00000000001c5947 */ /* 0x000fea0003800000 */
[----:B------:R-:W-:-:S13]  /*4aa0*/  ISETP.NE.AND P5, PT, R30, 0x34, PT ;  /* 0x000000341e00780c */ /* 0x000fda0003fa5270 */
[----:B------:R-:W-:Y:S05]  /*4ab0*/  @!P5 BRA `(.L_x_155) ;  /* 0x00000000000cd947 */ /* 0x000fea0003800000 */
[----:B------:R-:W-:-:S13]  /*4ac0*/  ISETP.NE.AND P5, PT, R30, 0x35, PT ;  /* 0x000000351e00780c */ /* 0x000fda0003fa5270 */
[----:B------:R-:W-:Y:S05]  /*4ad0*/  @!P5 BRA `(.L_x_156) ;  /* 0x0000000000ccd947 */ /* 0x000fea0003800000 */
[----:B------:R-:W-:Y:S05]  /*4ae0*/  BRA `(.L_x_150) ;  /* 0x0000000000d47947 */ /* 0x000fea0003800000 */
.L_x_155:
[----:B------:R-:W-:Y:S01]  /*4af0*/  IMAD.MOV.U32 R36, RZ, RZ, 0x12 ;  /* 0x00000012ff247424 */ /* 0x000fe200078e00ff */
[----:B------:R-:W-:Y:S06]  /*4b00*/  BRA `(.L_x_150) ;  /* 0x0000000000cc7947 */ /* 0x000fec0003800000 */
.L_x_154:
[----:B------:R-:W-:-:S13]  /*4b10*/  ISETP.NE.AND P5, PT, R30, 0x36, PT ;  /* 0x000000361e00780c */ /* 0x000fda0003fa5270 */
[----:B------:R-:W-:Y:S05]  /*4b20*/  @!P5 BRA `(.L_x_157) ;  /* 0x0000000000c0d947 */ /* 0x000fea0003800000 */
[----:B------:R-:W-:-:S13]  /*4b30*/  ISETP.NE.AND P5, PT, R30, 0x37, PT ;  /* 0x000000371e00780c */ /* 0x000fda0003fa5270 */
[----:B------:R-:W-:Y:S05]  /*4b40*/  @!P5 BRA `(.L_x_151) ;  /* 0x000000000010d947 */ /* 0x000fea0003800000 */
[----:B------:R-:W-:-:S13]  /*4b50*/  ISETP.NE.AND P5, PT, R30, 0x38, PT ;  /* 0x000000381e00780c */ /* 0x000fda0003fa5270 */
[----:B------:R-:W-:Y:S05]  /*4b60*/  @P5 BRA `(.L_x_150) ;  /* 0x0000000000b45947 */ /* 0x000fea0003800000 */
.L_x_153:
[----:B------:R-:W-:Y:S01]  /*4b70*/  IMAD.MOV.U32 R36, RZ, RZ, 0xe ;  /* 0x0000000eff247424 */ /* 0x000fe200078e00ff */
[----:B------:R-:W-:Y:S06]  /*4b80*/  BRA `(.L_x_150) ;  /* 0x0000000000ac7947 */ /* 0x000fec0003800000 */
.L_x_151:
[----:B------:R-:W-:Y:S01]  /*4b90*/  IMAD.MOV.U32 R36, RZ, RZ, 0x4 ;  /* 0x00000004ff247424 */ /* 0x000fe200078e00ff */
[----:B------:R-:W-:Y:S06]  /*4ba0*/  BRA `(.L_x_150) ;  /* 0x0000000000a47947 */ /* 0x000fec0003800000 */
.L_x_145:
        /* <DEDUP_REMOVED lines=11> */
.L_x_161:
[----:B------:R-:W-:Y:S01]  /*4c60*/  IMAD.MOV.U32 R36, RZ, RZ, 0x1f ;  /* 0x0000001fff247424 */ /* 0x000fe200078e00ff */
[----:B------:R-:W-:Y:S06]  /*4c70*/  BRA `(.L_x_150) ;  /* 0x0000000000707947 */ /* 0x000fec0003800000 */
.L_x_160:
[----:B------:R-:W-:Y:S01]  /*4c80*/  IMAD.MOV.U32 R36, RZ, RZ, 0xf ;  /* 0x0000000fff247424 */ /* 0x000fe200078e00ff */
[----:B------:R-:W-:Y:S06]  /*4c90*/  BRA `(.L_x_150) ;  /* 0x0000000000687947 */ /* 0x000fec0003800000 */
.L_x_159:
[----:B-123--:R-:W-:-:S05]  /*4ca0*/  VIADD R26, R30, 0xffffffbb ;  /* 0xffffffbb1e1a7836 */ /* 0x00efca0000000000 */
[----:B------:R-:W-:-:S04]  /*4cb0*/  LOP3.LUT R26, R26, 0xffff, RZ, 0xc0, !PT ;  /* 0x0000ffff1a1a7812 */ /* 0x000fc800078ec0ff */
[----:B------:R-:W-:-:S13]  /*4cc0*/  ISETP.GE.U32.AND P5, PT, R26, 0x2, PT ;  /* 0x000000021a00780c */ /* 0x000fda0003fa6070 */
[----:B------:R-:W-:Y:S05]  /*4cd0*/  @P5 BRA `(.L_x_150) ;  /* 0x0000000000585947 */ /* 0x000fea0003800000 */
.L_x_162:
[----:B------:R-:W-:Y:S01]  /*4ce0*/  IMAD.MOV.U32 R36, RZ, RZ, 0x10 ;  /* 0x00000010ff247424 */ /* 0x000fe200078e00ff */
[----:B------:R-:W-:Y:S06]  /*4cf0*/  BRA `(.L_x_150) ;  /* 0x0000000000507947 */ /* 0x000fec0003800000 */
.L_x_158:
[----:B------:R-:W-:-:S13]  /*4d00*/  ISETP.GT.AND P5, PT, R30, 0x4f, PT ;  /* 0x0000004f1e00780c */ /* 0x000fda0003fa4270 */
[----:B------:R-:W-:Y:S05]  /*4d10*/  @P5 BRA `(.L_x_163) ;  /* 0x0000000000285947 */ /* 0x000fea0003800000 */
[----:B-123--:R-:W-:-:S05]  /*4d20*/  VIADD R26, R30, 0xffffffb3 ;  /* 0xffffffb31e1a7836 */ /* 0x00efca0000000000 */
[----:B------:R-:W-:-:S04]  /*4d30*/  LOP3.LUT R26, R26, 0xffff, RZ, 0xc0, !PT ;  /* 0x0000ffff1a1a7812 */ /* 0x000fc800078ec0ff */
[----:B------:R-:W-:-:S13]  /*4d40*/  ISETP.GE.U32.AND P5, PT, R26, 0x2, PT ;  /* 0x000000021a00780c */ /* 0x000fda0003fa6070 */
[----:B------:R-:W-:Y:S05]  /*4d50*/  @!P5 BRA `(.L_x_149) ;  /* 0x000000000010d947 */ /* 0x000fea0003800000 */
[----:B------:R-:W-:-:S13]  /*4d60*/  ISETP.NE.AND P5, PT, R30, 0x4f, PT ;  /* 0x0000004f1e00780c */ /* 0x000fda0003fa5270 */
[----:B------:R-:W-:Y:S05]  /*4d70*/  @P5 BRA `(.L_x_150) ;  /* 0x0000000000305947 */ /* 0x000fea0003800000 */
[----:B------:R-:W-:Y:S01]  /*4d80*/  IMAD.MOV.U32 R36, RZ, RZ, 0x11 ;  /* 0x00000011ff247424 */ /* 0x000fe200078e00ff */
[----:B------:R-:W-:Y:S06]  /*4d90*/  BRA `(.L_x_150) ;  /* 0x0000000000287947 */ /* 0x000fec0003800000 */
.L_x_149:
[----:B------:R-:W-:Y:S01]  /*4da0*/  IMAD.MOV.U32 R36, RZ, RZ, 0x15 ;  /* 0x00000015ff247424 */ /* 0x000fe200078e00ff */
[----:B------:R-:W-:Y:S06]  /*4db0*/  BRA `(.L_x_150) ;  /* 0x0000000000207947 */ /* 0x000fec0003800000 */
.L_x_163:
[----:B------:R-:W-:-:S04]  /*4dc0*/  ISETP.NE.AND P5, PT, R30, 0x52, PT ;  /* 0x000000521e00780c */ /* 0x000fc80003fa5270 */
[----:B------:R-:W-:-:S13]  /*4dd0*/  ISETP.EQ.OR P5, PT, R30, 0x50, !P5 ;  /* 0x000000501e00780c */ /* 0x000fda0006fa2670 */
[----:B------:R-:W-:Y:S05]  /*4de0*/  @P5 BRA `(.L_x_157) ;  /* 0x0000000000105947 */ /* 0x000fea0003800000 */
[----:B------:R-:W-:-:S13]  /*4df0*/  ISETP.NE.AND P5, PT, R30, 0x53, PT ;  /* 0x000000531e00780c */ /* 0x000fda0003fa5270 */
[----:B------:R-:W-:Y:S05]  /*4e00*/  @P5 BRA `(.L_x_150) ;  /* 0x00000000000c5947 */ /* 0x000fea0003800000 */
.L_x_156:
[----:B------:R-:W-:Y:S01]  /*4e10*/  IMAD.MOV.U32 R36, RZ, RZ, 0x1 ;  /* 0x00000001ff247424 */ /* 0x000fe200078e00ff */
[----:B------:R-:W-:Y:S06]  /*4e20*/  BRA `(.L_x_150) ;  /* 0x0000000000047947 */ /* 0x000fec0003800000 */
.L_x_157:
[----:B------:R-:W-:-:S07]  /*4e30*/  MOV R36, 0x1e ;  /* 0x0000001e00247802 */ /* 0x000fce0000000f00 */
.L_x_150:
[----:B------:R-:W-:Y:S05]  /*4e40*/  BSYNC.RECONVERGENT B1 ;  /* 0x0000000000017941 */ /* 0x000fea0003800200 */
.L_x_144:
[----:B------:R-:W-:Y:S04]  /*4e50*/  BSSY.RECONVERGENT B1, `(.L_x_164) ;  /* 0x000005b000017945 */ /* 0x000fe80003800200 */
[----:B------:R-:W-:Y:S05]  /*4e60*/  @P0 BRA `(.L_x_165) ;  /* 0x0000000400640947 */ /* 0x000fea0003800000 */
[----:B-123--:R-:W0:Y:S01]  /*4e70*/  LDC R34, c[0x0][0x388] ;  /* 0x0000e200ff227b82 */ /* 0x00ee220000000800 */
        /* <DEDUP_REMOVED lines=16> */
.L_x_167:
[----:B------:R-:W-:Y:S05]  /*4f80*/  BSYNC.RECONVERGENT B2 ;  /* 0x0000000000027941 */ /* 0x000fea0003800200 */
.L_x_166:
        /* <DEDUP_REMOVED lines=17> */
.L_x_169:
[----:B------:R-:W-:Y:S05]  /*50a0*/  BSYNC.RECONVERGENT B2 ;  /* 0x0000000000027941 */ /* 0x000fea0003800200 */
.L_x_168:
        /* <DEDUP_REMOVED lines=17> */
.L_x_171:
[----:B------:R-:W-:Y:S05]  /*51c0*/  BSYNC.RECONVERGENT B2 ;  /* 0x0000000000027941 */ /* 0x000fea0003800200 */
.L_x_170:
        /* <DEDUP_REMOVED lines=18> */
.L_x_173:
[----:B------:R-:W-:Y:S05]  /*52f0*/  BSYNC.RECONVERGENT B2 ;  /* 0x0000000000027941 */ /* 0x000fea0003800200 */
.L_x_172:
        /* <DEDUP_REMOVED lines=16> */
.L_x_165:
[----:B------:R-:W-:Y:S05]  /*5400*/  BSYNC.RECONVERGENT B1 ;  /* 0x0000000000017941 */ /* 0x000fea0003800200 */
.L_x_164:
        /* <DEDUP_REMOVED lines=10> */
[----:B------:R-:W-:Y:S05]  /*54b0*/  @P5 BRA `(.L_x_179) ;  /* 0x0000000400185947 */ /* 0x000fea0003800000 */
[----:B------:R-:W-:Y:S01]  /*54c0*/  IMAD.MOV.U32 R36, RZ, RZ, 0x19 ;  /* 0x00000019ff247424 */ /* 0x000fe200078e00ff */
[----:B------:R-:W-:Y:S06]  /*54d0*/  BRA `(.L_x_179) ;  /* 0x0000000400107947 */ /* 0x000fec0003800000 */
.L_x_178:
[----:B------:R-:W-:Y:S01]  /*54e0*/  IMAD.MOV.U32 R36, RZ, RZ, 0x12 ;  /* 0x00000012ff247424 */ /* 0x000fe200078e00ff */
[----:B------:R-:W-:Y:S06]  /*54f0*/  BRA `(.L_x_179) ;  /* 0x0000000400087947 */ /* 0x000fec0003800000 */
.L_x_177:
[----:B-1234-:R-:W-:-:S05]  /*5500*/  VIADD R26, R30, 0xffffffcf ;  /* 0xffffffcf1e1a7836 */ /* 0x01efca0000000000 */
[----:B------:R-:W-:-:S04]  /*5510*/  LOP3.LUT R26, R26, 0xffff, RZ, 0xc0, !PT ;  /* 0x0000ffff1a1a7812 */ /* 0x000fc800078ec0ff */
[----:B------:R-:W-:-:S13]  /*5520*/  ISETP.GE.U32.AND P5, PT, R26, 0x2, PT ;  /* 0x000000021a00780c */ /* 0x000fda0003fa6070 */
[----:B------:R-:W-:Y:S05]  /*5530*/  @!P5 BRA `(.L_x_180) ;  /* 0x00000000000cd947 */ /* 0x000fea0003800000 */
[----:B------:R-:W-:-:S13]  /*5540*/  ISETP.NE.AND P5, PT, R30, 0x33, PT ;  /* 0x000000331e00780c */ /* 0x000fda0003fa5270 */
[----:B------:R-:W-:Y:S05]  /*5550*/  @!P5 BRA `(.L_x_181) ;  /* 0x0000000000e4d947 */ /* 0x000fea0003800000 */
[----:B------:R-:W-:Y:S05]  /*5560*/  BRA `(.L_x_179) ;  /* 0x0000000000ec7947 */ /* 0x000fea0003800000 */
.L_x_180:
[----:B------:R-:W-:Y:S01]  /*5570*/  IMAD.MOV.U32 R36, RZ, RZ, 0x4 ;  /* 0x00000004ff247424 */ /* 0x000fe200078e00ff */
[----:B------:R-:W-:Y:S06]  /*5580*/  BRA `(.L_x_179) ;  /* 0x0000000000e47947 */ /* 0x000fec0003800000 */
.L_x_176:
[----:B------:R-:W-:-:S13]  /*5590*/  ISETP.GT.AND P5, PT, R30, 0x35, PT ;  /* 0x000000351e00780c */ /* 0x000fda0003fa4270 */
[----:B------:R-:W-:Y:S05]  /*55a0*/  @P5 BRA `(.L_x_182) ;  /* 0x00000000001c5947 */ /* 0x000fea0003800000 */
[----:B------:R-:W-:-:S13]  /*55b0*/  ISETP.NE.AND P5, PT, R30, 0x34, PT ;  /* 0x000000341e00780c */ /* 0x000fda0003fa5270 */
[----:B------:R-:W-:Y:S05]  /*55c0*/  @!P5 BRA `(.L_x_183) ;  /* 0x00000000000cd947 */ /* 0x000fea0003800000 */
[----:B------:R-:W-:-:S13]  /*55d0*/  ISETP.NE.AND P5, PT, R30, 0x35, PT ;  /* 0x000000351e00780c */ /* 0x000fda0003fa5270 */
[----:B------:R-:W-:Y:S05]  /*55e0*/  @!P5 BRA `(.L_x_181) ;  /* 0x0000000000c0d947 */ /* 0x000fea0003800000 */
[----:B------:R-:W-:Y:S05]  /*55f0*/  BRA `(.L_x_179) ;  /* 0x0000000000c87947 */ /* 0x000fea0003800000 */
.L_x_183:
[----:B------:R-:W-:Y:S01]  /*5600*/  IMAD.MOV.U32 R36, RZ, RZ, 0x1f ;  /* 0x0000001fff247424 */ /* 0x000fe200078e00ff */
[----:B------:R-:W-:Y:S06]  /*5610*/  BRA `(.L_x_179) ;  /* 0x0000000000c07947 */ /* 0x000fec0003800000 */
.L_x_182:
[----:B------:R-:W-:-:S13]  /*5620*/  ISETP.NE.AND P5, PT, R30, 0x36, PT ;  /* 0x000000361e00780c */ /* 0x000fda0003fa5270 */
[----:B------:R-:W-:Y:S05]  /*5630*/  @!P5 BRA `(.L_x_184) ;  /* 0x00000000007cd947 */ /* 0x000fea0003800000 */
[----:B------:R-:W-:-:S13]  /*5640*/  ISETP.NE.AND P5, PT, R30, 0x37, PT ;  /* 0x000000371e00780c */ /* 0x000fda0003fa5270 */
[----:B------:R-:W-:Y:S05]  /*5650*/  @!P5 BRA `(.L_x_185) ;  /* 0x00000000000cd947 */ /* 0x000fea0003800000 */
[----:B------:R-:W-:-:S13]  /*5660*/  ISETP.NE.AND P5, PT, R30, 0x38, PT ;  /* 0x000000381e00780c */ /* 0x000fda0003fa5270 */
[----:B------:R-:W-:Y:S05]  /*5670*/  @!P5 BRA `(.L_x_184) ;  /* 0x00000000006cd947 */ /* 0x000fea0003800000 */
[----:B------:R-:W-:Y:S05]  /*5680*/  BRA `(.L_x_179) ;  /* 0x0000000000a47947 */ /* 0x000fea0003800000 */
.L_x_185:
[----:B------:R-:W-:Y:S01]  /*5690*/  HFMA2 R36, -RZ, RZ, 0, 4.76837158203125e-07 ;  /* 0x00000008ff247431 */ /* 0x000fe200000001ff */
[----:B------:R-:W-:Y:S06]  /*56a0*/  BRA `(.L_x_179) ;  /* 0x00000000009c7947 */ /* 0x000fec0003800000 */
.L_x_175:
        /* <DEDUP_REMOVED lines=11> */
.L_x_187:
[----:B-1234-:R-:W-:-:S05]  /*5760*/  VIADD R26, R30, 0xffffffbb ;  /* 0xffffffbb1e1a7836 */ /* 0x01efca0000000000 */
[----:B------:R-:W-:-:S04]  /*5770*/  LOP3.LUT R26, R26, 0xffff, RZ, 0xc0, !PT ;  /* 0x0000ffff1a1a7812 */ /* 0x000fc800078ec0ff */
[----:B------:R-:W-:-:S13]  /*5780*/  ISETP.GE.U32.AND P5, PT, R26, 0x2, PT ;  /* 0x000000021a00780c */ /* 0x000fda0003fa6070 */
[----:B------:R-:W-:Y:S05]  /*5790*/  @!P5 BRA `(.L_x_188) ;  /* 0x00000000005cd947 */ /* 0x000fea0003800000 */
[----:B------:R-:W-:-:S13]  /*57a0*/  ISETP.NE.AND P5, PT, R30, 0x4d, PT ;  /* 0x0000004d1e00780c */ /* 0x000fda0003fa5270 */
[----:B------:R-:W-:Y:S05]  /*57b0*/  @!P5 BRA `(.L_x_184) ;  /* 0x00000000001cd947 */ /* 0x000fea0003800000 */
[----:B------:R-:W-:Y:S05]  /*57c0*/  BRA `(.L_x_179) ;  /* 0x0000000000547947 */ /* 0x000fea0003800000 */
.L_x_186:
[----:B------:R-:W-:-:S13]  /*57d0*/  ISETP.GT.AND P5, PT, R30, 0x4f, PT ;  /* 0x0000004f1e00780c */ /* 0x000fda0003fa4270 */
[----:B------:R-:W-:Y:S05]  /*57e0*/  @P5 BRA `(.L_x_189) ;  /* 0x0000000000205947 */ /* 0x000fea0003800000 */
[----:B------:R-:W-:-:S13]  /*57f0*/  ISETP.NE.AND P5, PT, R30, 0x4e, PT ;  /* 0x0000004e1e00780c */ /* 0x000fda0003fa5270 */
[----:B------:R-:W-:Y:S05]  /*5800*/  @!P5 BRA `(.L_x_190) ;  /* 0x000000000010d947 */ /* 0x000fea0003800000 */
[----:B------:R-:W-:-:S13]  /*5810*/  ISETP.NE.AND P5, PT, R30, 0x4f, PT ;  /* 0x0000004f1e00780c */ /* 0x000fda0003fa5270 */
[----:B------:R-:W-:Y:S05]  /*5820*/  @P5 BRA `(.L_x_179) ;  /* 0x00000000003c5947 */ /* 0x000fea0003800000 */
.L_x_184:
[----:B------:R-:W-:Y:S01]  /*5830*/  IMAD.MOV.U32 R36, RZ, RZ, 0x11 ;  /* 0x00000011ff247424 */ /* 0x000fe200078e00ff */
[----:B------:R-:W-:Y:S06]  /*5840*/  BRA `(.L_x_179) ;  /* 0x0000000000347947 */ /* 0x000fec0003800000 */
.L_x_190:
[----:B------:R-:W-:Y:S01]  /*5850*/  IMAD.MOV.U32 R36, RZ, RZ, 0x13 ;  /* 0x00000013ff247424 */ /* 0x000fe200078e00ff */
[----:B------:R-:W-:Y:S06]  /*5860*/  BRA `(.L_x_179) ;  /* 0x00000000002c7947 */ /* 0x000fec0003800000 */
.L_x_189:
        /* <DEDUP_REMOVED lines=8> */
.L_x_181:
[----:B------:R-:W-:Y:S01]  /*58f0*/  IMAD.MOV.U32 R36, RZ, RZ, 0x1 ;  /* 0x00000001ff247424 */ /* 0x000fe200078e00ff */
[----:B------:R-:W-:Y:S06]  /*5900*/  BRA `(.L_x_179) ;  /* 0x0000000000047947 */ /* 0x000fec0003800000 */
.L_x_188:
[----:B------:R-:W-:-:S07]  /*5910*/  IMAD.MOV.U32 R36, RZ, RZ, 0x10 ;  /* 0x00000010ff247424 */ /* 0x000fce00078e00ff */
.L_x_179:
[----:B------:R-:W-:Y:S05]  /*5920*/  BSYNC.RECONVERGENT B1 ;  /* 0x0000000000017941 */ /* 0x000fea0003800200 */
.L_x_174:
[----:B------:R-:W-:Y:S04]  /*5930*/  BSSY.RECONVERGENT B1, `(.L_x_191) ;  /* 0x000005b000017945 */ /* 0x000fe80003800200 */
[----:B------:R-:W-:Y:S05]  /*5940*/  @P1 BRA `(.L_x_192) ;  /* 0x0000000400641947 */ /* 0x000fea0003800000 */
[----:B-1234-:R-:W0:Y:S01]  /*5950*/  LDC R34, c[0x0][0x388] ;  /* 0x0000e200ff227b82 */ /* 0x01ee220000000800 */
        /* <DEDUP_REMOVED lines=16> */
.L_x_194:
[----:B------:R-:W-:Y:S05]  /*5a60*/  BSYNC.RECONVERGENT B2 ;  /* 0x0000000000027941 */ /* 0x000fea0003800200 */
.L_x_193:
        /* <DEDUP_REMOVED lines=17> */
.L_x_196:
[----:B------:R-:W-:Y:S05]  /*5b80*/  BSYNC.RECONVERGENT B2 ;  /* 0x0000000000027941 */ /* 0x000fea0003800200 */
.L_x_195:
        /* <DEDUP_REMOVED lines=17> */
.L_x_198:
[----:B------:R-:W-:Y:S05]  /*5ca0*/  BSYNC.RECONVERGENT B2 ;  /* 0x0000000000027941 */ /* 0x000fea0003800200 */
.L_x_197:
        /* <DEDUP_REMOVED lines=18> */
.L_x_200:
[----:B------:R-:W-:Y:S05]  /*5dd0*/  BSYNC.RECONVERGENT B2 ;  /* 0x0000000000027941 */ /* 0x000fea0003800200 */
.L_x_199:
        /* <DEDUP_REMOVED lines=16> */
.L_x_192:
[----:B------:R-:W-:Y:S05]  /*5ee0*/  BSYNC.RECONVERGENT B1 ;  /* 0x0000000000017941 */ /* 0x000fea0003800200 */
.L_x_191:
[----:B------:R-:W-:Y:S01]  /*5ef0*/  ISETP.GT.AND P5, PT, R30, 0x37, PT ;  /* 0x000000371e00780c */ /* 0x000fe20003fa4270 */
[----:B------:R-:W-:Y:S01]  /*5f00*/  BSSY.RECONVERGENT B1, `(.L_x_201) ;  /* 0x000003f000017945 */ /* 0x000fe20003800200 */
[----:B0-----:R-:W-:-:S11]  /*5f10*/  MOV R36, RZ ;  /* 0x000000ff00247202 */ /* 0x001fd60000000f00 */
        /* <DEDUP_REMOVED lines=11> */
.L_x_204:
[----:B------:R-:W-:-:S13]  /*5fd0*/  ISETP.NE.AND P5, PT, R30, 0x30, PT ;  /* 0x000000301e00780c */ /* 0x000fda0003fa5270 */
[----:B------:R-:W-:Y:S05]  /*5fe0*/  @!P5 BRA `(.L_x_205) ;  /* 0x0000000000acd947 */ /* 0x000fea0003800000 */
[----:B------:R-:W-:-:S13]  /*5ff0*/  ISETP.NE.AND P5, PT, R30, 0x31, PT ;  /* 0x000000311e00780c */ /* 0x000fda0003fa5270 */
[----:B------:R-:W-:Y:S05]  /*6000*/  @!P5 BRA `(.L_x_207) ;  /* 0x00000000000cd947 */ /* 0x000fea0003800000 */
[----:B------:R-:W-:-:S13]  /*6010*/  ISETP.NE.AND P5, PT, R30, 0x32, PT ;  /* 0x000000321e00780c */ /* 0x000fda0003fa5270 */
[----:B------:R-:W-:Y:S05]  /*6020*/  @!P5 BRA `(.L_x_208) ;  /* 0x000000000048d947 */ /* 0x000fea0003800000 */
[----:B------:R-:W-:Y:S05]  /*6030*/  BRA `(.L_x_206) ;  /* 0x0000000000ac7947 */ /* 0x000fea0003800000 */
.L_x_207:
[----:B------:R-:W-:Y:S01]  /*6040*/  IMAD.MOV.U32 R36, RZ, RZ, 0x4 ;  /* 0x00000004ff247424 */ /* 0x000fe200078e00ff */
[----:B------:R-:W-:Y:S06]  /*6050*/  BRA `(.L_x_206) ;  /* 0x0000000000a47947 */ /* 0x000fec0003800000 */
.L_x_203:
[----:B------:R-:W-:-:S13]  /*6060*/  ISETP.GT.AND P5, PT, R30, 0x34, PT ;  /* 0x000000341e00780c */ /* 0x000fda0003fa4270 */
[----:B------:R-:W-:Y:S05]  /*6070*/  @P5 BRA `(.L_x_209) ;  /* 0x00000000001c5947 */ /* 0x000fea0003800000 */
[----:B------:R-:W-:-:S13]  /*6080*/  ISETP.NE.AND P5, PT, R30, 0x33, PT ;  /* 0x000000331e00780c */ /* 0x000fda0003fa5270 */
[----:B------:R-:W-:Y:S05]  /*6090*/  @!P5 BRA `(.L_x_210) ;  /* 0x00000000000cd947 */ /* 0x000fea0003800000 */
[----:B------:R-:W-:-:S13]  /*60a0*/  ISETP.NE.AND P5, PT, R30, 0x34, PT ;  /* 0x000000341e00780c */ /* 0x000fda0003fa5270 */
[----:B------:R-:W-:Y:S05]  /*60b0*/  @!P5 BRA `(.L_x_211) ;  /* 0x000000000070d947 */ /* 0x000fea0003800000 */
[----:B------:R-:W-:Y:S05]  /*60c0*/  BRA `(.L_x_206) ;  /* 0x0000000000887947 */ /* 0x000fea0003800000 */
.L_x_210:
[----:B------:R-:W-:Y:S01]  /*60d0*/  IMAD.MOV.U32 R36, RZ, RZ, 0x1 ;  /* 0x00000001ff247424 */ /* 0x000fe200078e00ff */
[----:B------:R-:W-:Y:S06]  /*60e0*/  BRA `(.L_x_206) ;  /* 0x0000000000807947 */ /* 0x000fec0003800000 */
.L_x_209:
[----:B-1234-:R-:W-:-:S05]  /*60f0*/  VIADD R26, R30, 0xffffffcb ;  /* 0xffffffcb1e1a7836 */ /* 0x01efca0000000000 */
[----:B------:R-:W-:-:S04]  /*6100*/  LOP3.LUT R26, R26, 0xffff, RZ, 0xc0, !PT ;  /* 0x0000ffff1a1a7812 */ /* 0x000fc800078ec0ff */
[----:B------:R-:W-:-:S13]  /*6110*/  ISETP.GE.U32.AND P5, PT, R26, 0x2, PT ;  /* 0x000000021a00780c */ /* 0x000fda0003fa6070 */
[----:B------:R-:W-:Y:S05]  /*6120*/  @!P5 BRA `(.L_x_205) ;  /* 0x00000000005cd947 */ /* 0x000fea0003800000 */
[----:B------:R-:W-:-:S13]  /*6130*/  ISETP.NE.AND P5, PT, R30, 0x37, PT ;  /* 0x000000371e00780c */ /* 0x000fda0003fa5270 */
[----:B------:R-:W-:Y:S05]  /*6140*/  @P5 BRA `(.L_x_206) ;  /* 0x0000000000685947 */ /* 0x000fea0003800000 */
.L_x_208:
[----:B------:R-:W-:Y:S01]  /*6150*/  IMAD.MOV.U32 R36, RZ, RZ, 0x8 ;  /* 0x00000008ff247424 */ /* 0x000fe200078e00ff */
[----:B------:R-:W-:Y:S06]  /*6160*/  BRA `(.L_x_206) ;  /* 0x0000000000607947 */ /* 0x000fec0003800000 */
.L_x_202:
[----:B-1234-:R-:W-:-:S05]  /*6170*/  VIADD R26, R30, 0xffffffbf ;  /* 0xffffffbf1e1a7836 */ /* 0x01efca0000000000 */
[----:B------:R-:W-:-:S04]  /*6180*/  LOP3.LUT R27, R26, 0xffff, RZ, 0xc0, !PT ;  /* 0x0000ffff1a1b7812 */ /* 0x000fc800078ec0ff */
[----:B------:R-:W-:-:S13]  /*6190*/  ISETP.GT.U32.AND P5, PT, R27, 0x12, PT ;  /* 0x000000121b00780c */ /* 0x000fda0003fa4070 */
[----:B------:R-:W-:Y:S05]  /*61a0*/  @P5 BRA `(.L_x_212) ;  /* 0x0000000000245947 */ /* 0x000fea0003800000 */
[----:B------:R-:W-:-:S05]  /*61b0*/  IMAD.MOV.U32 R26, RZ, RZ, 0x1 ;  /* 0x00000001ff1a7424 */ /* 0x000fca00078e00ff */
[----:B------:R-:W-:-:S04]  /*61c0*/  SHF.L.U32 R26, R26, R27, RZ ;  /* 0x0000001b1a1a7219 */ /* 0x000fc800000006ff */
[----:B------:R-:W-:-:S13]  /*61d0*/  LOP3.LUT P5, RZ, R26, 0x47005, RZ, 0xc0, !PT ;  /* 0x000470051aff7812 */ /* 0x000fda00078ac0ff */
[----:B------:R-:W-:Y:S05]  /*61e0*/  @P5 BRA `(.L_x_205) ;  /* 0x00000000002c5947 */ /* 0x000fea0003800000 */
[----:B------:R-:W-:-:S13]  /*61f0*/  LOP3.LUT P5, RZ, R26, 0x8030, RZ, 0xc0, !PT ;  /* 0x000080301aff7812 */ /* 0x000fda00078ac0ff */
[----:B------:R-:W-:Y:S05]  /*6200*/  @P5 BRA `(.L_x_213) ;  /* 0x0000000000345947 */ /* 0x000fea0003800000 */
[----:B------:R-:W-:-:S04]  /*6210*/  ISETP.NE.U32.AND P5, PT, R27, 0x11, PT ;  /* 0x000000111b00780c */ /* 0x000fc80003fa5070 */
[----:B------:R-:W-:-:S13]  /*6220*/  ISETP.NE.AND.EX P5, PT, RZ, RZ, PT, P5 ;  /* 0x000000ffff00720c */ /* 0x000fda0003fa5350 */
[----:B------:R-:W-:Y:S05]  /*6230*/  @!P5 BRA `(.L_x_214) ;  /* 0x000000000020d947 */ /* 0x000fea0003800000 */
.L_x_212:
[----:B------:R-:W-:-:S13]  /*6240*/  ISETP.NE.AND P5, PT, R30, 0x38, PT ;  /* 0x000000381e00780c */ /* 0x000fda0003fa5270 */
[----:B------:R-:W-:Y:S05]  /*6250*/  @!P5 BRA `(.L_x_205) ;  /* 0x000000000010d947 */ /* 0x000fea0003800000 */
[----:B------:R-:W-:-:S13]  /*6260*/  ISETP.NE.AND P5, PT, R30, 0x39, PT ;  /* 0x000000391e00780c */ /* 0x000fda0003fa5270 */
[----:B------:R-:W-:Y:S05]  /*6270*/  @P5 BRA `(.L_x_206) ;  /* 0x00000000001c5947 */ /* 0x000fea0003800000 */
.L_x_211:
[----:B------:R-:W-:Y:S01]  /*6280*/  IMAD.MOV.U32 R36, RZ, RZ, 0x2 ;  /* 0x00000002ff247424 */ /* 0x000fe200078e00ff */
[----:B------:R-:W-:Y:S06]  /*6290*/  BRA `(.L_x_206) ;  /* 0x0000000000147947 */ /* 0x000fec0003800000 */
.L_x_205:
[----:B------:R-:W-:Y:S01]  /*62a0*/  IMAD.MOV.U32 R36, RZ, RZ, 0x11 ;  /* 0x00000011ff247424 */ /* 0x000fe200078e00ff */
[----:B------:R-:W-:Y:S06]  /*62b0*/  BRA `(.L_x_206) ;  /* 0x00000000000c7947 */ /* 0x000fec0003800000 */
.L_x_214:
[----:B------:R-:W-:Y:S01]  /*62c0*/  IMAD.MOV.U32 R36, RZ, RZ, 0x12 ;  /* 0x00000012ff247424 */ /* 0x000fe200078e00ff */
[----:B------:R-:W-:Y:S06]  /*62d0*/  BRA `(.L_x_206) ;  /* 0x0000000000047947 */ /* 0x000fec0003800000 */
.L_x_213:
[----:B------:R-:W-:-:S07]  /*62e0*/  IMAD.MOV.U32 R36, RZ, RZ, 0x10 ;  /* 0x00000010ff247424 */ /* 0x000fce00078e00ff */
.L_x_206:
[----:B------:R-:W-:Y:S05]  /*62f0*/  BSYNC.RECONVERGENT B1 ;  /* 0x0000000000017941 */ /* 0x000fea0003800200 */
.L_x_201:
        /* <DEDUP_REMOVED lines=19> */
.L_x_218:
[----:B------:R-:W-:Y:S05]  /*6430*/  BSYNC.RECONVERGENT B2 ;  /* 0x0000000000027941 */ /* 0x000fea0003800200 */
.L_x_217:
        /* <DEDUP_REMOVED lines=17> */
.L_x_220:
[----:B------:R-:W-:Y:S05]  /*6550*/  BSYNC.RECONVERGENT B2 ;  /* 0x0000000000027941 */ /* 0x000fea0003800200 */
.L_x_219:
        /* <DEDUP_REMOVED lines=17> */
.L_x_222:
[----:B------:R-:W-:Y:S05]  /*6670*/  BSYNC.RECONVERGENT B2 ;  /* 0x0000000000027941 */ /* 0x000fea0003800200 */
.L_x_221:
        /* <DEDUP_REMOVED lines=13> */
[----:B------:R-:W-:-:S03]  /*6750*/  IMAD.MOV.U32 R36, RZ, RZ, 0xff ;  /* 0x000000ffff247424 */ /* 0x000fc600078e00ff */
[----:B------:R-:W-:-:S05]  /*6760*/  IADD3 R27, PT, PT, R27, R37, RZ ;  /* 0x000000251b1b7210 */ /* 0x000fca0007ffe0ff */
[----:B------:R0:W-:Y:S04]  /*6770*/  STG.E.U8 desc[UR18][R26.64+0x1], R36 ;  /* 0x000001241a007986 */ /* 0x0001e8000c101112 */
[----:B------:R0:W-:Y:S04]  /*6780*/  STG.E.U8 desc[UR18][R26.64], RZ ;  /* 0x000000ff1a007986 */ /* 0x0001e8000c101112 */
[----:B------:R0:W-:Y:S02]  /*6790*/  STG.E.U8 desc[UR18][R26.64+0x2], RZ ;  /* 0x000002ff1a007986 */ /* 0x0001e4000c101112 */
.L_x_224:
[----:B------:R-:W-:Y:S05]  /*67a0*/  BSYNC.RECONVERGENT B2 ;  /* 0x0000000000027941 */ /* 0x000fea0003800200 */
.L_x_223:
        /* <DEDUP_REMOVED lines=16> */
.L_x_216:
[----:B------:R-:W-:Y:S05]  /*68b0*/  BSYNC.RECONVERGENT B1 ;  /* 0x0000000000017941 */ /* 0x000fea0003800200 */
.L_x_215:
[----:B------:R-:W-:Y:S01]  /*68c0*/  BSSY.RECONVERGENT B1, `(.L_x_225) ;  /* 0x0000049000017945 */ /* 0x000fe20003800200 */
[----:B01234-:R-:W-:-:S03]  /*68d0*/  IMAD.MOV.U32 R34, RZ, RZ, RZ ;  /* 0x000000ffff227224 */ /* 0x01ffc600078e00ff */
[----:B------:R-:W-:Y:S05]  /*68e0*/  @P4 BRA `(.L_x_226) ;  /* 0x00000000008c4947 */ /* 0x000fea0003800000 */
        /* <DEDUP_REMOVED lines=8> */
[----:B------:R-:W-:-:S13]  /*6970*/  ISETP.NE.AND P4, PT, R30, 0x2e, PT ;  /* 0x0000002e1e00780c */ /* 0x000fda0003f85270 */
[----:B------:R-:W-:Y:S05]  /*6980*/  @P4 BRA `(.L_x_230) ;  /* 0x0000000000f04947 */ /* 0x000fea0003800000 */
[----:B------:R-:W-:Y:S01]  /*6990*/  IMAD.MOV.U32 R34, RZ, RZ, 0x6 ;  /* 0x00000006ff227424 */ /* 0x000fe200078e00ff */
[----:B------:R-:W-:Y:S06]  /*69a0*/  BRA `(.L_x_230) ;  /* 0x0000000000e87947 */ /* 0x000fec0003800000 */
.L_x_228:
[----:B------:R-:W-:-:S13]  /*69b0*/  ISETP.NE.AND P4, PT, R30, 0x32, PT ;  /* 0x000000321e00780c */ /* 0x000fda0003f85270 */
[----:B------:R-:W-:Y:S05]  /*69c0*/  @!P4 BRA `(.L_x_231) ;  /* 0x0000000000c4c947 */ /* 0x000fea0003800000 */
[----:B------:R-:W-:-:S13]  /*69d0*/  ISETP.NE.AND P4, PT, R30, 0x33, PT ;  /* 0x000000331e00780c */ /* 0x000fda0003f85270 */
[----:B------:R-:W-:Y:S05]  /*69e0*/  @P4 BRA `(.L_x_230) ;  /* 0x0000000000d84947 */ /* 0x000fea0003800000 */
[----:B------:R-:W-:Y:S01]  /*69f0*/  IMAD.MOV.U32 R34, RZ, RZ, 0x1e ;  /* 0x0000001eff227424 */ /* 0x000fe200078e00ff */
[----:B------:R-:W-:Y:S06]  /*6a00*/  BRA `(.L_x_230) ;  /* 0x0000000000d07947 */ /* 0x000fec0003800000 */
.L_x_227:
        /* <DEDUP_REMOVED lines=10> */
.L_x_232:
[----:B------:R-:W-:-:S13]  /*6ab0*/  ISETP.NE.AND P4, PT, R30, 0x37, PT ;  /* 0x000000371e00780c */ /* 0x000fda0003f85270 */
[----:B------:R-:W-:Y:S05]  /*6ac0*/  @!P4 BRA `(.L_x_233) ;  /* 0x00000000000cc947 */ /* 0x000fea0003800000 */
[----:B------:R-:W-:-:S13]  /*6ad0*/  ISETP.NE.AND P4, PT, R30, 0x38, PT ;  /* 0x000000381e00780c */ /* 0x000fda0003f85270 */
[----:B------:R-:W-:Y:S05]  /*6ae0*/  @!P4 BRA `(.L_x_229) ;  /* 0x000000000084c947 */ /* 0x000fea0003800000 */
[----:B------:R-:W-:Y:S05]  /*6af0*/  BRA `(.L_x_230) ;  /* 0x0000000000947947 */ /* 0x000fea0003800000 */
.L_x_233:
[----:B------:R-:W-:Y:S01]  /*6b00*/  IMAD.MOV.U32 R34, RZ, RZ, 0x8 ;  /* 0x00000008ff227424 */ /* 0x000fe200078e00ff */
[----:B------:R-:W-:Y:S06]  /*6b10*/  BRA `(.L_x_230) ;  /* 0x00000000008c7947 */ /* 0x000fec0003800000 */
.L_x_226:
        /* <DEDUP_REMOVED lines=9> */
.L_x_235:
[----:B------:R-:W-:Y:S01]  /*6bb0*/  IMAD.MOV.U32 R34, RZ, RZ, 0xc ;  /* 0x0000000cff227424 */ /* 0x000fe200078e00ff */
[----:B------:R-:W-:Y:S06]  /*6bc0*/  BRA `(.L_x_230) ;  /* 0x0000000000607947 */ /* 0x000fec0003800000 */
.L_x_234:
[----:B------:R-:W-:-:S05]  /*6bd0*/  VIADD R26, R30, 0xffffffba ;  /* 0xffffffba1e1a7836 */ /* 0x000fca0000000000 */
        /* <DEDUP_REMOVED lines=12> */
[----:B------:R-:W-:-:S13]  /*6ca0*/  LOP3.LUT P4, RZ, R26, 0x2200, RZ, 0xc0, !PT ;  /* 0x000022001aff7812 */ /* 0x000fda000788c0ff */
[----:B------:R-:W-:Y:S05]  /*6cb0*/  @P4 BRA `(.L_x_229) ;  /* 0x0000000000104947 */ /* 0x000fea0003800000 */
.L_x_237:
[----:B------:R-:W-:-:S13]  /*6cc0*/  ISETP.NE.AND P4, PT, R30, 0x45, PT ;  /* 0x000000451e00780c */ /* 0x000fda0003f85270 */
[----:B------:R-:W-:Y:S05]  /*6cd0*/  @P4 BRA `(.L_x_230) ;  /* 0x00000000001c4947 */ /* 0x000fea0003800000 */
.L_x_231:
[----:B------:R-:W-:Y:S01]  /*6ce0*/  IMAD.MOV.U32 R34, RZ, RZ, 0x1f ;  /* 0x0000001fff227424 */ /* 0x000fe200078e00ff */
[----:B------:R-:W-:Y:S06]  /*6cf0*/  BRA `(.L_x_230) ;  /* 0x0000000000147947 */ /* 0x000fec0003800000 */
.L_x_229:
[----:B------:R-:W-:Y:S01]  /*6d00*/  IMAD.MOV.U32 R34, RZ, RZ, 0xe ;  /* 0x0000000eff227424 */ /* 0x000fe200078e00ff */
[----:B------:R-:W-:Y:S06]  /*6d10*/  BRA `(.L_x_230) ;  /* 0x00000000000c7947 */ /* 0x000fec0003800000 */
.L_x_238:
[----:B------:R-:W-:Y:S01]  /*6d20*/  IMAD.MOV.U32 R34, RZ, RZ, 0x10 ;  /* 0x00000010ff227424 */ /* 0x000fe200078e00ff */
[----:B------:R-:W-:Y:S06]  /*6d30*/  BRA `(.L_x_230) ;  /* 0x0000000000047947 */ /* 0x000fec0003800000 */
.L_x_236:
[----:B------:R-:W-:-:S07]  /*6d40*/  IMAD.MOV.U32 R34, RZ, RZ, 0x11 ;  /* 0x00000011ff227424 */ /* 0x000fce00078e00ff */
.L_x_230:
[----:B------:R-:W-:Y:S05]  /*6d50*/  BSYNC.RECONVERGENT B1 ;  /* 0x0000000000017941 */ /* 0x000fea0003800200 */
.L_x_225:
[----:B------:R-:W-:Y:S04]  /*6d60*/  BSSY.RECONVERGENT B1, `(.L_x_239) ;  /* 0x000005b000017945 */ /* 0x000fe80003800200 */
        /* <DEDUP_REMOVED lines=18> */
.L_x_242:
[----:B------:R-:W-:Y:S05]  /*6e90*/  BSYNC.RECONVERGENT B2 ;  /* 0x0000000000027941 */ /* 0x000fea0003800200 */
.L_x_241:
        /* <DEDUP_REMOVED lines=17> */
.L_x_244:
[----:B------:R-:W-:Y:S05]  /*6fb0*/  BSYNC.RECONVERGENT B2 ;  /* 0x0000000000027941 */ /* 0x000fea0003800200 */
.L_x_243:
        /* <DEDUP_REMOVED lines=17> */
.L_x_246:
[----:B------:R-:W-:Y:S05]  /*70d0*/  BSYNC.RECONVERGENT B2 ;  /* 0x0000000000027941 */ /* 0x000fea0003800200 */
.L_x_245:
        /* <DEDUP_REMOVED lines=18> */
.L_x_248:
[----:B------:R-:W-:Y:S05]  /*7200*/  BSYNC.RECONVERGENT B2 ;  /* 0x0000000000027941 */ /* 0x000fea0003800200 */
.L_x_247:
        /* <DEDUP_REMOVED lines=16> */
.L_x_240:
[----:B------:R-:W-:Y:S05]  /*7310*/  BSYNC.RECONVERGENT B1 ;  /* 0x0000000000017941 */ /* 0x000fea0003800200 */
.L_x_239:
[----:B------:R-:W-:Y:S02]  /*7320*/  VIADD R29, R29, 0x1 ;  /* 0x000000011d1d7836 */ /* 0x000fe40000000000 */
[----:B------:R-:W-:-:S03]  /*7330*/  VIADD R3, R3, 0x6 ;  /* 0x0000000603037836 */ /* 0x000fc60000000000 */
[----:B------:R-:W-:-:S13]  /*7340*/  ISETP.NE.AND P4, PT, R29, R2, PT ;  /* 0x000000021d00720c */ /* 0x000fda0003f85270 */
[----:B------:R-:W-:Y:S05]  /*7350*/  @P4 BRA `(.L_x_249) ;  /* 0xffffffb400804947 */ /* 0x000fea000383ffff */
.L_x_1:
[----:B01----:R-:W-:Y:S05]  /*7360*/  BSYNC.RECONVERGENT B0 ;  /* 0x0000000000007941 */ /* 0x003fea0003800200 */
.L_x_0:
[----:B-----5:R-:W0:Y:S02]  /*7370*/  LDC R3, c[0x0][0x3c8] ;  /* 0x0000f200ff037b82 */ /* 0x020e240000000800 */
[----:B0-----:R-:W-:-:S04]  /*7380*/  ISETP.GE.AND P0, PT, R3, 0x1, PT ;  /* 0x000000010300780c */ /* 0x001fc80003f06270 */
[----:B------:R-:W-:-:S13]  /*7390*/  ISETP.NE.OR P0, PT, R0, RZ, !P0 ;  /* 0x000000ff0000720c */ /* 0x000fda0004705670 */
[----:B------:R-:W-:Y:S05]  /*73a0*/  @P0 EXIT ;  /* 0x000000000000094d */ /* 0x000fea0003800000 */
[----:B------:R-:W0:Y:S01]  /*73b0*/  LDCU UR14, c[0x0][0x388] ;  /* 0x00007100ff0e77ac */ /* 0x000e220008000800 */
[----:B------:R-:W-:Y:S02]  /*73c0*/  IMAD R3, R3, 0x6, RZ ;  /* 0x0000000603037824 */ /* 0x000fe400078e02ff */
[----:B------:R-:W-:Y:S01]  /*73d0*/  IMAD.MOV.U32 R0, RZ, RZ, 0x4 ;  /* 0x00000004ff007424 */ /* 0x000fe200078e00ff */
[----:B------:R-:W1:Y:S04]  /*73e0*/  LDCU UR5, c[0x0][0x3cc] ;  /* 0x00007980ff0577ac */ /* 0x000e680008000800 */
[----:B--234-:R-:W-:Y:S01]  /*73f0*/  VIADDMNMX.U32 R5, R3, R0, 0x1, !PT ;  /* 0x0000000103057446 */ /* 0x01cfe20007800000 */
[----:B------:R-:W-:-:S03]  /*7400*/  UMOV UR4, URZ ;  /* 0x000000ff00047c82 */ /* 0x000fc60008000000 */
[C---:B------:R-:W-:Y:S02]  /*7410*/  LOP3.LUT R4, R5.reuse, 0xfffffffc, RZ, 0xc0, !PT ;  /* 0xfffffffc05047812 */ /* 0x040fe400078ec0ff */
[----:B------:R-:W-:-:S03]  /*7420*/  LOP3.LUT R5, R5, 0x3, RZ, 0xc0, !PT ;  /* 0x0000000305057812 */ /* 0x000fc600078ec0ff */
[----:B------:R-:W-:Y:S01]  /*7430*/  IMAD.MOV R6, RZ, RZ, -R4 ;  /* 0x000000ffff067224 */ /* 0x000fe200078e0a04 */
[----:B0-----:R-:W-:Y:S02]  /*7440*/  USHF.R.S32.HI UR14, URZ, 0x1f, UR14 ;  /* 0x0000001fff0e7899 */ /* 0x001fe4000801140e */
[----:B-1----:R-:W-:-:S12]  /*7450*/  UIADD3 UR5, UPT, UPT, UR5, 0x3, URZ ;  /* 0x0000000305057890 */ /* 0x002fd8000fffe0ff */
.L_x_259:
[----:B0-----:R-:W0:Y:S01]  /*7460*/  LDCU UR8, c[0x0][0x3d0] ;  /* 0x00007a00ff0877ac */ /* 0x001e220008000800 */
[----:B-1----:R-:W1:Y:S01]  /*7470*/  LDCU.64 UR6, c[0x0][0x388] ;  /* 0x00007100ff0677ac */ /* 0x002e620008000a00 */
[----:B0-----:R-:W-:Y:S02]  /*7480*/  UIADD3 UR8, UPT, UPT, UR4, UR8, URZ ;  /* 0x0000000804087290 */ /* 0x001fe4000fffe0ff */
[----:B------:R-:W-:Y:S02]  /*7490*/  UIADD3 UR4, UPT, UPT, UR4, 0x1, URZ ;  /* 0x0000000104047890 */ /* 0x000fe4000fffe0ff */
[----:B-1----:R-:W-:Y:S02]  /*74a0*/  UISETP.GE.AND UP0, UPT, UR8, UR7, UPT ;  /* 0x000000070800728c */ /* 0x002fe4000bf06270 */
[----:B------:R-:W-:Y:S02]  /*74b0*/  UISETP.NE.AND UP4, UPT, UR4, 0x8, UPT ;  /* 0x000000080400788c */ /* 0x000fe4000bf85270 */
[----:B------:R-:W-:-:S09]  /*74c0*/  UISETP.LT.OR UP0, UPT, UR8, URZ, UP0 ;  /* 0x000000ff0800728c */ /* 0x000fd20008701670 */
[----:B--234-:R-:W-:Y:S05]  /*74d0*/  BRA.U UP0, `(.L_x_250) ;  /* 0x0000000d002c7547 */ /* 0x01cfea000b800000 */
[----:B------:R-:W-:Y:S01]  /*74e0*/  ISETP.GT.U32.AND P0, PT, R3, -0x5, PT ;  /* 0xfffffffb0300780c */ /* 0x000fe20003f04070 */
[----:B------:R-:W-:Y:S01]  /*74f0*/  UIMAD.WIDE.U32 UR16, UR8, UR6, URZ ;  /* 0x00000006081072a5 */ /* 0x000fe2000f8e00ff */
[----:B------:R-:W-:-:S03]  /*7500*/  IMAD.MOV.U32 R0, RZ, RZ, RZ ;  /* 0x000000ffff007224 */ /* 0x000fc600078e00ff */
[----:B------:R-:W-:-:S08]  /*7510*/  UIMAD UR11, UR8, UR14, UR17 ;  /* 0x0000000e080b72a4 */ /* 0x000fd0000f8e0211 */
[----:B------:R-:W-:Y:S05]  /*7520*/  @P0 BRA `(.L_x_251) ;  /* 0x0000000400d00947 */ /* 0x000fea0003800000 */
[----:B------:R-:W-:Y:S01]  /*7530*/  IMAD.MOV.U32 R7, RZ, RZ, R6 ;  /* 0x000000ffff077224 */ /* 0x000fe200078e0006 */
[----:B------:R-:W0:Y:S01]  /*7540*/  LDCU UR6, c[0x0][0x388] ;  /* 0x00007100ff0677ac */ /* 0x000e220008000800 */
[----:B------:R-:W1:Y:S01]  /*7550*/  LDCU.64 UR20, c[0x0][0x380] ;  /* 0x00007000ff1477ac */ /* 0x000e620008000a00 */
[----:B------:R-:W-:-:S05]  /*7560*/  UMOV UR7, UR5 ;  /* 0x0000000500077c82 */ /* 0x000fca0008000000 */
.L_x_256:
[----:B------:R-:W-:Y:S01]  /*7570*/  UIADD3 UR8, UPT, UPT, UR7, -0x3, URZ ;  /* 0xfffffffd07087890 */ /* 0x000fe2000fffe0ff */
[----:B------:R-:W-:Y:S01]  /*7580*/  VIADD R7, R7, 0x4 ;  /* 0x0000000407077836 */ /* 0x000fe20000000000 */
[----:B------:R-:W-:Y:S02]  /*7590*/  UIADD3 UR12, UPT, UPT, UR7, -0x2, URZ ;  /* 0xfffffffe070c7890 */ /* 0x000fe4000fffe0ff */
[----:B0-----:R-:W-:Y:S02]  /*75a0*/  UISETP.GE.AND UP1, UPT, UR8, UR6, UPT ;  /* 0x000000060800728c */ /* 0x001fe4000bf26270 */
[----:B------:R-:W-:Y:S01]  /*75b0*/  UIADD3 UR13, UPT, UPT, UR7, -0x1, URZ ;  /* 0xffffffff070d7890 */ /* 0x000fe2000fffe0ff */
[----:B------:R-:W-:Y:S01]  /*75c0*/  ISETP.NE.AND P0, PT, R7, RZ, PT ;  /* 0x000000ff0700720c */ /* 0x000fe20003f05270 */
[----:B------:R-:W-:Y:S02]  /*75d0*/  UISETP.LT.OR UP1, UPT, UR8, URZ, UP1 ;  /* 0x000000ff0800728c */ /* 0x000fe40008f21670 */
[----:B------:R-:W-:-:S02]  /*75e0*/  UISETP.GE.AND UP0, UPT, UR12, UR6, UPT ;  /* 0x000000060c00728c */ /* 0x000fc4000bf06270 */
[----:B------:R-:W-:Y:S02]  /*75f0*/  UISETP.GE.AND UP2, UPT, UR13, UR6, UPT ;  /* 0x000000060d00728c */ /* 0x000fe4000bf46270 */
[----:B------:R-:W-:Y:S02]  /*7600*/  UISETP.GE.AND UP3, UPT, UR7, UR6, UPT ;  /* 0x000000060700728c */ /* 0x000fe4000bf66270 */
[----:B------:R-:W-:Y:S02]  /*7610*/  UISETP.LT.OR UP0, UPT, UR12, URZ, UP0 ;  /* 0x000000ff0c00728c */ /* 0x000fe40008701670 */
[----:B------:R-:W-:Y:S02]  /*7620*/  UISETP.LT.OR UP2, UPT, UR13, URZ, UP2 ;  /* 0x000000ff0d00728c */ /* 0x000fe40009741670 */
[----:B------:R-:W-:Y:S01]  /*7630*/  UISETP.LT.OR UP3, UPT, UR7, URZ, UP3 ;  /* 0x000000ff0700728c */ /* 0x000fe20009f61670 */
[----:B--234-:R-:W-:Y:S10]  /*7640*/  BRA.U UP1, `(.L_x_252) ;  /* 0x00000001015c7547 */ /* 0x01cff4000b800000 */
[----:B------:R-:W-:-:S04]  /*7650*/  UIADD3 UR8, UP1, UPT, UR8, UR16, URZ ;  /* 0x0000001008087290 */ /* 0x000fc8000ff3e0ff */
[----:B------:R-:W-:Y:S02]  /*7660*/  UIADD3.X UR10, UPT, UPT, URZ, UR11, URZ, UP1, !UPT ;  /* 0x0000000bff0a7290 */ /* 0x000fe40008ffe4ff */
[----:B-1----:R-:W-:Y:S02]  /*7670*/  UIMAD.WIDE.U32 UR8, UR8, 0x3, UR20 ;  /* 0x00000003080878a5 */ /* 0x002fe4000f8e0014 */
[----:B------:R-:W-:-:S04]  /*7680*/  UIMAD UR10, UR10, 0x3, URZ ;  /* 0x000000030a0a78a4 */ /* 0x000fc8000f8e02ff */
[----:B------:R-:W-:Y:S02]  /*7690*/  UIADD3 UR10, UPT, UPT, UR9, UR10, URZ ;  /* 0x0000000a090a7290 */ /* 0x000fe4000fffe0ff */
[----:B------:R-:W-:Y:S02]  /*76a0*/  IMAD.U32 R9, RZ, RZ, UR9 ;  /* 0x00000009ff097e24 */ /* 0x000fe4000f8e00ff */
[----:B------:R-:W-:Y:S02]  /*76b0*/  IMAD.U32 R8, RZ, RZ, UR8 ;  /* 0x00000008ff087e24 */ /* 0x000fe4000f8e00ff */
[----:B------:R-:W-:-:S05]  /*76c0*/  IMAD.U32 R9, RZ, RZ, UR10 ;  /* 0x0000000aff097e24 */ /* 0x000fca000f8e00ff */
        /* <DEDUP_REMOVED lines=15> */
.L_x_252:
[----:B------:R-:W-:Y:S05]  /*77c0*/  BRA.U UP0, `(.L_x_253) ;  /* 0x00000001005c7547 */ /* 0x000fea000b800000 */
[----:B------:R-:W-:-:S04]  /*77d0*/  UIADD3 UR8, UP0, UPT, UR12, UR16, URZ ;  /* 0x000000100c087290 */ /* 0x000fc8000ff1e0ff */
[----:B------:R-:W-:Y:S02]  /*77e0*/  UIADD3.X UR10, UPT, UPT, URZ, UR11, URZ, UP0, !UPT ;  /* 0x0000000bff0a7290 */ /* 0x000fe400087fe4ff */
[----:B-1----:R-:W-:Y:S02]  /*77f0*/  UIMAD.WIDE.U32 UR8, UR8, 0x3, UR20 ;  /* 0x00000003080878a5 */ /* 0x002fe4000f8e0014 */
[----:B------:R-:W-:-:S04]  /*7800*/  UIMAD UR10, UR10, 0x3, URZ ;  /* 0x000000030a0a78a4 */ /* 0x000fc8000f8e02ff */
[----:B------:R-:W-:Y:S02]  /*7810*/  UIADD3 UR10, UPT, UPT, UR9, UR10, URZ ;  /* 0x0000000a090a7290 */ /* 0x000fe4000fffe0ff */
[----:B0-----:R-:W-:Y:S02]  /*7820*/  IMAD.U32 R9, RZ, RZ, UR9 ;  /* 0x00000009ff097e24 */ /* 0x001fe4000f8e00ff */
        /* <DEDUP_REMOVED lines=17> */
.L_x_253:
[----:B------:R-:W-:Y:S05]  /*7940*/  BRA.U UP2, `(.L_x_254) ;  /* 0x00000001025c7547 */ /* 0x000fea000b800000 */
[----:B------:R-:W-:-:S04]  /*7950*/  UIADD3 UR8, UP0, UPT, UR13, UR16, URZ ;  /* 0x000000100d087290 */ /* 0x000fc8000ff1e0ff */
[----:B------:R-:W-:Y:S02]  /*7960*/  UIADD3.X UR10, UPT, UPT, URZ, UR11, URZ, UP0, !UPT ;  /* 0x0000000bff0a7290 */ /* 0x000fe400087fe4ff */
[----:B-1----:R-:W-:Y:S02]  /*7970*/  UIMAD.WIDE.U32 UR8, UR8, 0x3, UR20 ;  /* 0x00000003080878a5 */ /* 0x002fe4000f8e0014 */
[----:B------:R-:W-:-:S04]  /*7980*/  UIMAD UR10, UR10, 0x3, URZ ;  /* 0x000000030a0a78a4 */ /* 0x000fc8000f8e02ff */
[----:B------:R-:W-:Y:S02]  /*7990*/  UIADD3 UR10, UPT, UPT, UR9, UR10, URZ ;  /* 0x0000000a090a7290 */ /* 0x000fe4000fffe0ff */
[----:B0-2---:R-:W-:Y:S01]  /*79a0*/  MOV R9, UR9 ;  /* 0x0000000900097c02 */ /* 0x005fe20008000f00 */
[----:B------:R-:W-:-:S03]  /*79b0*/  IMAD.U32 R8, RZ, RZ, UR8 ;  /* 0x00000008ff087e24 */ /* 0x000fc6000f8e00ff */
        /* <DEDUP_REMOVED lines=16> */
.L_x_254:
[----:B------:R-:W-:Y:S05]  /*7ac0*/  BRA.U UP3, `(.L_x_255) ;  /* 0x00000001035c7547 */ /* 0x000fea000b800000 */
[----:B------:R-:W-:-:S04]  /*7ad0*/  UIADD3 UR8, UP0, UPT, UR7, UR16, URZ ;  /* 0x0000001007087290 */ /* 0x000fc8000ff1e0ff */
[----:B------:R-:W-:Y:S02]  /*7ae0*/  UIADD3.X UR10, UPT, UPT, URZ, UR11, URZ, UP0, !UPT ;  /* 0x0000000bff0a7290 */ /* 0x000fe400087fe4ff */
[----:B-1----:R-:W-:Y:S02]  /*7af0*/  UIMAD.WIDE.U32 UR8, UR8, 0x3, UR20 ;  /* 0x00000003080878a5 */ /* 0x002fe4000f8e0014 */
[----:B------:R-:W-:-:S04]  /*7b00*/  UIMAD UR10, UR10, 0x3, URZ ;  /* 0x000000030a0a78a4 */ /* 0x000fc8000f8e02ff */
[----:B------:R-:W-:Y:S02]  /*7b10*/  UIADD3 UR10, UPT, UPT, UR9, UR10, URZ ;  /* 0x0000000a090a7290 */ /* 0x000fe4000fffe0ff */
[----:B0-23--:R-:W-:Y:S02]  /*7b20*/  IMAD.U32 R9, RZ, RZ, UR9 ;  /* 0x00000009ff097e24 */ /* 0x00dfe4000f8e00ff */
        /* <DEDUP_REMOVED lines=17> */
.L_x_255:
[----:B------:R-:W-:Y:S01]  /*7c40*/  UIADD3 UR7, UPT, UPT, UR7, 0x4, URZ ;  /* 0x0000000407077890 */ /* 0x000fe2000fffe0ff */
[----:B------:R-:W-:Y:S11]  /*7c50*/  @P0 BRA `(.L_x_256) ;  /* 0xfffffff800440947 */ /* 0x000ff6000383ffff */
[----:B------:R-:W-:-:S07]  /*7c60*/  IMAD.MOV.U32 R0, RZ, RZ, R4 ;  /* 0x000000ffff007224 */ /* 0x000fce00078e0004 */
.L_x_251:
[----:B------:R-:W-:-:S13]  /*7c70*/  ISETP.NE.AND P0, PT, R5, RZ, PT ;  /* 0x000000ff0500720c */ /* 0x000fda0003f05270 */
[----:B------:R-:W-:Y:S05]  /*7c80*/  @!P0 BRA `(.L_x_250) ;  /* 0x0000000400408947 */ /* 0x000fea0003800000 */
[----:B------:R-:W5:Y:S01]  /*7c90*/  LDCU UR7, c[0x0][0x3cc] ;  /* 0x00007980ff0777ac */ /* 0x000f620008000800 */
[----:B------:R-:W-:Y:S01]  /*7ca0*/  ISETP.NE.AND P1, PT, R5, 0x1, PT ;  /* 0x000000010500780c */ /* 0x000fe20003f25270 */
[----:B-----5:R-:W-:-:S05]  /*7cb0*/  VIADD R7, R0, UR7 ;  /* 0x0000000700077c36 */ /* 0x020fca0008000000 */
[----:B------:R-:W-:-:S04]  /*7cc0*/  ISETP.GE.AND P0, PT, R7, UR6, PT ;  /* 0x0000000607007c0c */ /* 0x000fc8000bf06270 */
[----:B------:R-:W-:-:S13]  /*7cd0*/  ISETP.LT.OR P0, PT, R7, RZ, P0 ;  /* 0x000000ff0700720c */ /* 0x000fda0000701670 */
[----:B------:R-:W-:Y:S05]  /*7ce0*/  @P0 BRA `(.L_x_257) ;  /* 0x0000000000540947 */ /* 0x000fea0003800000 */
[----:B0-234-:R-:W0:Y:S01]  /*7cf0*/  LDC.64 R8, c[0x0][0x380] ;  /* 0x0000e000ff087b82 */ /* 0x01de220000000a00 */
[----:B------:R-:W-:-:S05]  /*7d00*/  IADD3 R11, P0, PT, R7, UR16, RZ ;  /* 0x00000010070b7c10 */ /* 0x000fca000ff1e0ff */
[----:B------:R-:W-:Y:S02]  /*7d10*/  IMAD.X R0, RZ, RZ, UR11, P0 ;  /* 0x0000000bff007e24 */ /* 0x000fe400080e06ff */
        /* <DEDUP_REMOVED lines=13> */
[----:B------:R-:W2:Y:S01]  /*7df0*/  F2I.U32.TRUNC.NTZ R13, R0 ;  /* 0x00000000000d7305 */ /* 0x000ea2000020f000 */
[----:B0-----:R0:W-:Y:S07]  /*7e00*/  STG.E.U8 desc[UR18][R8.64], R11 ;  /* 0x0000000b08007986 */ /* 0x0011ee000c101112 */
[----:B------:R-:W3:Y:S01]  /*7e10*/  F2I.U32.TRUNC.NTZ R15, R2 ;  /* 0x00000002000f7305 */ /* 0x000ee2000020f000 */
[----:B--2---:R0:W-:Y:S04]  /*7e20*/  STG.E.U8 desc[UR18][R8.64+0x1], R13 ;  /* 0x0000010d08007986 */ /* 0x0041e8000c101112 */
[----:B---3--:R0:W-:Y:S02]  /*7e30*/  STG.E.U8 desc[UR18][R8.64+0x2], R15 ;  /* 0x0000020f08007986 */ /* 0x0081e4000c101112 */
.L_x_257:
[----:B------:R-:W-:Y:S05]  /*7e40*/  @!P1 BRA `(.L_x_250) ;  /* 0x0000000000d09947 */ /* 0x000fea0003800000 */
[----:B0-234-:R-:W-:Y:S01]  /*7e50*/  VIADD R11, R7, 0x1 ;  /* 0x00000001070b7836 */ /* 0x01dfe20000000000 */
[----:B------:R-:W-:-:S04]  /*7e60*/  ISETP.NE.AND P1, PT, R5, 0x2, PT ;  /* 0x000000020500780c */ /* 0x000fc80003f25270 */
[----:B------:R-:W-:-:S04]  /*7e70*/  ISETP.GE.AND P0, PT, R11, UR6, PT ;  /* 0x000000060b007c0c */ /* 0x000fc8000bf06270 */
[----:B------:R-:W-:-:S13]  /*7e80*/  ISETP.LT.OR P0, PT, R11, RZ, P0 ;  /* 0x000000ff0b00720c */ /* 0x000fda0000701670 */
[----:B------:R-:W-:Y:S05]  /*7e90*/  @P0 BRA `(.L_x_258) ;  /* 0x0000000000540947 */ /* 0x000fea0003800000 */
[----:B------:R-:W0:Y:S01]  /*7ea0*/  LDC.64 R8, c[0x0][0x380] ;  /* 0x0000e000ff087b82 */ /* 0x000e220000000a00 */
        /* <DEDUP_REMOVED lines=20> */
.L_x_258:
[----:B------:R-:W-:Y:S05]  /*7ff0*/  @!P1 BRA `(.L_x_250) ;  /* 0x0000000000649947 */ /* 0x000fea0003800000 */
[----:B------:R-:W-:-:S05]  /*8000*/  VIADD R7, R7, 0x2 ;  /* 0x0000000207077836 */ /* 0x000fca0000000000 */
[----:B------:R-:W-:-:S04]  /*8010*/  ISETP.GE.AND P0, PT, R7, UR6, PT ;  /* 0x0000000607007c0c */ /* 0x000fc8000bf06270 */
[----:B------:R-:W-:-:S13]  /*8020*/  ISETP.LT.OR P0, PT, R7, RZ, P0 ;  /* 0x000000ff0700720c */ /* 0x000fda0000701670 */
[----:B------:R-:W-:Y:S05]  /*8030*/  @P0 BRA `(.L_x_250) ;  /* 0x0000000000540947 */ /* 0x000fea0003800000 */
[----:B0-----:R-:W0:Y:S01]  /*8040*/  LDC.64 R8, c[0x0][0x380] ;  /* 0x0000e000ff087b82 */ /* 0x001e220000000a00 */
        /* <DEDUP_REMOVED lines=15> */
[----:B------:R-:W2:Y:S01]  /*8140*/  F2I.U32.TRUNC.NTZ R7, R0 ;  /* 0x0000000000077305 */ /* 0x000ea2000020f000 */
[----:B0-----:R0:W-:Y:S07]  /*8150*/  STG.E.U8 desc[UR18][R8.64], R11 ;  /* 0x0000000b08007986 */ /* 0x0011ee000c101112 */
[----:B------:R-:W3:Y:S01]  /*8160*/  F2I.U32.TRUNC.NTZ R13, R2 ;  /* 0x00000002000d7305 */ /* 0x000ee2000020f000 */
[----:B--2---:R0:W-:Y:S04]  /*8170*/  STG.E.U8 desc[UR18][R8.64+0x1], R7 ;  /* 0x0000010708007986 */ /* 0x0041e8000c101112 */
[----:B---3--:R0:W-:Y:S02]  /*8180*/  STG.E.U8 desc[UR18][R8.64+0x2], R13 ;  /* 0x0000020d08007986 */ /* 0x0081e4000c101112 */
.L_x_250:
[----:B------:R-:W-:Y:S05]  /*8190*/  BRA.U UP4, `(.L_x_259) ;  /* 0xfffffff104b07547 */ /* 0x000fea000b83ffff */
[----:B------:R-:W5:Y:S01]  /*81a0*/  LDCU UR16, c[0x0][0x3d0] ;  /* 0x00007a00ff1077ac */ /* 0x000f620008000800 */
[----:B------:R-:W2:Y:S01]  /*81b0*/  LDCU UR17, c[0x0][0x38c] ;  /* 0x00007180ff1177ac */ /* 0x000ea20008000800 */
[----:B------:R-:W3:Y:S01]  /*81c0*/  LDCU UR13, c[0x0][0x3c8] ;  /* 0x00007900ff0d77ac */ /* 0x000ee20008000800 */
[----:B------:R-:W0:Y:S01]  /*81d0*/  LDCU.64 UR32, c[0x0][0x380] ;  /* 0x00007000ff2077ac */ /* 0x000e220008000a00 */
[----:B------:R-:W0:Y:S01]  /*81e0*/  LDCU UR38, c[0x0][0x388] ;  /* 0x00007100ff2677ac */ /* 0x000e220008000800 */
[----:B-----5:R-:W-:Y:S02]  /*81f0*/  UIADD3 UR12, UPT, UPT, UR16, 0x1, URZ ;  /* 0x00000001100c7890 */ /* 0x020fe4000fffe0ff */
[----:B------:R-:W-:Y:S02]  /*8200*/  UIADD3 UR11, UPT, UPT, UR16, 0x2, URZ ;  /* 0x00000002100b7890 */ /* 0x000fe4000fffe0ff */
[----:B------:R-:W-:Y:S02]  /*8210*/  UIADD3 UR10, UPT, UPT, UR16, 0x3, URZ ;  /* 0x00000003100a7890 */ /* 0x000fe4000fffe0ff */
[----:B------:R-:W-:-:S02]  /*8220*/  UIADD3 UR9, UPT, UPT, UR16, 0x4, URZ ;  /* 0x0000000410097890 */ /* 0x000fc4000fffe0ff */
[----:B------:R-:W-:Y:S02]  /*8230*/  UIADD3 UR8, UPT, UPT, UR16, 0x5, URZ ;  /* 0x0000000510087890 */ /* 0x000fe4000fffe0ff */
[----:B------:R-:W-:Y:S02]  /*8240*/  UIADD3 UR4, UPT, UPT, UR16, 0x6, URZ ;  /* 0x0000000610047890 */ /* 0x000fe4000fffe0ff */
[----:B------:R-:W-:Y:S02]  /*8250*/  UIMAD.WIDE.U32 UR30, UR16, UR6, URZ ;  /* 0x00000006101e72a5 */ /* 0x000fe4000f8e00ff */
[----:B------:R-:W-:Y:S02]  /*8260*/  UIMAD.WIDE.U32 UR28, UR12, UR6, URZ ;  /* 0x000000060c1c72a5 */ /* 0x000fe4000f8e00ff */
[----:B------:R-:W-:Y:S02]  /*8270*/  UIMAD.WIDE.U32 UR26, UR11, UR6, URZ ;  /* 0x000000060b1a72a5 */ /* 0x000fe4000f8e00ff */
[----:B------:R-:W-:-:S02]  /*8280*/  UIMAD.WIDE.U32 UR24, UR10, UR6, URZ ;  /* 0x000000060a1872a5 */ /* 0x000fc4000f8e00ff */
[----:B------:R-:W-:Y:S02]  /*8290*/  UIMAD.WIDE.U32 UR22, UR9, UR6, URZ ;  /* 0x00000006091672a5 */ /* 0x000fe4000f8e00ff */
[----:B-1----:R-:W-:Y:S02]  /*82a0*/  UIMAD.WIDE.U32 UR20, UR8, UR6, URZ ;  /* 0x00000006081472a5 */ /* 0x002fe4000f8e00ff */
[----:B------:R-:W-:Y:S02]  /*82b0*/  UIMAD.WIDE.U32 UR6, UR4, UR6, URZ ;  /* 0x00000006040672a5 */ /* 0x000fe4000f8e00ff */
[----:B--2---:R-:W-:Y:S02]  /*82c0*/  UISETP.GE.AND UP0, UPT, UR12, UR17, UPT ;  /* 0x000000110c00728c */ /* 0x004fe4000bf06270 */
[----:B------:R-:W-:Y:S02]  /*82d0*/  UISETP.GE.AND UP1, UPT, UR9, UR17, UPT ;  /* 0x000000110900728c */ /* 0x000fe4000bf26270 */
[----:B------:R-:W-:-:S02]  /*82e0*/  UISETP.GE.AND UP2, UPT, UR8, UR17, UPT ;  /* 0x000000110800728c */ /* 0x000fc4000bf46270 */
[----:B------:R-:W-:Y:S02]  /*82f0*/  UIMAD UR15, UR14, UR16, UR31 ;  /* 0x000000100e0f72a4 */ /* 0x000fe4000f8e021f */
[----:B------:R-:W-:Y:S02]  /*8300*/  UIMAD UR12, UR12, UR14, UR29 ;  /* 0x0000000e0c0c72a4 */ /* 0x000fe4000f8e021d */
[----:B------:R-:W-:Y:S02]  /*8310*/  UIMAD UR11, UR11, UR14, UR27 ;  /* 0x0000000e0b0b72a4 */ /* 0x000fe4000f8e021b */
[----:B------:R-:W-:Y:S02]  /*8320*/  UIMAD UR10, UR10, UR14, UR25 ;  /* 0x0000000e0a0a72a4 */ /* 0x000fe4000f8e0219 */
[----:B------:R-:W-:Y:S02]  /*8330*/  UIMAD UR9, UR9, UR14, UR23 ;  /* 0x0000000e090972a4 */ /* 0x000fe4000f8e0217 */
[----:B------:R-:W-:Y:S01]  /*8340*/  UIMAD UR8, UR8, UR14, UR21 ;  /* 0x0000000e080872a4 */ /* 0x000fe2000f8e0215 */
[----:B------:R-:W1:Y:S01]  /*8350*/  LDCU UR37, c[0x0][0x38c] ;  /* 0x00007180ff2577ac */ /* 0x000e620008000800 */
[----:B------:R-:W2:Y:S01]  /*8360*/  LDCU UR36, c[0x0][0x3d0] ;  /* 0x00007a00ff2477ac */ /* 0x000ea20008000800 */
[----:B------:R-:W0:Y:S01]  /*8370*/  LDCU.64 UR34, c[0x0][0x3c0] ;  /* 0x00007800ff2277ac */ /* 0x000e220008000a00 */
[----:B---3--:R-:W-:-:S02]  /*8380*/  UIADD3 UR13, UPT, UPT, -UR13, URZ, URZ ;  /* 0x000000ff0d0d7290 */ /* 0x008fc4000fffe1ff */
[----:B------:R-:W-:Y:S02]  /*8390*/  UISETP.LT.OR UP0, UPT, UR16, -0x1, UP0 ;  /* 0xffffffff1000788c */ /* 0x000fe40008701670 */
[----:B------:R-:W-:Y:S02]  /*83a0*/  UISETP.LT.OR UP1, UPT, UR16, -0x4, UP1 ;  /* 0xfffffffc1000788c */ /* 0x000fe40008f21670 */
[----:B------:R-:W-:Y:S02]  /*83b0*/  UIMAD UR14, UR4, UR14, UR7 ;  /* 0x0000000e040e72a4 */ /* 0x000fe4000f8e0207 */
[----:B------:R-:W-:-:S11]  /*83c0*/  UISETP.LT.OR UP2, UPT, UR16, -0x5, UP2 ;  /* 0xfffffffb1000788c */ /* 0x000fd60009741670 */
.L_x_394:
[----:B0123--:R-:W-:Y:S02]  /*83d0*/  IMAD.U32 R2, RZ, RZ, UR34 ;  /* 0x00000022ff027e24 */ /* 0x00ffe4000f8e00ff */
[----:B------:R-:W-:-:S05]  /*83e0*/  IMAD.U32 R3, RZ, RZ, UR35 ;  /* 0x00000023ff037e24 */ /* 0x000fca000f8e00ff */
[----:B------:R-:W3:Y:S01]  /*83f0*/  LDG.E.U8 R0, desc[UR18][R2.64] ;  /* 0x0000001202007981 */ /* 0x000ee2000c1e1100 */
[----:B------:R-:W-:Y:S02]  /*8400*/  UIADD3 UR13, UPT, UPT, UR13, 0x1, URZ ;  /* 0x000000010d0d7890 */ /* 0x000fe4000fffe0ff */
[----:B------:R-:W-:Y:S02]  /*8410*/  UIADD3 UR39, UPT, UPT, UR5, -0x1, URZ ;  /* 0xffffffff05277890 */ /* 0x000fe4000fffe0ff */
[----:B------:R-:W-:Y:S01]  /*8420*/  UISETP.NE.AND UP5, UPT, UR13, URZ, UPT ;  /* 0x000000ff0d00728c */ /* 0x000fe2000bfa5270 */
[----:B------:R-:W-:Y:S01]  /*8430*/  UMOV UR4, URZ ;  /* 0x000000ff00047c82 */ /* 0x000fe20008000000 */
[----:B---3--:R-:W-:-:S13]  /*8440*/  ISETP.GT.AND P1, PT, R0, 0x40, PT ;  /* 0x000000400000780c */ /* 0x008fda0003f24270 */
        /* <DEDUP_REMOVED lines=11> */
[----:B------:R-:W-:Y:S01]  /*8500*/  UMOV UR4, 0x4 ;  /* 0x0000000400047882 */ /* 0x000fe20000000000 */
[----:B------:R-:W-:Y:S05]  /*8510*/  BRA `(.L_x_265) ;  /* 0x0000000000e07947 */ /* 0x000fea0003800000 */
.L_x_262:
        /* <DEDUP_REMOVED lines=8> */
.L_x_261:
        /* <DEDUP_REMOVED lines=9> */
.L_x_269:
[----:B------:R-:W-:Y:S01]  /*8630*/  UMOV UR4, 0x6 ;  /* 0x0000000600047882 */ /* 0x000fe20000000000 */
[----:B------:R-:W-:Y:S05]  /*8640*/  BRA `(.L_x_265) ;  /* 0x0000000000947947 */ /* 0x000fea0003800000 */
.L_x_267:
[----:B------:R-:W-:-:S05]  /*8650*/  VIADD R2, R0, 0xffffffc8 ;  /* 0xffffffc800027836 */ /* 0x000fca0000000000 */
[----:B------:R-:W-:-:S04]  /*8660*/  LOP3.LUT R2, R2, 0xffff, RZ, 0xc0, !PT ;  /* 0x0000ffff02027812 */ /* 0x000fc800078ec0ff */
[----:B------:R-:W-:-:S13]  /*8670*/  ISETP.GE.U32.AND P0, PT, R2, 0x2, PT ;  /* 0x000000020200780c */ /* 0x000fda0003f06070 */
[----:B------:R-:W-:Y:S05]  /*8680*/  @!P0 BRA `(.L_x_264) ;  /* 0x0000000000608947 */ /* 0x000fea0003800000 */
[----:B------:R-:W-:Y:S05]  /*8690*/  BRA `(.L_x_265) ;  /* 0x0000000000807947 */ /* 0x000fea0003800000 */
.L_x_260:
        /* <DEDUP_REMOVED lines=12> */
.L_x_268:
[----:B------:R-:W-:Y:S01]  /*8760*/  UMOV UR4, 0x1f ;  /* 0x0000001f00047882 */ /* 0x000fe20000000000 */
[----:B------:R-:W-:Y:S05]  /*8770*/  BRA `(.L_x_265) ;  /* 0x0000000000487947 */ /* 0x000fea0003800000 */
.L_x_263:
[----:B------:R-:W-:Y:S01]  /*8780*/  UMOV UR4, 0x11 ;  /* 0x0000001100047882 */ /* 0x000fe20000000000 */
[----:B------:R-:W-:Y:S05]  /*8790*/  BRA `(.L_x_265) ;  /* 0x0000000000407947 */ /* 0x000fea0003800000 */
.L_x_270:
[----:B------:R-:W-:-:S13]  /*87a0*/  ISETP.GT.AND P0, PT, R0, 0x51, PT ;  /* 0x000000510000780c */ /* 0x000fda0003f04270 */
[----:B------:R-:W-:Y:S05]  /*87b0*/  @P0 BRA `(.L_x_271) ;  /* 0x00000000001c0947 */ /* 0x000fea0003800000 */
[----:B------:R-:W-:-:S13]  /*87c0*/  ISETP.NE.AND P0, PT, R0, 0x4f, PT ;  /* 0x0000004f0000780c */ /* 0x000fda0003f05270 */
[----:B------:R-:W-:Y:S05]  /*87d0*/  @!P0 BRA `(.L_x_264) ;  /* 0x00000000000c8947 */ /* 0x000fea0003800000 */
[----:B------:R-:W-:-:S13]  /*87e0*/  ISETP.NE.AND P0, PT, R0, 0x50, PT ;  /* 0x000000500000780c */ /* 0x000fda0003f05270 */
[----:B------:R-:W-:Y:S05]  /*87f0*/  @!P0 BRA `(.L_x_266) ;  /* 0x0000000000248947 */ /* 0x000fea0003800000 */
[----:B------:R-:W-:Y:S05]  /*8800*/  BRA `(.L_x_265) ;  /* 0x0000000000247947 */ /* 0x000fea0003800000 */
.L_x_264:
[----:B------:R-:W-:Y:S01]  /*8810*/  UMOV UR4, 0xe ;  /* 0x0000000e00047882 */ /* 0x000fe20000000000 */
[----:B------:R-:W-:Y:S05]  /*8820*/  BRA `(.L_x_265) ;  /* 0x00000000001c7947 */ /* 0x000fea0003800000 */
.L_x_271:
[----:B------:R-:W-:-:S13]  /*8830*/  ISETP.NE.AND P0, PT, R0, 0x52, PT ;  /* 0x000000520000780c */ /* 0x000fda0003f05270 */
[----:B------:R-:W-:Y:S05]  /*8840*/  @!P0 BRA `(.L_x_266) ;  /* 0x0000000000108947 */ /* 0x000fea0003800000 */
[----:B------:R-:W-:-:S13]  /*8850*/  ISETP.NE.AND P0, PT, R0, 0x53, PT ;  /* 0x000000530000780c */ /* 0x000fda0003f05270 */
[----:B------:R-:W-:Y:S05]  /*8860*/  @P0 BRA `(.L_x_265) ;  /* 0x00000000000c0947 */ /* 0x000fea0003800000 */
[----:B------:R-:W-:Y:S01]  /*8870*/  UMOV UR4, 0xf ;  /* 0x0000000f00047882 */ /* 0x000fe20000000000 */
[----:B------:R-:W-:Y:S05]  /*8880*/  BRA `(.L_x_265) ;  /* 0x0000000000047947 */ /* 0x000fea0003800000 */
.L_x_266:
[----:B------:R-:W-:-:S05]  /*8890*/  UMOV UR4, 0x1e ;  /* 0x0000001e00047882 */ /* 0x000fca0000000000 */
.L_x_265:
[----:B-12---:R-:W-:-:S04]  /*88a0*/  UISETP.GE.AND UP3, UPT, UR36, UR37, UPT ;  /* 0x000000252400728c */ /* 0x006fc8000bf66270 */
[----:B------:R-:W-:-:S09]  /*88b0*/  UISETP.LT.OR UP3, UPT, UR36, URZ, UP3 ;  /* 0x000000ff2400728c */ /* 0x000fd20009f61670 */
[----:B------:R-:W-:Y:S05]  /*88c0*/  BRA.U UP3, `(.L_x_272) ;  /* 0x0000000503647547 */ /* 0x000fea000b800000 */
[----:B------:R-:W-:Y:S02]  /*88d0*/  UISETP.GE.AND UP3, UPT, UR39, UR38, UPT ;  /* 0x000000262700728c */ /* 0x000fe4000bf66270 */
[----:B------:R-:W-:Y:S02]  /*88e0*/  ULOP3.LUT UP4, URZ, UR4, 0x10, URZ, 0xc0, !UPT ;  /* 0x0000001004ff7892 */ /* 0x000fe4000f88c0ff */
[----:B------:R-:W-:Y:S02]  /*88f0*/  UISETP.LT.OR UP6, UPT, UR39, URZ, UP3 ;  /* 0x000000ff2700728c */ /* 0x000fe40009fc1670 */
[----:B------:R-:W-:Y:S02]  /*8900*/  UISETP.GE.AND UP3, UPT, UR5, UR38, UPT ;  /* 0x000000260500728c */ /* 0x000fe4000bf66270 */
[----:B------:R-:W-:Y:S02]  /*8910*/  UPLOP3.LUT UP4, UPT, UP4, UP6, UPT, 0x8f, 0xf8 ;  /* 0x0000000000f8789c */ /* 0x000fe4000278d177 */
[----:B------:R-:W-:-:S02]  /*8920*/  ULOP3.LUT UP6, URZ, UR4, 0x8, URZ, 0xc0, !UPT ;  /* 0x0000000804ff7892 */ /* 0x000fc4000f8cc0ff */
[----:B------:R-:W-:Y:S02]  /*8930*/  UISETP.LT.OR UP3, UPT, UR39, -0x1, UP3 ;  /* 0xffffffff2700788c */ /* 0x000fe40009f61670 */
[----:B------:R-:W-:Y:S02]  /*8940*/  ULOP3.LUT UR41, UR4, 0x1, URZ, 0xc0, !UPT ;  /* 0x0000000104297892 */ /* 0x000fe4000f8ec0ff */
[----:B------:R-:W-:Y:S02]  /*8950*/  UPLOP3.LUT UP6, UPT, UP6, UP3, UPT, 0x8f, 0xf8 ;  /* 0x0000000000f8789c */ /* 0x000fe400037c7177 */
[----:B------:R-:W-:Y:S01]  /*8960*/  ULOP3.LUT UP3, URZ, UR4, 0x2, URZ, 0xc0, !UPT ;  /* 0x0000000204ff7892 */ /* 0x000fe2000f86c0ff */
[----:B------:R-:W-:Y:S10]  /*8970*/  BRA.U UP4, `(.L_x_273) ;  /* 0x0000000104307547 */ /* 0x000ff4000b800000 */
[----:B------:R-:W-:Y:S01]  /*8980*/  UIADD3 UR16, UP4, UPT, UR39, UR30, URZ ;  /* 0x0000001e27107290 */ /* 0x000fe2000ff9e0ff */
[----:B------:R-:W-:-:S03]  /*8990*/  IMAD.MOV.U32 R4, RZ, RZ, 0xff ;  /* 0x000000ffff047424 */ /* 0x000fc600078e00ff */
[----:B------:R-:W-:Y:S02]  /*89a0*/  UIADD3.X UR40, UPT, UPT, URZ, UR15, URZ, UP4, !UPT ;  /* 0x0000000fff287290 */ /* 0x000fe4000a7fe4ff */
[----:B------:R-:W-:Y:S02]  /*89b0*/  UIMAD.WIDE.U32 UR16, UR16, 0x3, UR32 ;  /* 0x00000003101078a5 */ /* 0x000fe4000f8e0020 */
[----:B------:R-:W-:-:S04]  /*89c0*/  UIMAD UR40, UR40, 0x3, URZ ;  /* 0x00000003282878a4 */ /* 0x000fc8000f8e02ff */
[----:B------:R-:W-:Y:S02]  /*89d0*/  UIADD3 UR40, UPT, UPT, UR17, UR40, URZ ;  /* 0x0000002811287290 */ /* 0x000fe4000fffe0ff */
[----:B------:R-:W-:Y:S02]  /*89e0*/  IMAD.U32 R3, RZ, RZ, UR17 ;  /* 0x00000011ff037e24 */ /* 0x000fe4000f8e00ff */
[----:B------:R-:W-:Y:S02]  /*89f0*/  IMAD.U32 R2, RZ, RZ, UR16 ;  /* 0x00000010ff027e24 */ /* 0x000fe4000f8e00ff */
[----:B------:R-:W-:-:S05]  /*8a00*/  IMAD.U32 R3, RZ, RZ, UR40 ;  /* 0x00000028ff037e24 */ /* 0x000fca000f8e00ff */
[----:B------:R0:W-:Y:S04]  /*8a10*/  STG.E.U8 desc[UR18][R2.64], R4 ;  /* 0x0000000402007986 */ /* 0x0001e8000c101112 */
[----:B------:R0:W-:Y:S04]  /*8a20*/  STG.E.U8 desc[UR18][R2.64+0x1], R4 ;  /* 0x0000010402007986 */ /* 0x0001e8000c101112 */
[----:B------:R0:W-:Y:S02]  /*8a30*/  STG.E.U8 desc[UR18][R2.64+0x2], R4 ;  /* 0x0000020402007986 */ /* 0x0001e4000c101112 */
.L_x_273:
[----:B------:R-:W-:Y:S01]  /*8a40*/  UISETP.NE.U32.AND UP4, UPT, UR41, 0x1, UPT ;  /* 0x000000012900788c */ /* 0x000fe2000bf85070 */
[----:B------:R-:W-:Y:S10]  /*8a50*/  BRA.U UP6, `(.L_x_274) ;  /* 0x0000000106307547 */ /* 0x000ff4000b800000 */
[----:B------:R-:W-:Y:S01]  /*8a60*/  UIADD3 UR16, UP6, UPT, UR5, UR30, URZ ;  /* 0x0000001e05107290 */ /* 0x000fe2000ffde0ff */
[----:B0-----:R-:W-:-:S03]  /*8a70*/  IMAD.MOV.U32 R4, RZ, RZ, 0xff ;  /* 0x000000ffff047424 */ /* 0x001fc600078e00ff */
[----:B------:R-:W-:Y:S02]  /*8a80*/  UIADD3.X UR40, UPT, UPT, URZ, UR15, URZ, UP6, !UPT ;  /* 0x0000000fff287290 */ /* 0x000fe4000b7fe4ff */
[----:B------:R-:W-:Y:S02]  /*8a90*/  UIMAD.WIDE.U32 UR16, UR16, 0x3, UR32 ;  /* 0x00000003101078a5 */ /* 0x000fe4000f8e0020 */
[----:B------:R-:W-:-:S04]  /*8aa0*/  UIMAD UR40, UR40, 0x3, URZ ;  /* 0x00000003282878a4 */ /* 0x000fc8000f8e02ff */
[----:B------:R-:W-:Y:S02]  /*8ab0*/  UIADD3 UR40, UPT, UPT, UR17, UR40, URZ ;  /* 0x0000002811287290 */ /* 0x000fe4000fffe0ff */
[----:B------:R-:W-:Y:S02]  /*8ac0*/  IMAD.U32 R3, RZ, RZ, UR17 ;  /* 0x00000011ff037e24 */ /* 0x000fe4000f8e00ff */
[----:B------:R-:W-:Y:S02]  /*8ad0*/  IMAD.U32 R2, RZ, RZ, UR16 ;  /* 0x00000010ff027e24 */ /* 0x000fe4000f8e00ff */
[----:B------:R-:W-:-:S05]  /*8ae0*/  MOV R3, UR40 ;  /* 0x0000002800037c02 */ /* 0x000fca0008000f00 */
[----:B------:R1:W-:Y:S04]  /*8af0*/  STG.E.U8 desc[UR18][R2.64], R4 ;  /* 0x0000000402007986 */ /* 0x0003e8000c101112 */
[----:B------:R1:W-:Y:S04]  /*8b00*/  STG.E.U8 desc[UR18][R2.64+0x1], R4 ;  /* 0x0000010402007986 */ /* 0x0003e8000c101112 */
[----:B------:R1:W-:Y:S02]  /*8b10*/  STG.E.U8 desc[UR18][R2.64+0x2], R4 ;  /* 0x0000020402007986 */ /* 0x0003e4000c101112 */
.L_x_274:
[----:B------:R-:W-:-:S09]  /*8b20*/  ULOP3.LUT UP6, URZ, UR4, 0x4, URZ, 0xc0, !UPT ;  /* 0x0000000404ff7892 */ /* 0x000fd2000f8cc0ff */
[----:B------:R-:W-:Y:S05]  /*8b30*/  BRA.U !UP6, `(.L_x_275) ;  /* 0x000000010e407547 */ /* 0x000fea000b800000 */
[----:B------:R-:W-:-:S04]  /*8b40*/  UIADD3 UR16, UPT, UPT, UR5, 0x1, URZ ;  /* 0x0000000105107890 */ /* 0x000fc8000fffe0ff */
[----:B------:R-:W-:-:S04]  /*8b50*/  UISETP.GE.AND UP6, UPT, UR16, UR38, UPT ;  /* 0x000000261000728c */ /* 0x000fc8000bfc6270 */
[----:B------:R-:W-:-:S09]  /*8b60*/  UISETP.LT.OR UP6, UPT, UR39, -0x2, UP6 ;  /* 0xfffffffe2700788c */ /* 0x000fd2000b7c1670 */
[----:B------:R-:W-:Y:S05]  /*8b70*/  BRA.U UP6, `(.L_x_275) ;  /* 0x0000000106307547 */ /* 0x000fea000b800000 */
[----:B------:R-:W-:Y:S01]  /*8b80*/  UIADD3 UR16, UP6, UPT, UR16, UR30, URZ ;  /* 0x0000001e10107290 */ /* 0x000fe2000ffde0ff */
[----:B01----:R-:W-:-:S03]  /*8b90*/  IMAD.MOV.U32 R4, RZ, RZ, 0xff ;  /* 0x000000ffff047424 */ /* 0x003fc600078e00ff */
        /* <DEDUP_REMOVED lines=10> */
.L_x_275:
[----:B------:R-:W-:Y:S05]  /*8c40*/  BRA.U !UP3, `(.L_x_276) ;  /* 0x000000010b407547 */ /* 0x000fea000b800000 */
[----:B------:R-:W-:-:S04]  /*8c50*/  UIADD3 UR16, UPT, UPT, UR5, 0x2, URZ ;  /* 0x0000000205107890 */ /* 0x000fc8000fffe0ff */
[----:B------:R-:W-:-:S04]  /*8c60*/  UISETP.GE.AND UP3, UPT, UR16, UR38, UPT ;  /* 0x000000261000728c */ /* 0x000fc8000bf66270 */
[----:B------:R-:W-:-:S09]  /*8c70*/  UISETP.LT.OR UP3, UPT, UR39, -0x3, UP3 ;  /* 0xfffffffd2700788c */ /* 0x000fd20009f61670 */
[----:B------:R-:W-:Y:S05]  /*8c80*/  BRA.U UP3, `(.L_x_276) ;  /* 0x0000000103307547 */ /* 0x000fea000b800000 */
[----:B------:R-:W-:Y:S01]  /*8c90*/  UIADD3 UR16, UP3, UPT, UR16, UR30, URZ ;  /* 0x0000001e10107290 */ /* 0x000fe2000ff7e0ff */
[----:B012---:R-:W-:-:S03]  /*8ca0*/  IMAD.MOV.U32 R4, RZ, RZ, 0xff ;  /* 0x000000ffff047424 */ /* 0x007fc600078e00ff */
        /* <DEDUP_REMOVED lines=10> */
.L_x_276:
[----:B------:R-:W-:Y:S05]  /*8d50*/  BRA.U UP4, `(.L_x_272) ;  /* 0x0000000104407547 */ /* 0x000fea000b800000 */
[----:B------:R-:W-:-:S04]  /*8d60*/  UIADD3 UR16, UPT, UPT, UR5, 0x3, URZ ;  /* 0x0000000305107890 */ /* 0x000fc8000fffe0ff */
[----:B------:R-:W-:-:S04]  /*8d70*/  UISETP.GE.AND UP3, UPT, UR16, UR38, UPT ;  /* 0x000000261000728c */ /* 0x000fc8000bf66270 */
[----:B------:R-:W-:-:S09]  /*8d80*/  UISETP.LT.OR UP3, UPT, UR39, -0x4, UP3 ;  /* 0xfffffffc2700788c */ /* 0x000fd20009f61670 */
[----:B------:R-:W-:Y:S05]  /*8d90*/  BRA.U UP3, `(.L_x_272) ;  /* 0x0000000103307547 */ /* 0x000fea000b800000 */
[----:B------:R-:W-:Y:S01]  /*8da0*/  UIADD3 UR16, UP3, UPT, UR16, UR30, URZ ;  /* 0x0000001e10107290 */ /* 0x000fe2000ff7e0ff */
[----:B0123--:R-:W-:-:S03]  /*8db0*/  IMAD.MOV.U32 R4, RZ, RZ, 0xff ;  /* 0x000000ffff047424 */ /* 0x00ffc600078e00ff */
        /* <DEDUP_REMOVED lines=10> */
.L_x_272:
[----:B------:R-:W-:Y:S01]  /*8e60*/  UMOV UR4, URZ ;  /* 0x000000ff00047c82 */ /* 0x000fe20008000000 */
        /* <DEDUP_REMOVED lines=13> */
.L_x_280:
[----:B------:R-:W-:Y:S01]  /*8f40*/  UMOV UR4, 0x12 ;  /* 0x0000001200047882 */ /* 0x000fe20000000000 */
[----:B------:R-:W-:Y:S05]  /*8f50*/  BRA `(.L_x_282) ;  /* 0x0000000000e87947 */ /* 0x000fea0003800000 */
.L_x_279:
        /* <DEDUP_REMOVED lines=8> */
.L_x_278:
        /* <DEDUP_REMOVED lines=8> */
.L_x_283:
[----:B------:R-:W-:Y:S01]  /*9060*/  UMOV UR4, 0x1 ;  /* 0x0000000100047882 */ /* 0x000fe20000000000 */
[----:B------:R-:W-:Y:S05]  /*9070*/  BRA `(.L_x_282) ;  /* 0x0000000000a07947 */ /* 0x000fea0003800000 */
.L_x_286:
[----:B------:R-:W-:Y:S01]  /*9080*/  UMOV UR4, 0x8 ;  /* 0x0000000800047882 */ /* 0x000fe20000000000 */
[----:B------:R-:W-:Y:S05]  /*9090*/  BRA `(.L_x_282) ;  /* 0x0000000000987947 */ /* 0x000fea0003800000 */
.L_x_284:
[----:B0123--:R-:W-:-:S05]  /*90a0*/  VIADD R2, R0, 0xffffffc8 ;  /* 0xffffffc800027836 */ /* 0x00ffca0000000000 */
[----:B------:R-:W-:-:S04]  /*90b0*/  LOP3.LUT R2, R2, 0xffff, RZ, 0xc0, !PT ;  /* 0x0000ffff02027812 */ /* 0x000fc800078ec0ff */
[----:B------:R-:W-:-:S13]  /*90c0*/  ISETP.GE.U32.AND P0, PT, R2, 0x2, PT ;  /* 0x000000020200780c */ /* 0x000fda0003f06070 */
[----:B------:R-:W-:Y:S05]  /*90d0*/  @!P0 BRA `(.L_x_281) ;  /* 0x0000000000848947 */ /* 0x000fea0003800000 */
[----:B------:R-:W-:Y:S05]  /*90e0*/  BRA `(.L_x_282) ;  /* 0x0000000000847947 */ /* 0x000fea0003800000 */
.L_x_277:
        /* <DEDUP_REMOVED lines=8> */
.L_x_288:
[----:B0123--:R-:W-:-:S05]  /*9170*/  VIADD R2, R0, 0xffffffbb ;  /* 0xffffffbb00027836 */ /* 0x00ffca0000000000 */
[----:B------:R-:W-:-:S04]  /*9180*/  LOP3.LUT R2, R2, 0xffff, RZ, 0xc0, !PT ;  /* 0x0000ffff02027812 */ /* 0x000fc800078ec0ff */
[----:B------:R-:W-:-:S13]  /*9190*/  ISETP.GE.U32.AND P0, PT, R2, 0x2, PT ;  /* 0x000000020200780c */ /* 0x000fda0003f06070 */
[----:B------:R-:W-:Y:S05]  /*91a0*/  @!P0 BRA `(.L_x_285) ;  /* 0x0000000000488947 */ /* 0x000fea0003800000 */
[----:B------:R-:W-:-:S13]  /*91b0*/  ISETP.NE.AND P0, PT, R0, 0x4d, PT ;  /* 0x0000004d0000780c */ /* 0x000fda0003f05270 */
[----:B------:R-:W-:Y:S05]  /*91c0*/  @P0 BRA `(.L_x_282) ;  /* 0x00000000004c0947 */ /* 0x000fea0003800000 */
[----:B------:R-:W-:Y:S01]  /*91d0*/  UMOV UR4, 0x1b ;  /* 0x0000001b00047882 */ /* 0x000fe20000000000 */
[----:B------:R-:W-:Y:S05]  /*91e0*/  BRA `(.L_x_282) ;  /* 0x0000000000447947 */ /* 0x000fea0003800000 */
.L_x_287:
[----:B------:R-:W-:-:S13]  /*91f0*/  ISETP.GT.AND P0, PT, R0, 0x51, PT ;  /* 0x000000510000780c */ /* 0x000fda0003f04270 */
[----:B------:R-:W-:Y:S05]  /*9200*/  @P0 BRA `(.L_x_289) ;  /* 0x0000000000200947 */ /* 0x000fea0003800000 */
        /* <DEDUP_REMOVED lines=8> */
.L_x_289:
[----:B------:R-:W-:-:S13]  /*9290*/  ISETP.NE.AND P0, PT, R0, 0x52, PT ;  /* 0x000000520000780c */ /* 0x000fda0003f05270 */
[----:B------:R-:W-:Y:S05]  /*92a0*/  @!P0 BRA `(.L_x_281) ;  /* 0x0000000000108947 */ /* 0x000fea0003800000 */
[----:B------:R-:W-:-:S13]  /*92b0*/  ISETP.NE.AND P0, PT, R0, 0x53, PT ;  /* 0x000000530000780c */ /* 0x000fda0003f05270 */
[----:B------:R-:W-:Y:S05]  /*92c0*/  @P0 BRA `(.L_x_282) ;  /* 0x00000000000c0947 */ /* 0x000fea0003800000 */
.L_x_285:
[----:B------:R-:W-:Y:S01]  /*92d0*/  UMOV UR4, 0x10 ;  /* 0x0000001000047882 */ /* 0x000fe20000000000 */
[----:B------:R-:W-:Y:S05]  /*92e0*/  BRA `(.L_x_282) ;  /* 0x0000000000047947 */ /* 0x000fea0003800000 */
.L_x_281:
[----:B------:R-:W-:-:S05]  /*92f0*/  UMOV UR4, 0x11 ;  /* 0x0000001100047882 */ /* 0x000fca0000000000 */
.L_x_282:
        /* <DEDUP_REMOVED lines=24> */
.L_x_291:
[----:B------:R-:W-:Y:S01]  /*9480*/  UISETP.NE.U32.AND UP3, UPT, UR41, 0x1, UPT ;  /* 0x000000012900788c */ /* 0x000fe2000bf65070 */
        /* <DEDUP_REMOVED lines=13> */
.L_x_292:
[----:B------:R-:W-:-:S09]  /*9560*/  ULOP3.LUT UP4, URZ, UR4, 0x4, URZ, 0xc0, !UPT ;  /* 0x0000000404ff7892 */ /* 0x000fd2000f88c0ff */
[----:B------:R-:W-:Y:S05]  /*9570*/  BRA.U !UP4, `(.L_x_293) ;  /* 0x000000010c407547 */ /* 0x000fea000b800000 */
        /* <DEDUP_REMOVED lines=10> */
[----:B------:R-:W-:Y:S01]  /*9620*/  MOV R3, UR17 ;  /* 0x0000001100037c02 */ /* 0x000fe20008000f00 */
[----:B------:R-:W-:-:S03]  /*9630*/  IMAD.U32 R2, RZ, RZ, UR16 ;  /* 0x00000010ff027e24 */ /* 0x000fc6000f8e00ff */
[----:B------:R-:W-:-:S05]  /*9640*/  IMAD.U32 R3, RZ, RZ, UR4 ;  /* 0x00000004ff037e24 */ /* 0x000fca000f8e00ff */
[----:B------:R0:W-:Y:S04]  /*9650*/  STG.E.U8 desc[UR18][R2.64], R4 ;  /* 0x0000000402007986 */ /* 0x0001e8000c101112 */
[----:B------:R0:W-:Y:S04]  /*9660*/  STG.E.U8 desc[UR18][R2.64+0x1], R4 ;  /* 0x0000010402007986 */ /* 0x0001e8000c101112 */
[----:B------:R0:W-:Y:S02]  /*9670*/  STG.E.U8 desc[UR18][R2.64+0x2], R4 ;  /* 0x0000020402007986 */ /* 0x0001e4000c101112 */
.L_x_293:
        /* <DEDUP_REMOVED lines=17> */
.L_x_294:
        /* <DEDUP_REMOVED lines=17> */
.L_x_290:
        /* <DEDUP_REMOVED lines=12> */
.L_x_298:
[----:B------:R-:W-:Y:S01]  /*9960*/  UMOV UR4, 0x4 ;  /* 0x0000000400047882 */ /* 0x000fe20000000000 */
[----:B------:R-:W-:Y:S05]  /*9970*/  BRA `(.L_x_300) ;  /* 0x0000000000e87947 */ /* 0x000fea0003800000 */
.L_x_299:
[----:B------:R-:W-:Y:S01]  /*9980*/  UMOV UR4, 0x13 ;  /* 0x0000001300047882 */ /* 0x000fe20000000000 */
[----:B------:R-:W-:Y:S05]  /*9990*/  BRA `(.L_x_300) ;  /* 0x0000000000e07947 */ /* 0x000fea0003800000 */
.L_x_297:
[----:B------:R-:W-:Y:S01]  /*99a0*/  UMOV UR4, 0x1 ;  /* 0x0000000100047882 */ /* 0x000fe20000000000 */
[----:B------:R-:W-:Y:S05]  /*99b0*/  BRA `(.L_x_300) ;  /* 0x0000000000d87947 */ /* 0x000fea0003800000 */
.L_x_296:
        /* <DEDUP_REMOVED lines=9> */
.L_x_302:
[----:B------:R-:W-:Y:S01]  /*9a50*/  UMOV UR4, 0xa ;  /* 0x0000000a00047882 */ /* 0x000fe20000000000 */
[----:B------:R-:W-:Y:S05]  /*9a60*/  BRA `(.L_x_300) ;  /* 0x0000000000ac7947 */ /* 0x000fea0003800000 */
.L_x_301:
        /* <DEDUP_REMOVED lines=8> */
.L_x_295:
[----:B------:R-:W-:-:S13]  /*9af0*/  ISETP.GT.AND P0, PT, R0, 0x4c, PT ;  /* 0x0000004c0000780c */ /* 0x000fda0003f04270 */
[----:B------:R-:W-:Y:S05]  /*9b00*/  @P0 BRA `(.L_x_306) ;  /* 0x0000000000300947 */ /* 0x000fea0003800000 */
[----:B0123--:R-:W-:-:S05]  /*9b10*/  VIADD R2, R0, 0xffffffbb ;  /* 0xffffffbb00027836 */ /* 0x00ffca0000000000 */
[----:B------:R-:W-:-:S04]  /*9b20*/  LOP3.LUT R2, R2, 0xffff, RZ, 0xc0, !PT ;  /* 0x0000ffff02027812 */ /* 0x000fc800078ec0ff */
[----:B------:R-:W-:-:S13]  /*9b30*/  ISETP.GE.U32.AND P0, PT, R2, 0x2, PT ;  /* 0x000000020200780c */ /* 0x000fda0003f06070 */
[----:B------:R-:W-:Y:S05]  /*9b40*/  @!P0 BRA `(.L_x_303) ;  /* 0x0000000000188947 */ /* 0x000fea0003800000 */
[----:B------:R-:W-:-:S13]  /*9b50*/  ISETP.NE.AND P0, PT, R0, 0x41, PT ;  /* 0x000000410000780c */ /* 0x000fda0003f05270 */
[----:B------:R-:W-:Y:S05]  /*9b60*/  @!P0 BRA `(.L_x_305) ;  /* 0x0000000000688947 */ /* 0x000fea0003800000 */
[----:B------:R-:W-:-:S13]  /*9b70*/  ISETP.NE.AND P0, PT, R0, 0x43, PT ;  /* 0x000000430000780c */ /* 0x000fda0003f05270 */
[----:B------:R-:W-:Y:S05]  /*9b80*/  @P0 BRA `(.L_x_300) ;  /* 0x0000000000640947 */ /* 0x000fea0003800000 */
.L_x_304:
[----:B------:R-:W-:Y:S01]  /*9b90*/  UMOV UR4, 0x10 ;  /* 0x0000001000047882 */ /* 0x000fe20000000000 */
[----:B------:R-:W-:Y:S05]  /*9ba0*/  BRA `(.L_x_300) ;  /* 0x00000000005c7947 */ /* 0x000fea0003800000 */
.L_x_303:
[----:B------:R-:W-:Y:S01]  /*9bb0*/  UMOV UR4, 0x1e ;  /* 0x0000001e00047882 */ /* 0x000fe20000000000 */
[----:B------:R-:W-:Y:S05]  /*9bc0*/  BRA `(.L_x_300) ;  /* 0x0000000000547947 */ /* 0x000fea0003800000 */
.L_x_306:
[----:B0123--:R-:W-:-:S05]  /*9bd0*/  VIADD R3, R0, 0xffffffb3 ;  /* 0xffffffb300037836 */ /* 0x00ffca0000000000 */
        /* <DEDUP_REMOVED lines=15> */
[----:B------:R-:W-:Y:S01]  /*9cd0*/  UMOV UR4, 0xe ;  /* 0x0000000e00047882 */ /* 0x000fe20000000000 */
[----:B------:R-:W-:Y:S05]  /*9ce0*/  BRA `(.L_x_300) ;  /* 0x00000000000c7947 */ /* 0x000fea0003800000 */
.L_x_307:
[----:B------:R-:W-:Y:S01]  /*9cf0*/  UMOV UR4, 0x15 ;  /* 0x0000001500047882 */ /* 0x000fe20000000000 */
[----:B------:R-:W-:Y:S05]  /*9d00*/  BRA `(.L_x_300) ;  /* 0x0000000000047947 */ /* 0x000fea0003800000 */
.L_x_305:
[----:B------:R-:W-:-:S05]  /*9d10*/  UMOV UR4, 0x11 ;  /* 0x0000001100047882 */ /* 0x000fca0000000000 */
.L_x_300:
[----:B------:R-:W-:-:S04]  /*9d20*/  UIADD3 UR16, UPT, UPT, UR36, 0x2, URZ ;  /* 0x0000000224107890 */ /* 0x000fc8000fffe0ff */
[----:B------:R-:W-:-:S04]  /*9d30*/  UISETP.GE.AND UP3, UPT, UR16, UR37, UPT ;  /* 0x000000251000728c */ /* 0x000fc8000bf66270 */
[----:B------:R-:W-:-:S09]  /*9d40*/  UISETP.LT.OR UP3, UPT, UR36, -0x2, UP3 ;  /* 0xfffffffe2400788c */ /* 0x000fd20009f61670 */
        /* <DEDUP_REMOVED lines=24> */
.L_x_309:
        /* <DEDUP_REMOVED lines=14> */
.L_x_310:
        /* <DEDUP_REMOVED lines=18> */
.L_x_311:
[----:B------:R-:W-:Y:S05]  /*a0d0*/  BRA.U !UP6, `(.L_x_312) ;  /* 0x000000010e407547 */ /* 0x000fea000b800000 */
[----:B------:R-:W-:-:S04]  /*a0e0*/  UIADD3 UR16, UPT, UPT, UR5, 0x2, URZ ;  /* 0x0000000205107890 */ /* 0x000fc8000fffe0ff */
[----:B------:R-:W-:-:S04]  /*a0f0*/  UISETP.GE.AND UP4, UPT, UR16, UR38, UPT ;  /* 0x000000261000728c */ /* 0x000fc8000bf86270 */
[----:B------:R-:W-:-:S09]  /*a100*/  UISETP.LT.OR UP4, UPT, UR39, -0x3, UP4 ;  /* 0xfffffffd2700788c */ /* 0x000fd2000a781670 */
[----:B------:R-:W-:Y:S05]  /*a110*/  BRA.U UP4, `(.L_x_312) ;  /* 0x0000000104307547 */ /* 0x000fea000b800000 */
[----:B------:R-:W-:Y:S01]  /*a120*/  UIADD3 UR16, UP4, UPT, UR16, UR26, URZ ;  /* 0x0000001a10107290 */ /* 0x000fe2000ff9e0ff */
[----:B0123--:R-:W-:-:S03]  /*a130*/  HFMA2 R4, -RZ, RZ, 0, 1.5199184417724609375e-05 ;  /* 0x000000ffff047431 */ /* 0x00ffc600000001ff */
        /* <DEDUP_REMOVED lines=10> */
.L_x_312:
        /* <DEDUP_REMOVED lines=17> */
.L_x_308:
[----:B------:R-:W-:Y:S01]  /*a2f0*/  ISETP.GT.AND P1, PT, R0, 0x38, PT ;  /* 0x000000380000780c */ /* 0x000fe20003f24270 */
[----:B------:R-:W-:-:S12]  /*a300*/  UMOV UR4, URZ ;  /* 0x000000ff00047c82 */ /* 0x000fd80008000000 */
        /* <DEDUP_REMOVED lines=10> */
.L_x_316:
[----:B------:R-:W-:Y:S01]  /*a3b0*/  UMOV UR4, 0x8 ;  /* 0x0000000800047882 */ /* 0x000fe20000000000 */
[----:B------:R-:W-:Y:S05]  /*a3c0*/  BRA `(.L_x_318) ;  /* 0x0000000400147947 */ /* 0x000fea0003800000 */
.L_x_315:
[----:B------:R-:W-:-:S13]  /*a3d0*/  ISETP.NE.AND P0, PT, R0, 0x31, PT ;  /* 0x000000310000780c */ /* 0x000fda0003f05270 */
[----:B------:R-:W-:Y:S05]  /*a3e0*/  @!P0 BRA `(.L_x_319) ;  /* 0x0000000000608947 */ /* 0x000fea0003800000 */
[----:B------:R-:W-:-:S13]  /*a3f0*/  ISETP.NE.AND P0, PT, R0, 0x32, PT ;  /* 0x000000320000780c */ /* 0x000fda0003f05270 */
[----:B------:R-:W-:Y:S05]  /*a400*/  @!P0 BRA `(.L_x_320) ;  /* 0x00000000000c8947 */ /* 0x000fea0003800000 */
[----:B------:R-:W-:-:S13]  /*a410*/  ISETP.NE.AND P0, PT, R0, 0x33, PT ;  /* 0x000000330000780c */ /* 0x000fda0003f05270 */
[----:B------:R-:W-:Y:S05]  /*a420*/  @!P0 BRA `(.L_x_321) ;  /* 0x0000000000488947 */ /* 0x000fea0003800000 */
[----:B------:R-:W-:Y:S05]  /*a430*/  BRA `(.L_x_318) ;  /* 0x0000000000f87947 */ /* 0x000fea0003800000 */
.L_x_320:
[----:B------:R-:W-:Y:S01]  /*a440*/  UMOV UR4, 0x2 ;  /* 0x0000000200047882 */ /* 0x000fe20000000000 */
[----:B------:R-:W-:Y:S05]  /*a450*/  BRA `(.L_x_318) ;  /* 0x0000000000f07947 */ /* 0x000fea0003800000 */
.L_x_314:
[----:B------:R-:W-:-:S13]  /*a460*/  ISETP.GT.AND P0, PT, R0, 0x35, PT ;  /* 0x000000350000780c */ /* 0x000fda0003f04270 */
[----:B------:R-:W-:Y:S05]  /*a470*/  @P0 BRA `(.L_x_322) ;  /* 0x00000000001c0947 */ /* 0x000fea0003800000 */
[----:B------:R-:W-:-:S13]  /*a480*/  ISETP.NE.AND P0, PT, R0, 0x34, PT ;  /* 0x000000340000780c */ /* 0x000fda0003f05270 */
[----:B------:R-:W-:Y:S05]  /*a490*/  @!P0 BRA `(.L_x_323) ;  /* 0x00000000000c8947 */ /* 0x000fea0003800000 */
[----:B------:R-:W-:-:S13]  /*a4a0*/  ISETP.NE.AND P0, PT, R0, 0x35, PT ;  /* 0x000000350000780c */ /* 0x000fda0003f05270 */
[----:B------:R-:W-:Y:S05]  /*a4b0*/  @!P0 BRA `(.L_x_324) ;  /* 0x0000000000cc8947 */ /* 0x000fea0003800000 */
[----:B------:R-:W-:Y:S05]  /*a4c0*/  BRA `(.L_x_318) ;  /* 0x0000000000d47947 */ /* 0x000fea0003800000 */
.L_x_323:
[----:B------:R-:W-:Y:S01]  /*a4d0*/  UMOV UR4, 0x12 ;  /* 0x0000001200047882 */ /* 0x000fe20000000000 */
[----:B------:R-:W-:Y:S05]  /*a4e0*/  BRA `(.L_x_318) ;  /* 0x0000000000cc7947 */ /* 0x000fea0003800000 */
.L_x_322:
[----:B------:R-:W-:-:S13]  /*a4f0*/  ISETP.NE.AND P0, PT, R0, 0x36, PT ;  /* 0x000000360000780c */ /* 0x000fda0003f05270 */
[----:B------:R-:W-:Y:S05]  /*a500*/  @!P0 BRA `(.L_x_325) ;  /* 0x0000000000c08947 */ /* 0x000fea0003800000 */
[----:B------:R-:W-:-:S13]  /*a510*/  ISETP.NE.AND P0, PT, R0, 0x37, PT ;  /* 0x000000370000780c */ /* 0x000fda0003f05270 */
[----:B------:R-:W-:Y:S05]  /*a520*/  @!P0 BRA `(.L_x_319) ;  /* 0x0000000000108947 */ /* 0x000fea0003800000 */
[----:B------:R-:W-:-:S13]  /*a530*/  ISETP.NE.AND P0, PT, R0, 0x38, PT ;  /* 0x000000380000780c */ /* 0x000fda0003f05270 */
[----:B------:R-:W-:Y:S05]  /*a540*/  @P0 BRA `(.L_x_318) ;  /* 0x0000000000b40947 */ /* 0x000fea0003800000 */
.L_x_321:
[----:B------:R-:W-:Y:S01]  /*a550*/  UMOV UR4, 0xe ;  /* 0x0000000e00047882 */ /* 0x000fe20000000000 */
[----:B------:R-:W-:Y:S05]  /*a560*/  BRA `(.L_x_318) ;  /* 0x0000000000ac7947 */ /* 0x000fea0003800000 */
.L_x_319:
[----:B------:R-:W-:Y:S01]  /*a570*/  UMOV UR4, 0x4 ;  /* 0x0000000400047882 */ /* 0x000fe20000000000 */
[----:B------:R-:W-:Y:S05]  /*a580*/  BRA `(.L_x_318) ;  /* 0x0000000000a47947 */ /* 0x000fea0003800000 */
.L_x_313:
        /* <DEDUP_REMOVED lines=11> */
.L_x_329:
[----:B------:R-:W-:Y:S01]  /*a640*/  UMOV UR4, 0x1f ;  /* 0x0000001f00047882 */ /* 0x000fe20000000000 */
[----:B------:R-:W-:Y:S05]  /*a650*/  BRA `(.L_x_318) ;  /* 0x0000000000707947 */ /* 0x000fea0003800000 */
.L_x_328:
[----:B------:R-:W-:Y:S01]  /*a660*/  UMOV UR4, 0xf ;  /* 0x0000000f00047882 */ /* 0x000fe20000000000 */
[----:B------:R-:W-:Y:S05]  /*a670*/  BRA `(.L_x_318) ;  /* 0x0000000000687947 */ /* 0x000fea0003800000 */
.L_x_327:
[----:B0123--:R-:W-:-:S05]  /*a680*/  VIADD R2, R0, 0xffffffbb ;  /* 0xffffffbb00027836 */ /* 0x00ffca0000000000 */
[----:B------:R-:W-:-:S04]  /*a690*/  LOP3.LUT R2, R2, 0xffff, RZ, 0xc0, !PT ;  /* 0x0000ffff02027812 */ /* 0x000fc800078ec0ff */
[----:B------:R-:W-:-:S13]  /*a6a0*/  ISETP.GE.U32.AND P0, PT, R2, 0x2, PT ;  /* 0x000000020200780c */ /* 0x000fda0003f06070 */
[----:B------:R-:W-:Y:S05]  /*a6b0*/  @P0 BRA `(.L_x_318) ;  /* 0x0000000000580947 */ /* 0x000fea0003800000 */
.L_x_330:
[----:B------:R-:W-:Y:S01]  /*a6c0*/  UMOV UR4, 0x10 ;  /* 0x0000001000047882 */ /* 0x000fe20000000000 */
[----:B------:R-:W-:Y:S05]  /*a6d0*/  BRA `(.L_x_318) ;  /* 0x0000000000507947 */ /* 0x000fea0003800000 */
.L_x_326:
        /* <DEDUP_REMOVED lines=10> */
.L_x_317:
[----:B------:R-:W-:Y:S01]  /*a780*/  UMOV UR4, 0x15 ;  /* 0x0000001500047882 */ /* 0x000fe20000000000 */
[----:B------:R-:W-:Y:S05]  /*a790*/  BRA `(.L_x_318) ;  /* 0x0000000000207947 */ /* 0x000fea0003800000 */
.L_x_331:
[----:B------:R-:W-:-:S04]  /*a7a0*/  ISETP.NE.AND P0, PT, R0, 0x52, PT ;  /* 0x000000520000780c */ /* 0x000fc80003f05270 */
[----:B------:R-:W-:-:S13]  /*a7b0*/  ISETP.EQ.OR P0, PT, R0, 0x50, !P0 ;  /* 0x000000500000780c */ /* 0x000fda0004702670 */
[----:B------:R-:W-:Y:S05]  /*a7c0*/  @P0 BRA `(.L_x_325) ;  /* 0x0000000000100947 */ /* 0x000fea0003800000 */
[----:B------:R-:W-:-:S13]  /*a7d0*/  ISETP.NE.AND P0, PT, R0, 0x53, PT ;  /* 0x000000530000780c */ /* 0x000fda0003f05270 */
[----:B------:R-:W-:Y:S05]  /*a7e0*/  @P0 BRA `(.L_x_318) ;  /* 0x00000000000c0947 */ /* 0x000fea0003800000 */
.L_x_324:
[----:B------:R-:W-:Y:S01]  /*a7f0*/  UMOV UR4, 0x1 ;  /* 0x0000000100047882 */ /* 0x000fe20000000000 */
[----:B------:R-:W-:Y:S05]  /*a800*/  BRA `(.L_x_318) ;  /* 0x0000000000047947 */ /* 0x000fea0003800000 */
.L_x_325:
[----:B------:R-:W-:-:S05]  /*a810*/  UMOV UR4, 0x1e ;  /* 0x0000001e00047882 */ /* 0x000fca0000000000 */
.L_x_318:
        /* <DEDUP_REMOVED lines=27> */
.L_x_333:
        /* <DEDUP_REMOVED lines=14> */
.L_x_334:
        /* <DEDUP_REMOVED lines=18> */
.L_x_335:
        /* <DEDUP_REMOVED lines=17> */
.L_x_336:
        /* <DEDUP_REMOVED lines=17> */
.L_x_332:
        /* <DEDUP_REMOVED lines=10> */
[----:B------:R-:W-:Y:S01]  /*ae90*/  UMOV UR4, 0x19 ;  /* 0x0000001900047882 */ /* 0x000fe20000000000 */
[----:B------:R-:W-:Y:S05]  /*aea0*/  BRA `(.L_x_341) ;  /* 0x0000000400107947 */ /* 0x000fea0003800000 */
.L_x_340:
[----:B------:R-:W-:Y:S01]  /*aeb0*/  UMOV UR4, 0x12 ;  /* 0x0000001200047882 */ /* 0x000fe20000000000 */
[----:B------:R-:W-:Y:S05]  /*aec0*/  BRA `(.L_x_341) ;  /* 0x0000000400087947 */ /* 0x000fea0003800000 */
.L_x_339:
[----:B0123--:R-:W-:-:S05]  /*aed0*/  VIADD R2, R0, 0xffffffcf ;  /* 0xffffffcf00027836 */ /* 0x00ffca0000000000 */
[----:B------:R-:W-:-:S04]  /*aee0*/  LOP3.LUT R2, R2, 0xffff, RZ, 0xc0, !PT ;  /* 0x0000ffff02027812 */ /* 0x000fc800078ec0ff */
[----:B------:R-:W-:-:S13]  /*aef0*/  ISETP.GE.U32.AND P0, PT, R2, 0x2, PT ;  /* 0x000000020200780c */ /* 0x000fda0003f06070 */
[----:B------:R-:W-:Y:S05]  /*af00*/  @!P0 BRA `(.L_x_342) ;  /* 0x00000000000c8947 */ /* 0x000fea0003800000 */
[----:B------:R-:W-:-:S13]  /*af10*/  ISETP.NE.AND P0, PT, R0, 0x33, PT ;  /* 0x000000330000780c */ /* 0x000fda0003f05270 */
[----:B------:R-:W-:Y:S05]  /*af20*/  @!P0 BRA `(.L_x_343) ;  /* 0x0000000000e48947 */ /* 0x000fea0003800000 */
[----:B------:R-:W-:Y:S05]  /*af30*/  BRA `(.L_x_341) ;  /* 0x0000000000ec7947 */ /* 0x000fea0003800000 */
.L_x_342:
[----:B------:R-:W-:Y:S01]  /*af40*/  UMOV UR4, 0x4 ;  /* 0x0000000400047882 */ /* 0x000fe20000000000 */
[----:B------:R-:W-:Y:S05]  /*af50*/  BRA `(.L_x_341) ;  /* 0x0000000000e47947 */ /* 0x000fea0003800000 */
.L_x_338:
[----:B------:R-:W-:-:S13]  /*af60*/  ISETP.GT.AND P0, PT, R0, 0x35, PT ;  /* 0x000000350000780c */ /* 0x000fda0003f04270 */
[----:B------:R-:W-:Y:S05]  /*af70*/  @P0 BRA `(.L_x_344) ;  /* 0x00000000001c0947 */ /* 0x000fea0003800000 */
[----:B------:R-:W-:-:S13]  /*af80*/  ISETP.NE.AND P0, PT, R0, 0x34, PT ;  /* 0x000000340000780c */ /* 0x000fda0003f05270 */
[----:B------:R-:W-:Y:S05]  /*af90*/  @!P0 BRA `(.L_x_345) ;  /* 0x00000000000c8947 */ /* 0x000fea0003800000 */
[----:B------:R-:W-:-:S13]  /*afa0*/  ISETP.NE.AND P0, PT, R0, 0x35, PT ;  /* 0x000000350000780c */ /* 0x000fda0003f05270 */
[----:B------:R-:W-:Y:S05]  /*afb0*/  @!P0 BRA `(.L_x_343) ;  /* 0x0000000000c08947 */ /* 0x000fea0003800000 */
[----:B------:R-:W-:Y:S05]  /*afc0*/  BRA `(.L_x_341) ;  /* 0x0000000000c87947 */ /* 0x000fea0003800000 */
.L_x_345:
[----:B------:R-:W-:Y:S01]  /*afd0*/  UMOV UR4, 0x1f ;  /* 0x0000001f00047882 */ /* 0x000fe20000000000 */
[----:B------:R-:W-:Y:S05]  /*afe0*/  BRA `(.L_x_341) ;  /* 0x0000000000c07947 */ /* 0x000fea0003800000 */
.L_x_344:
[----:B------:R-:W-:-:S13]  /*aff0*/  ISETP.NE.AND P0, PT, R0, 0x36, PT ;  /* 0x000000360000780c */ /* 0x000fda0003f05270 */
[----:B------:R-:W-:Y:S05]  /*b000*/  @!P0 BRA `(.L_x_346) ;  /* 0x00000000007c8947 */ /* 0x000fea0003800000 */
[----:B------:R-:W-:-:S13]  /*b010*/  ISETP.NE.AND P0, PT, R0, 0x37, PT ;  /* 0x000000370000780c */ /* 0x000fda0003f05270 */
[----:B------:R-:W-:Y:S05]  /*b020*/  @!P0 BRA `(.L_x_347) ;  /* 0x00000000000c8947 */ /* 0x000fea0003800000 */
[----:B------:R-:W-:-:S13]  /*b030*/  ISETP.NE.AND P0, PT, R0, 0x38, PT ;  /* 0x000000380000780c */ /* 0x000fda0003f05270 */
[----:B------:R-:W-:Y:S05]  /*b040*/  @!P0 BRA `(.L_x_346) ;  /* 0x00000000006c8947 */ /* 0x000fea0003800000 */
[----:B------:R-:W-:Y:S05]  /*b050*/  BRA `(.L_x_341) ;  /* 0x0000000000a47947 */ /* 0x000fea0003800000 */
.L_x_347:
[----:B------:R-:W-:Y:S01]  /*b060*/  UMOV UR4, 0x8 ;  /* 0x0000000800047882 */ /* 0x000fe20000000000 */
[----:B------:R-:W-:Y:S05]  /*b070*/  BRA `(.L_x_341) ;  /* 0x00000000009c7947 */ /* 0x000fea0003800000 */
.L_x_337:
        /* <DEDUP_REMOVED lines=11> */
.L_x_349:
[----:B0123--:R-:W-:-:S05]  /*b130*/  VIADD R2, R0, 0xffffffbb ;  /* 0xffffffbb00027836 */ /* 0x00ffca0000000000 */
[----:B------:R-:W-:-:S04]  /*b140*/  LOP3.LUT R2, R2, 0xffff, RZ, 0xc0, !PT ;  /* 0x0000ffff02027812 */ /* 0x000fc800078ec0ff */
[----:B------:R-:W-:-:S13]  /*b150*/  ISETP.GE.U32.AND P0, PT, R2, 0x2, PT ;  /* 0x000000020200780c */ /* 0x000fda0003f06070 */
[----:B------:R-:W-:Y:S05]  /*b160*/  @!P0 BRA `(.L_x_350) ;  /* 0x00000000005c8947 */ /* 0x000fea0003800000 */
[----:B------:R-:W-:-:S13]  /*b170*/  ISETP.NE.AND P0, PT, R0, 0x4d, PT ;  /* 0x0000004d0000780c */ /* 0x000fda0003f05270 */
[----:B------:R-:W-:Y:S05]  /*b180*/  @!P0 BRA `(.L_x_346) ;  /* 0x00000000001c8947 */ /* 0x000fea0003800000 */
[----:B------:R-:W-:Y:S05]  /*b190*/  BRA `(.L_x_341) ;  /* 0x0000000000547947 */ /* 0x000fea0003800000 */
.L_x_348:
[----:B------:R-:W-:-:S13]  /*b1a0*/  ISETP.GT.AND P0, PT, R0, 0x4f, PT ;  /* 0x0000004f0000780c */ /* 0x000fda0003f04270 */
[----:B------:R-:W-:Y:S05]  /*b1b0*/  @P0 BRA `(.L_x_351) ;  /* 0x0000000000200947 */ /* 0x000fea0003800000 */
[----:B------:R-:W-:-:S13]  /*b1c0*/  ISETP.NE.AND P0, PT, R0, 0x4e, PT ;  /* 0x0000004e0000780c */ /* 0x000fda0003f05270 */
[----:B------:R-:W-:Y:S05]  /*b1d0*/  @!P0 BRA `(.L_x_352) ;  /* 0x0000000000108947 */ /* 0x000fea0003800000 */
[----:B------:R-:W-:-:S13]  /*b1e0*/  ISETP.NE.AND P0, PT, R0, 0x4f, PT ;  /* 0x0000004f0000780c */ /* 0x000fda0003f05270 */
[----:B------:R-:W-:Y:S05]  /*b1f0*/  @P0 BRA `(.L_x_341) ;  /* 0x00000000003c0947 */ /* 0x000fea0003800000 */
.L_x_346:
[----:B------:R-:W-:Y:S01]  /*b200*/  UMOV UR4, 0x11 ;  /* 0x0000001100047882 */ /* 0x000fe20000000000 */
[----:B------:R-:W-:Y:S05]  /*b210*/  BRA `(.L_x_341) ;  /* 0x0000000000347947 */ /* 0x000fea0003800000 */
.L_x_352:
[----:B------:R-:W-:Y:S01]  /*b220*/  UMOV UR4, 0x13 ;  /* 0x0000001300047882 */ /* 0x000fe20000000000 */
[----:B------:R-:W-:Y:S05]  /*b230*/  BRA `(.L_x_341) ;  /* 0x00000000002c7947 */ /* 0x000fea0003800000 */
.L_x_351:
        /* <DEDUP_REMOVED lines=8> */
.L_x_343:
[----:B------:R-:W-:Y:S01]  /*b2c0*/  UMOV UR4, 0x1 ;  /* 0x0000000100047882 */ /* 0x000fe20000000000 */
[----:B------:R-:W-:Y:S05]  /*b2d0*/  BRA `(.L_x_341) ;  /* 0x0000000000047947 */ /* 0x000fea0003800000 */
.L_x_350:
[----:B------:R-:W-:-:S05]  /*b2e0*/  UMOV UR4, 0x10 ;  /* 0x0000001000047882 */ /* 0x000fca0000000000 */
.L_x_341:
        /* <DEDUP_REMOVED lines=24> */
.L_x_354:
        /* <DEDUP_REMOVED lines=14> */
.L_x_355:
        /* <DEDUP_REMOVED lines=18> */
.L_x_356:
        /* <DEDUP_REMOVED lines=17> */
.L_x_357:
        /* <DEDUP_REMOVED lines=17> */
.L_x_353:
        /* <DEDUP_REMOVED lines=13> */
.L_x_360:
[----:B------:R-:W-:-:S13]  /*b960*/  ISETP.NE.AND P0, PT, R0, 0x30, PT ;  /* 0x000000300000780c */ /* 0x000fda0003f05270 */
[----:B------:R-:W-:Y:S05]  /*b970*/  @!P0 BRA `(.L_x_361) ;  /* 0x0000000000ac8947 */ /* 0x000fea0003800000 */
[----:B------:R-:W-:-:S13]  /*b980*/  ISETP.NE.AND P0, PT, R0, 0x31, PT ;  /* 0x000000310000780c */ /* 0x000fda0003f05270 */
[----:B------:R-:W-:Y:S05]  /*b990*/  @!P0 BRA `(.L_x_363) ;  /* 0x00000000000c8947 */ /* 0x000fea0003800000 */
[----:B------:R-:W-:-:S13]  /*b9a0*/  ISETP.NE.AND P0, PT, R0, 0x32, PT ;  /* 0x000000320000780c */ /* 0x000fda0003f05270 */
[----:B------:R-:W-:Y:S05]  /*b9b0*/  @!P0 BRA `(.L_x_364) ;  /* 0x0000000000488947 */ /* 0x000fea0003800000 */
[----:B------:R-:W-:Y:S05]  /*b9c0*/  BRA `(.L_x_362) ;  /* 0x0000000000ac7947 */ /* 0x000fea0003800000 */
.L_x_363:
[----:B------:R-:W-:Y:S01]  /*b9d0*/  UMOV UR4, 0x4 ;  /* 0x0000000400047882 */ /* 0x000fe20000000000 */
[----:B------:R-:W-:Y:S05]  /*b9e0*/  BRA `(.L_x_362) ;  /* 0x0000000000a47947 */ /* 0x000fea0003800000 */
.L_x_359:
[----:B------:R-:W-:-:S13]  /*b9f0*/  ISETP.GT.AND P0, PT, R0, 0x34, PT ;  /* 0x000000340000780c */ /* 0x000fda0003f04270 */
[----:B------:R-:W-:Y:S05]  /*ba00*/  @P0 BRA `(.L_x_365) ;  /* 0x00000000001c0947 */ /* 0x000fea0003800000 */
[----:B------:R-:W-:-:S13]  /*ba10*/  ISETP.NE.AND P0, PT, R0, 0x33, PT ;  /* 0x000000330000780c */ /* 0x000fda0003f05270 */
[----:B------:R-:W-:Y:S05]  /*ba20*/  @!P0 BRA `(.L_x_366) ;  /* 0x00000000000c8947 */ /* 0x000fea0003800000 */
[----:B------:R-:W-:-:S13]  /*ba30*/  ISETP.NE.AND P0, PT, R0, 0x34, PT ;  /* 0x000000340000780c */ /* 0x000fda0003f05270 */
[----:B------:R-:W-:Y:S05]  /*ba40*/  @!P0 BRA `(.L_x_367) ;  /* 0x0000000000708947 */ /* 0x000fea0003800000 */
[----:B------:R-:W-:Y:S05]  /*ba50*/  BRA `(.L_x_362) ;  /* 0x0000000000887947 */ /* 0x000fea0003800000 */
.L_x_366:
[----:B------:R-:W-:Y:S01]  /*ba60*/  UMOV UR4, 0x1 ;  /* 0x0000000100047882 */ /* 0x000fe20000000000 */
[----:B------:R-:W-:Y:S05]  /*ba70*/  BRA `(.L_x_362) ;  /* 0x0000000000807947 */ /* 0x000fea0003800000 */
.L_x_365:
[----:B0123--:R-:W-:-:S05]  /*ba80*/  VIADD R2, R0, 0xffffffcb ;  /* 0xffffffcb00027836 */ /* 0x00ffca0000000000 */
[----:B------:R-:W-:-:S04]  /*ba90*/  LOP3.LUT R2, R2, 0xffff, RZ, 0xc0, !PT ;  /* 0x0000ffff02027812 */ /* 0x000fc800078ec0ff */
[----:B------:R-:W-:-:S13]  /*baa0*/  ISETP.GE.U32.AND P0, PT, R2, 0x2, PT ;  /* 0x000000020200780c */ /* 0x000fda0003f06070 */
[----:B------:R-:W-:Y:S05]  /*bab0*/  @!P0 BRA `(.L_x_361) ;  /* 0x00000000005c8947 */ /* 0x000fea0003800000 */
[----:B------:R-:W-:-:S13]  /*bac0*/  ISETP.NE.AND P0, PT, R0, 0x37, PT ;  /* 0x000000370000780c */ /* 0x000fda0003f05270 */
[----:B------:R-:W-:Y:S05]  /*bad0*/  @P0 BRA `(.L_x_362) ;  /* 0x0000000000680947 */ /* 0x000fea0003800000 */
.L_x_364:
[----:B------:R-:W-:Y:S01]  /*bae0*/  UMOV UR4, 0x8 ;  /* 0x0000000800047882 */ /* 0x000fe20000000000 */
[----:B------:R-:W-:Y:S05]  /*baf0*/  BRA `(.L_x_362) ;  /* 0x0000000000607947 */ /* 0x000fea0003800000 */
.L_x_358:
[----:B0123--:R-:W-:-:S05]  /*bb00*/  VIADD R2, R0, 0xffffffbf ;  /* 0xffffffbf00027836 */ /* 0x00ffca0000000000 */
        /* <DEDUP_REMOVED lines=12> */
.L_x_368:
[----:B------:R-:W-:-:S13]  /*bbd0*/  ISETP.NE.AND P0, PT, R0, 0x38, PT ;  /* 0x000000380000780c */ /* 0x000fda0003f05270 */
[----:B------:R-:W-:Y:S05]  /*bbe0*/  @!P0 BRA `(.L_x_361) ;  /* 0x0000000000108947 */ /* 0x000fea0003800000 */
[----:B------:R-:W-:-:S13]  /*bbf0*/  ISETP.NE.AND P0, PT, R0, 0x39, PT ;  /* 0x000000390000780c */ /* 0x000fda0003f05270 */
[----:B------:R-:W-:Y:S05]  /*bc00*/  @P0 BRA `(.L_x_362) ;  /* 0x00000000001c0947 */ /* 0x000fea0003800000 */
.L_x_367:
[----:B------:R-:W-:Y:S01]  /*bc10*/  UMOV UR4, 0x2 ;  /* 0x0000000200047882 */ /* 0x000fe20000000000 */
[----:B------:R-:W-:Y:S05]  /*bc20*/  BRA `(.L_x_362) ;  /* 0x0000000000147947 */ /* 0x000fea0003800000 */
.L_x_361:
[----:B------:R-:W-:Y:S01]  /*bc30*/  UMOV UR4, 0x11 ;  /* 0x0000001100047882 */ /* 0x000fe20000000000 */
[----:B------:R-:W-:Y:S05]  /*bc40*/  BRA `(.L_x_362) ;  /* 0x00000000000c7947 */ /* 0x000fea0003800000 */
.L_x_370:
[----:B------:R-:W-:Y:S01]  /*bc50*/  UMOV UR4, 0x12 ;  /* 0x0000001200047882 */ /* 0x000fe20000000000 */
[----:B------:R-:W-:Y:S05]  /*bc60*/  BRA `(.L_x_362) ;  /* 0x0000000000047947 */ /* 0x000fea0003800000 */
.L_x_369:
[----:B------:R-:W-:-:S05]  /*bc70*/  UMOV UR4, 0x10 ;  /* 0x0000001000047882 */ /* 0x000fca0000000000 */
.L_x_362:
        /* <DEDUP_REMOVED lines=24> */
.L_x_372:
        /* <DEDUP_REMOVED lines=14> */
.L_x_373:
        /* <DEDUP_REMOVED lines=18> */
.L_x_374:
        /* <DEDUP_REMOVED lines=17> */
.L_x_375:
        /* <DEDUP_REMOVED lines=17> */
.L_x_371:
[----:B------:R-:W-:Y:S01]  /*c220*/  UMOV UR4, URZ ;  /* 0x000000ff00047c82 */ /* 0x000fe20008000000 */
[----:B------:R-:W-:Y:S05]  /*c230*/  @P1 BRA `(.L_x_376) ;  /* 0x00000000008c1947 */ /* 0x000fea0003800000 */
[----:B------:R-:W-:-:S13]  /*c240*/  ISETP.GT.AND P0, PT, R0, 0x33, PT ;  /* 0x000000330000780c */ /* 0x000fda0003f04270 */
[----:B------:R-:W-:Y:S05]  /*c250*/  @P0 BRA `(.L_x_377) ;  /* 0x0000000000400947 */ /* 0x000fea0003800000 */
[----:B------:R-:W-:-:S13]  /*c260*/  ISETP.GT.AND P0, PT, R0, 0x31, PT ;  /* 0x000000310000780c */ /* 0x000fda0003f04270 */
[----:B------:R-:W-:Y:S05]  /*c270*/  @P0 BRA `(.L_x_378) ;  /* 0x0000000000200947 */ /* 0x000fea0003800000 */
[----:B0123--:R-:W-:-:S04]  /*c280*/  IADD3 R2, PT, PT, R0, -0x30, RZ ;  /* 0xffffffd000027810 */ /* 0x00ffc80007ffe0ff */
[----:B------:R-:W-:-:S04]  /*c290*/  LOP3.LUT R2, R2, 0xffff, RZ, 0xc0, !PT ;  /* 0x0000ffff02027812 */ /* 0x000fc800078ec0ff */
[----:B------:R-:W-:-:S13]  /*c2a0*/  ISETP.GE.U32.AND P0, PT, R2, 0x2, PT ;  /* 0x000000020200780c */ /* 0x000fda0003f06070 */
[----:B------:R-:W-:Y:S05]  /*c2b0*/  @!P0 BRA `(.L_x_379) ;  /* 0x0000000000e48947 */ /* 0x000fea0003800000 */
[----:B------:R-:W-:-:S13]  /*c2c0*/  ISETP.NE.AND P0, PT, R0, 0x2e, PT ;  /* 0x0000002e0000780c */ /* 0x000fda0003f05270 */
[----:B------:R-:W-:Y:S05]  /*c2d0*/  @P0 BRA `(.L_x_380) ;  /* 0x0000000000f00947 */ /* 0x000fea0003800000 */
[----:B------:R-:W-:Y:S01]  /*c2e0*/  UMOV UR4, 0x6 ;  /* 0x0000000600047882 */ /* 0x000fe20000000000 */
[----:B------:R-:W-:Y:S05]  /*c2f0*/  BRA `(.L_x_380) ;  /* 0x0000000000e87947 */ /* 0x000fea0003800000 */
.L_x_378:
[----:B------:R-:W-:-:S13]  /*c300*/  ISETP.NE.AND P0, PT, R0, 0x32, PT ;  /* 0x000000320000780c */ /* 0x000fda0003f05270 */
[----:B------:R-:W-:Y:S05]  /*c310*/  @!P0 BRA `(.L_x_381) ;  /* 0x0000000000c48947 */ /* 0x000fea0003800000 */
[----:B------:R-:W-:-:S13]  /*c320*/  ISETP.NE.AND P0, PT, R0, 0x33, PT ;  /* 0x000000330000780c */ /* 0x000fda0003f05270 */
[----:B------:R-:W-:Y:S05]  /*c330*/  @P0 BRA `(.L_x_380) ;  /* 0x0000000000d80947 */ /* 0x000fea0003800000 */
[----:B------:R-:W-:Y:S01]  /*c340*/  UMOV UR4, 0x1e ;  /* 0x0000001e00047882 */ /* 0x000fe20000000000 */
[----:B------:R-:W-:Y:S05]  /*c350*/  BRA `(.L_x_380) ;  /* 0x0000000000d07947 */ /* 0x000fea0003800000 */
.L_x_377:
        /* <DEDUP_REMOVED lines=10> */
.L_x_382:
[----:B------:R-:W-:-:S13]  /*c400*/  ISETP.NE.AND P0, PT, R0, 0x37, PT ;  /* 0x000000370000780c */ /* 0x000fda0003f05270 */
[----:B------:R-:W-:Y:S05]  /*c410*/  @!P0 BRA `(.L_x_383) ;  /* 0x00000000000c8947 */ /* 0x000fea0003800000 */
[----:B------:R-:W-:-:S13]  /*c420*/  ISETP.NE.AND P0, PT, R0, 0x38, PT ;  /* 0x000000380000780c */ /* 0x000fda0003f05270 */
[----:B------:R-:W-:Y:S05]  /*c430*/  @!P0 BRA `(.L_x_379) ;  /* 0x0000000000848947 */ /* 0x000fea0003800000 */
[----:B------:R-:W-:Y:S05]  /*c440*/  BRA `(.L_x_380) ;  /* 0x0000000000947947 */ /* 0x000fea0003800000 */
.L_x_383:
[----:B------:R-:W-:Y:S01]  /*c450*/  UMOV UR4, 0x8 ;  /* 0x0000000800047882 */ /* 0x000fe20000000000 */
[----:B------:R-:W-:Y:S05]  /*c460*/  BRA `(.L_x_380) ;  /* 0x00000000008c7947 */ /* 0x000fea0003800000 */
.L_x_376:
        /* <DEDUP_REMOVED lines=9> */
.L_x_385:
[----:B------:R-:W-:Y:S01]  /*c500*/  UMOV UR4, 0xc ;  /* 0x0000000c00047882 */ /* 0x000fe20000000000 */
[----:B------:R-:W-:Y:S05]  /*c510*/  BRA `(.L_x_380) ;  /* 0x0000000000607947 */ /* 0x000fea0003800000 */
.L_x_384:
        /* <DEDUP_REMOVED lines=15> */
.L_x_387:
[----:B------:R-:W-:-:S13]  /*c610*/  ISETP.NE.AND P0, PT, R0, 0x45, PT ;  /* 0x000000450000780c */ /* 0x000fda0003f05270 */
[----:B------:R-:W-:Y:S05]  /*c620*/  @P0 BRA `(.L_x_380) ;  /* 0x00000000001c0947 */ /* 0x000fea0003800000 */
.L_x_381:
[----:B------:R-:W-:Y:S01]  /*c630*/  UMOV UR4, 0x1f ;  /* 0x0000001f00047882 */ /* 0x000fe20000000000 */
[----:B------:R-:W-:Y:S05]  /*c640*/  BRA `(.L_x_380) ;  /* 0x0000000000147947 */ /* 0x000fea0003800000 */
.L_x_379:
[----:B------:R-:W-:Y:S01]  /*c650*/  UMOV UR4, 0xe ;  /* 0x0000000e00047882 */ /* 0x000fe20000000000 */
[----:B------:R-:W-:Y:S05]  /*c660*/  BRA `(.L_x_380) ;  /* 0x00000000000c7947 */ /* 0x000fea0003800000 */
.L_x_388:
[----:B------:R-:W-:Y:S01]  /*c670*/  UMOV UR4, 0x10 ;  /* 0x0000001000047882 */ /* 0x000fe20000000000 */
[----:B------:R-:W-:Y:S05]  /*c680*/  BRA `(.L_x_380) ;  /* 0x0000000000047947 */ /* 0x000fea0003800000 */
.L_x_386:
[----:B------:R-:W-:-:S05]  /*c690*/  UMOV UR4, 0x11 ;  /* 0x0000001100047882 */ /* 0x000fca0000000000 */
.L_x_380:
        /* <DEDUP_REMOVED lines=21> */
[----:B0123--:R-:W-:Y:S02]  /*c7f0*/  IMAD.U32 R3, RZ, RZ, UR17 ;  /* 0x00000011ff037e24 */ /* 0x00ffe4000f8e00ff */
[----:B------:R-:W-:Y:S02]  /*c800*/  IMAD.U32 R2, RZ, RZ, UR16 ;  /* 0x00000010ff027e24 */ /* 0x000fe4000f8e00ff */
[----:B------:R-:W-:-:S05]  /*c810*/  IMAD.U32 R3, RZ, RZ, UR40 ;  /* 0x00000028ff037e24 */ /* 0x000fca000f8e00ff */
[----:B------:R0:W-:Y:S04]  /*c820*/  STG.E.U8 desc[UR18][R2.64], R0 ;  /* 0x0000000002007986 */ /* 0x0001e8000c101112 */
[----:B------:R0:W-:Y:S04]  /*c830*/  STG.E.U8 desc[UR18][R2.64+0x1], R0 ;  /* 0x0000010002007986 */ /* 0x0001e8000c101112 */
[----:B------:R0:W-:Y:S02]  /*c840*/  STG.E.U8 desc[UR18][R2.64+0x2], R0 ;  /* 0x0000020002007986 */ /* 0x0001e4000c101112 */
.L_x_390:
        /* <DEDUP_REMOVED lines=8> */
[----:B-123--:R-:W-:Y:S02]  /*c8d0*/  IMAD.U32 R3, RZ, RZ, UR17 ;  /* 0x00000011ff037e24 */ /* 0x00efe4000f8e00ff */
[----:B------:R-:W-:Y:S02]  /*c8e0*/  IMAD.U32 R2, RZ, RZ, UR16 ;  /* 0x00000010ff027e24 */ /* 0x000fe4000f8e00ff */
[----:B------:R-:W-:-:S05]  /*c8f0*/  IMAD.U32 R3, RZ, RZ, UR40 ;  /* 0x00000028ff037e24 */ /* 0x000fca000f8e00ff */
[----:B------:R0:W-:Y:S04]  /*c900*/  STG.E.U8 desc[UR18][R2.64], R0 ;  /* 0x0000000002007986 */ /* 0x0001e8000c101112 */
[----:B------:R0:W-:Y:S04]  /*c910*/  STG.E.U8 desc[UR18][R2.64+0x1], R0 ;  /* 0x0000010002007986 */ /* 0x0001e8000c101112 */
[----:B------:R0:W-:Y:S02]  /*c920*/  STG.E.U8 desc[UR18][R2.64+0x2], R0 ;  /* 0x0000020002007986 */ /* 0x0001e4000c101112 */
.L_x_391:
[----:B------:R-:W-:-:S09]  /*c930*/  ULOP3.LUT UP4, URZ, UR4, 0x4, URZ, 0xc0, !UPT ;  /* 0x0000000404ff7892 */ /* 0x000fd2000f88c0ff */
[----:B------:R-:W-:Y:S05]  /*c940*/  BRA.U !UP4, `(.L_x_392) ;  /* 0x000000010c407547 */ /* 0x000fea000b800000 */
[----:B------:R-:W-:-:S04]  /*c950*/  UIADD3 UR16, UPT, UPT, UR5, 0x1, URZ ;  /* 0x0000000105107890 */ /* 0x000fc8000fffe0ff */
[----:B------:R-:W-:-:S04]  /*c960*/  UISETP.GE.AND UP4, UPT, UR16, UR38, UPT ;  /* 0x000000261000728c */ /* 0x000fc8000bf86270 */
[----:B------:R-:W-:-:S09]  /*c970*/  UISETP.LT.OR UP4, UPT, UR39, -0x2, UP4 ;  /* 0xfffffffe2700788c */ /* 0x000fd2000a781670 */
[----:B------:R-:W-:Y:S05]  /*c980*/  BRA.U UP4, `(.L_x_392) ;  /* 0x0000000104307547 */ /* 0x000fea000b800000 */
        /* <DEDUP_REMOVED lines=12> */
.L_x_392:
        /* <DEDUP_REMOVED lines=17> */
.L_x_393:
[----:B------:R-:W-:Y:S05]  /*cb60*/  BRA.U UP3, `(.L_x_389) ;  /* 0x0000000103407547 */ /* 0x000fea000b800000 */
        /* <DEDUP_REMOVED lines=16> */
.L_x_389:
[----:B------:R-:W-:Y:S02]  /*cc70*/  UIADD3 UR34, UP3, UPT, UR34, 0x1, URZ ;  /* 0x0000000122227890 */ /* 0x000fe4000ff7e0ff */
[----:B------:R-:W-:Y:S02]  /*cc80*/  UIADD3 UR5, UPT, UPT, UR5, 0x6, URZ ;  /* 0x0000000605057890 */ /* 0x000fe4000fffe0ff */
[----:B------:R-:W-:Y:S01]  /*cc90*/  UIADD3.X UR35, UPT, UPT, URZ, UR35, URZ, UP3, !UPT ;  /* 0x00000023ff237290 */ /* 0x000fe20009ffe4ff */
[----:B------:R-:W-:Y:S11]  /*cca0*/  BRA.U UP5, `(.L_x_394) ;  /* 0xffffffb505c87547 */ /* 0x000ff6000b83ffff */
[----:B------:R-:W-:Y:S05]  /*ccb0*/  EXIT ;  /* 0x000000000000794d */ /* 0x000fea0003800000 */
.L_x_395:
[----:B------:R-:W-:-:S00]  /*ccc0*/  BRA `(.L_x_395) ;  /* 0xfffffffc00fc7947 */ /* 0x000fc0000383ffff */
[----:B------:R-:W-:-:S00]  /*ccd0*/  NOP ;  /* 0x0000000000007918 */ /* 0x000fc00000000000 */
        /* <DEDUP_REMOVED lines=10> */
.L_x_442:


//--------------------- .text.nms_suppress        --------------------------
	.section	.text.nms_suppress,"ax",@progbits
	.align	128
        .global         nms_suppress
        .type           nms_suppress,@function
        .size           nms_suppress,(.L_x_440 - nms_suppress)
        .other          nms_suppress,@"STO_CUDA_ENTRY STV_DEFAULT"
nms_suppress:
.text.nms_suppress:
[----:B------:R-:W-:Y:S01]  /*0000*/  LDC R1, c[0x0][0x37c] ;  /* 0x0000df00ff017b82 */ /* 0x000fe20000000800 */
[----:B------:R-:W0:Y:S07]  /*0010*/  S2R R0, SR_TID.X ;  /* 0x0000000000007919 */ /* 0x000e2e0000002100 */
[----:B------:R-:W0:Y:S02]  /*0020*/  S2UR UR4, SR_CTAID.X ;  /* 0x00000000000479c3 */ /* 0x000e240000002500 */
[----:B0-----:R-:W-:-:S13]  /*0030*/  LOP3.LUT P0, RZ, R0, UR4, RZ, 0xfc, !PT ;  /* 0x0000000400ff7c12 */ /* 0x001fda000f80fcff */
[----:B------:R-:W-:Y:S05]  /*0040*/  @P0 EXIT ;  /* 0x000000000000094d */ /* 0x000fea0003800000 */
[----:B------:R-:W0:Y:S02]  /*0050*/  LDC R0, c[0x0][0x388] ;  /* 0x0000e200ff007b82 */ /* 0x000e240000000800 */
[----:B0-----:R-:W-:-:S13]  /*0060*/  ISETP.GE.AND P0, PT, R0, 0x1, PT ;  /* 0x000000010000780c */ /* 0x001fda0003f06270 */
[----:B------:R-:W-:Y:S05]  /*0070*/  @!P0 EXIT ;  /* 0x000000000000894d */ /* 0x000fea0003800000 */
[C---:B------:R-:W-:Y:S01]  /*0080*/  ISETP.GE.U32.AND P0, PT, R0.reuse, 0x10, PT ;  /* 0x000000100000780c */ /* 0x040fe20003f06070 */
[----:B------:R-:W0:Y:S01]  /*0090*/  LDCU.64 UR6, c[0x0][0x358] ;  /* 0x00006b00ff0677ac */ /* 0x000e220008000a00 */
[----:B------:R-:W-:Y:S01]  /*00a0*/  LOP3.LUT R6, R0, 0xf, RZ, 0xc0, !PT ;  /* 0x0000000f00067812 */ /* 0x000fe200078ec0ff */
[----:B------:R-:W-:-:S03]  /*00b0*/  IMAD.MOV.U32 R7, RZ, RZ, RZ ;  /* 0x000000ffff077224 */ /* 0x000fc600078e00ff */
[----:B------:R-:W-:-:S07]  /*00c0*/  ISETP.NE.AND P1, PT, R6, RZ, PT ;  /* 0x000000ff0600720c */ /* 0x000fce0003f25270 */
[----:B------:R-:W-:Y:S06]  /*00d0*/  @!P0 BRA `(.L_x_396) ;  /* 0x0000000000608947 */ /* 0x000fec0003800000 */
[----:B------:R-:W1:Y:S01]  /*00e0*/  LDC.64 R4, c[0x0][0x390] ;  /* 0x0000e400ff047b82 */ /* 0x000e620000000a00 */
[----:B------:R-:W-:Y:S01]  /*00f0*/  LOP3.LUT R7, R0, 0x7ffffff0, RZ, 0xc0, !PT ;  /* 0x7ffffff000077812 */ /* 0x000fe200078ec0ff */
[----:B------:R-:W-:-:S07]  /*0100*/  IMAD.MOV.U32 R0, RZ, RZ, RZ ;  /* 0x000000ffff007224 */ /* 0x000fce00078e00ff */
.L_x_397:
[----:B--2---:R-:W-:Y:S02]  /*0110*/  IMAD.MOV.U32 R9, RZ, RZ, 0x1 ;  /* 0x00000001ff097424 */ /* 0x004fe400078e00ff */
[C---:B-1----:R-:W-:Y:S01]  /*0120*/  IMAD.WIDE.U32 R2, R0.reuse, 0x4, R4 ;  /* 0x0000000400027825 */ /* 0x042fe200078e0004 */
[----:B------:R-:W-:-:S04]  /*0130*/  IADD3 R0, PT, PT, R0, 0x10, RZ ;  /* 0x0000001000007810 */ /* 0x000fc80007ffe0ff */
[----:B0-----:R2:W-:Y:S01]  /*0140*/  STG.E desc[UR6][R2.64], R9 ;  /* 0x0000000902007986 */ /* 0x0015e2000c101906 */
[----:B------:R-:W-:-:S03]  /*0150*/  ISETP.NE.AND P0, PT, R0, R7, PT ;  /* 0x000000070000720c */ /* 0x000fc60003f05270 */
[----:B------:R2:W-:Y:S04]  /*0160*/  STG.E desc[UR6][R2.64+0x4], R9 ;  /* 0x0000040902007986 */ /* 0x0005e8000c101906 */
        /* <DEDUP_REMOVED lines=13> */
[----:B------:R2:W-:Y:S01]  /*0240*/  STG.E desc[UR6][R2.64+0x3c], R9 ;  /* 0x00003c0902007986 */ /* 0x0005e2000c101906 */
[----:B------:R-:W-:Y:S05]  /*0250*/  @P0 BRA `(.L_x_397) ;  /* 0xfffffffc00ac0947 */ /* 0x000fea000383ffff */
.L_x_396:
[----:B------:R-:W-:Y:S05]  /*0260*/  @!P1 BRA `(.L_x_398) ;  /* 0x0000000000a09947 */ /* 0x000fea0003800000 */
[----:B------:R-:W1:Y:S01]  /*0270*/  LDCU UR5, c[0x0][0x388] ;  /* 0x00007100ff0577ac */ /* 0x000e620008000800 */
[----:B------:R-:W-:Y:S01]  /*0280*/  ISETP.GE.U32.AND P0, PT, R6, 0x8, PT ;  /* 0x000000080600780c */ /* 0x000fe20003f06070 */
[----:B-1----:R-:W-:-:S04]  /*0290*/  ULOP3.LUT UR4, UR5, 0x7, URZ, 0xc0, !UPT ;  /* 0x0000000705047892 */ /* 0x002fc8000f8ec0ff */
[----:B------:R-:W-:-:S08]  /*02a0*/  UISETP.NE.AND UP0, UPT, UR4, URZ, UPT ;  /* 0x000000ff0400728c */ /* 0x000fd0000bf05270 */
[----:B------:R-:W-:Y:S05]  /*02b0*/  @!P0 BRA `(.L_x_399) ;  /* 0x0000000000308947 */ /* 0x000fea0003800000 */
[----:B--2---:R-:W1:Y:S01]  /*02c0*/  LDC.64 R2, c[0x0][0x390] ;  /* 0x0000e400ff027b82 */ /* 0x004e620000000a00 */
[----:B------:R-:W-:Y:S02]  /*02d0*/  IMAD.MOV.U32 R5, RZ, RZ, 0x1 ;  /* 0x00000001ff057424 */ /* 0x000fe400078e00ff */
[----:B-1----:R-:W-:-:S04]  /*02e0*/  IMAD.WIDE.U32 R2, R7, 0x4, R2 ;  /* 0x0000000407027825 */ /* 0x002fc800078e0002 */
[----:B------:R-:W-:Y:S01]  /*02f0*/  VIADD R7, R7, 0x8 ;  /* 0x0000000807077836 */ /* 0x000fe20000000000 */
[----:B0-----:R1:W-:Y:S04]  /*0300*/  STG.E desc[UR6][R2.64], R5 ;  /* 0x0000000502007986 */ /* 0x0013e8000c101906 */
[----:B------:R1:W-:Y:S04]  /*0310*/  STG.E desc[UR6][R2.64+0x4], R5 ;  /* 0x0000040502007986 */ /* 0x0003e8000c101906 */
[----:B------:R1:W-:Y:S04]  /*0320*/  STG.E desc[UR6][R2.64+0x8], R5 ;  /* 0x0000080502007986 */ /* 0x0003e8000c101906 */
[----:B------:R1:W-:Y:S04]  /*0330*/  STG.E desc[UR6][R2.64+0xc], R5 ;  /* 0x00000c0502007986 */ /* 0x0003e8000c101906 */
[----:B------:R1:W-:Y:S04]  /*0340*/  STG.E desc[UR6][R2.64+0x10], R5 ;  /* 0x0000100502007986 */ /* 0x0003e8000c101906 */
[----:B------:R1:W-:Y:S04]  /*0350*/  STG.E desc[UR6][R2.64+0x14], R5 ;  /* 0x0000140502007986 */ /* 0x0003e8000c101906 */
[----:B------:R1:W-:Y:S04]  /*0360*/  STG.E desc[UR6][R2.64+0x18], R5 ;  /* 0x0000180502007986 */ /* 0x0003e8000c101906 */
[----:B------:R1:W-:Y:S02]  /*0370*/  STG.E desc[UR6][R2.64+0x1c], R5 ;  /* 0x00001c0502007986 */ /* 0x0003e4000c101906 */
.L_x_399:
[----:B------:R-:W-:Y:S05]  /*0380*/  BRA.U !UP0, `(.L_x_398) ;  /* 0x0000000108587547 */ /* 0x000fea000b800000 */
[----:B------:R-:W-:Y:S02]  /*0390*/  UISETP.GE.U32.AND UP0, UPT, UR4, 0x4, UPT ;  /* 0x000000040400788c */ /* 0x000fe4000bf06070 */
[----:B------:R-:W-:-:S04]  /*03a0*/  ULOP3.LUT UR5, UR5, 0x3, URZ, 0xc0, !UPT ;  /* 0x0000000305057892 */ /* 0x000fc8000f8ec0ff */
[----:B------:R-:W-:-:S03]  /*03b0*/  UISETP.NE.AND UP1, UPT, UR5, URZ, UPT ;  /* 0x000000ff0500728c */ /* 0x000fc6000bf25270 */
[----:B------:R-:W-:Y:S08]  /*03c0*/  BRA.U !UP0, `(.L_x_400) ;  /* 0x0000000108207547 */ /* 0x000ff0000b800000 */
[----:B-12---:R-:W1:Y:S01]  /*03d0*/  LDC.64 R2, c[0x0][0x390] ;  /* 0x0000e400ff027b82 */ /* 0x006e620000000a00 */
[----:B------:R-:W-:Y:S02]  /*03e0*/  IMAD.MOV.U32 R5, RZ, RZ, 0x1 ;  /* 0x00000001ff057424 */ /* 0x000fe400078e00ff */
[C---:B-1----:R-:W-:Y:S01]  /*03f0*/  IMAD.WIDE.U32 R2, R7.reuse, 0x4, R2 ;  /* 0x0000000407027825 */ /* 0x042fe200078e0002 */
[----:B------:R-:W-:-:S04]  /*0400*/  IADD3 R7, PT, PT, R7, 0x4, RZ ;  /* 0x0000000407077810 */ /* 0x000fc80007ffe0ff */
[----:B0-----:R3:W-:Y:S04]  /*0410*/  STG.E desc[UR6][R2.64], R5 ;  /* 0x0000000502007986 */ /* 0x0017e8000c101906 */
[----:B------:R3:W-:Y:S04]  /*0420*/  STG.E desc[UR6][R2.64+0x4], R5 ;  /* 0x0000040502007986 */ /* 0x0007e8000c101906 */
[----:B------:R3:W-:Y:S04]  /*0430*/  STG.E desc[UR6][R2.64+0x8], R5 ;  /* 0x0000080502007986 */ /* 0x0007e8000c101906 */
[----:B------:R3:W-:Y:S02]  /*0440*/  STG.E desc[UR6][R2.64+0xc], R5 ;  /* 0x00000c0502007986 */ /* 0x0007e4000c101906 */
.L_x_400:
[----:B------:R-:W-:Y:S05]  /*0450*/  BRA.U !UP1, `(.L_x_398) ;  /* 0x0000000109247547 */ /* 0x000fea000b800000 */
[----:B-1-3--:R-:W1:Y:S01]  /*0460*/  LDC.64 R4, c[0x0][0x390] ;  /* 0x0000e400ff047b82 */ /* 0x00ae620000000a00 */
[----:B--2---:R-:W-:Y:S01]  /*0470*/  IMAD.MOV.U32 R9, RZ, RZ, 0x1 ;  /* 0x00000001ff097424 */ /* 0x004fe200078e00ff */
[----:B------:R-:W-:-:S06]  /*0480*/  UMOV UR4, URZ ;  /* 0x000000ff00047c82 */ /* 0x000fcc0008000000 */
.L_x_401:
[----:B-1--4-:R-:W-:Y:S01]  /*0490*/  IMAD.WIDE.U32 R2, R7, 0x4, R4 ;  /* 0x0000000407027825 */ /* 0x012fe200078e0004 */
[----:B------:R-:W-:-:S03]  /*04a0*/  UIADD3 UR4, UPT, UPT, UR4, 0x1, URZ ;  /* 0x0000000104047890 */ /* 0x000fc6000fffe0ff */
[----:B------:R-:W-:Y:S01]  /*04b0*/  VIADD R7, R7, 0x1 ;  /* 0x0000000107077836 */ /* 0x000fe20000000000 */
[----:B0-----:R4:W-:Y:S01]  /*04c0*/  STG.E desc[UR6][R2.64], R9 ;  /* 0x0000000902007986 */ /* 0x0019e2000c101906 */
[----:B------:R-:W-:-:S09]  /*04d0*/  UISETP.NE.AND UP0, UPT, UR4, UR5, UPT ;  /* 0x000000050400728c */ /* 0x000fd2000bf05270 */
[----:B------:R-:W-:Y:S05]  /*04e0*/  BRA.U UP0, `(.L_x_401) ;  /* 0xfffffffd00e87547 */ /* 0x000fea000b83ffff */
.L_x_398:
[----:B-1234-:R-:W-:-:S07]  /*04f0*/  IMAD.MOV.U32 R2, RZ, RZ, RZ ;  /* 0x000000ffff027224 */ /* 0x01efce00078e00ff */
.L_x_419:
[----:B0-2---:R-:W1:Y:S02]  /*0500*/  LDC.64 R4, c[0x0][0x390] ;  /* 0x0000e400ff047b82 */ /* 0x005e640000000a00 */
[----:B-1----:R-:W-:-:S05]  /*0510*/  IMAD.WIDE.U32 R4, R2, 0x4, R4 ;  /* 0x0000000402047825 */ /* 0x002fca00078e0004 */
[----:B0-----:R-:W2:Y:S02]  /*0520*/  LDG.E R0, desc[UR6][R4.64] ;  /* 0x0000000604007981 */ /* 0x001ea4000c1e1900 */
[----:B--2---:R-:W-:-:S13]  /*0530*/  ISETP.NE.AND P0, PT, R0, RZ, PT ;  /* 0x000000ff0000720c */ /* 0x004fda0003f05270 */
[----:B---34-:R-:W-:Y:S05]  /*0540*/  @!P0 BRA `(.L_x_402) ;  /* 0x0000001400448947 */ /* 0x018fea0003800000 */
[----:B------:R-:W0:Y:S01]  /*0550*/  LDCU UR4, c[0x0][0x388] ;  /* 0x00007100ff0477ac */ /* 0x000e220008000800 */
[----:B------:R-:W-:-:S04]  /*0560*/  IADD3 R15, PT, PT, R2, 0x1, RZ ;  /* 0x00000001020f7810 */ /* 0x000fc80007ffe0ff */
[----:B0-----:R-:W-:-:S13]  /*0570*/  ISETP.GE.AND P0, PT, R15, UR4, PT ;  /* 0x000000040f007c0c */ /* 0x001fda000bf06270 */
[----:B------:R-:W-:Y:S05]  /*0580*/  @P0 BRA `(.L_x_402) ;  /* 0x0000001400340947 */ /* 0x000fea0003800000 */
[----:B------:R-:W0:Y:S01]  /*0590*/  LDC.64 R8, c[0x0][0x380] ;  /* 0x0000e000ff087b82 */ /* 0x000e220000000a00 */
[----:B------:R-:W-:-:S04]  /*05a0*/  IMAD.SHL.U32 R17, R2, 0x4, RZ ;  /* 0x0000000402117824 */ /* 0x000fc800078e00ff */
[----:B0-----:R-:W-:-:S05]  /*05b0*/  IMAD.WIDE.U32 R16, R17, 0x4, R8 ;  /* 0x0000000411107825 */ /* 0x001fca00078e0008 */
[----:B------:R-:W2:Y:S04]  /*05c0*/  LDG.E R10, desc[UR6][R16.64] ;  /* 0x00000006100a7981 */ /* 0x000ea8000c1e1900 */
[----:B------:R-:W3:Y:S04]  /*05d0*/  LDG.E R11, desc[UR6][R16.64+0x4] ;  /* 0x00000406100b7981 */ /* 0x000ee8000c1e1900 */
[----:B------:R-:W2:Y:S04]  /*05e0*/  LDG.E R13, desc[UR6][R16.64+0x8] ;  /* 0x00000806100d7981 */ /* 0x000ea8000c1e1900 */
[----:B------:R-:W3:Y:S01]  /*05f0*/  LDG.E R12, desc[UR6][R16.64+0xc] ;  /* 0x00000c06100c7981 */ /* 0x000ee2000c1e1900 */
[----:B------:R-:W-:-:S05]  /*0600*/  LOP3.LUT R0, RZ, R2, RZ, 0x33, !PT ;  /* 0x00000002ff007212 */ /* 0x000fca00078e33ff */
[----:B------:R-:W-:-:S05]  /*0610*/  VIADD R6, R0, UR4 ;  /* 0x0000000400067c36 */ /* 0x000fca0008000000 */
[----:B------:R-:W-:Y:S01]  /*0620*/  LOP3.LUT P0, R6, R6, 0x3, RZ, 0xc0, !PT ;  /* 0x0000000306067812 */ /* 0x000fe2000780c0ff */
[----:B--2---:R-:W-:Y:S01]  /*0630*/  FADD R0, -R10, R13 ;  /* 0x0000000d0a007221 */ /* 0x004fe20000000100 */
[----:B---3--:R-:W-:-:S04]  /*0640*/  FADD R3, -R11, R12 ;  /* 0x0000000c0b037221 */ /* 0x008fc80000000100 */
[----:B------:R-:W-:Y:S02]  /*0650*/  FMNMX R0, RZ, R0, !PT ;  /* 0x00000000ff007209 */ /* 0x000fe40007800000 */
[----:B------:R-:W-:-:S05]  /*0660*/  FMNMX R3, RZ, R3, !PT ;  /* 0x00000003ff037209 */ /* 0x000fca0007800000 */
[----:B------:R-:W-:Y:S01]  /*0670*/  FMUL R14, R0, R3 ;  /* 0x00000003000e7220 */ /* 0x000fe20000400000 */
[----:B------:R-:W-:Y:S06]  /*0680*/  @!P0 BRA `(.L_x_403) ;  /* 0x00000008001c8947 */ /* 0x000fec0003800000 */
[----:B------:R-:W2:Y:S02]  /*0690*/  LDG.E R0, desc[UR6][R4.64+0x4] ;  /* 0x0000040604007981 */ /* 0x000ea4000c1e1900 */
[----:B--2---:R-:W-:-:S13]  /*06a0*/  ISETP.NE.AND P0, PT, R0, RZ, PT ;  /* 0x000000ff0000720c */ /* 0x004fda0003f05270 */
[----:B------:R-:W-:Y:S05]  /*06b0*/  @!P0 BRA `(.L_x_404) ;  /* 0x00000000009c8947 */ /* 0x000fea0003800000 */
[----:B------:R-:W-:-:S04]  /*06c0*/  IMAD.SHL.U32 R15, R15, 0x4, RZ ;  /* 0x000000040f0f7824 */ /* 0x000fc800078e00ff */
[----:B------:R-:W-:-:S05]  /*06d0*/  IMAD.WIDE.U32 R8, R15, 0x4, R8 ;  /* 0x000000040f087825 */ /* 0x000fca00078e0008 */
[----:B------:R-:W2:Y:S04]  /*06e0*/  LDG.E R15, desc[UR6][R8.64] ;  /* 0x00000006080f7981 */ /* 0x000ea8000c1e1900 */
[----:B------:R-:W3:Y:S04]  /*06f0*/  LDG.E R18, desc[UR6][R8.64+0x4] ;  /* 0x0000040608127981 */ /* 0x000ee8000c1e1900 */
[----:B------:R-:W4:Y:S04]  /*0700*/  LDG.E R20, desc[UR6][R8.64+0x8] ;  /* 0x0000080608147981 */ /* 0x000f28000c1e1900 */
[----:B------:R-:W5:Y:S01]  /*0710*/  LDG.E R17, desc[UR6][R8.64+0xc] ;  /* 0x00000c0608117981 */ /* 0x000f62000c1e1900 */
[----:B--2---:R-:W-:-:S02]  /*0720*/  FMNMX R0, R10, R15, !PT ;  /* 0x0000000f0a007209 */ /* 0x004fc40007800000 */
[----:B---3--:R-:W-:Y:S02]  /*0730*/  FMNMX R3, R11, R18, !PT ;  /* 0x000000120b037209 */ /* 0x008fe40007800000 */
[----:B----4-:R-:W-:Y:S02]  /*0740*/  FMNMX R7, R13, R20, PT ;  /* 0x000000140d077209 */ /* 0x010fe40003800000 */
[----:B-----5:R-:W-:-:S03]  /*0750*/  FMNMX R16, R12, R17, PT ;  /* 0x000000110c107209 */ /* 0x020fc60003800000 */
[----:B------:R-:W-:Y:S02]  /*0760*/  FADD R0, -R0, R7 ;  /* 0x0000000700007221 */ /* 0x000fe40000000100 */
[----:B------:R-:W-:-:S03]  /*0770*/  FADD R3, -R3, R16 ;  /* 0x0000001003037221 */ /* 0x000fc60000000100 */
[----:B------:R-:W-:Y:S02]  /*0780*/  FMNMX R0, RZ, R0, !PT ;  /* 0x00000000ff007209 */ /* 0x000fe40007800000 */
[----:B------:R-:W-:-:S05]  /*0790*/  FMNMX R3, RZ, R3, !PT ;  /* 0x00000003ff037209 */ /* 0x000fca0007800000 */
[----:B------:R-:W-:Y:S01]  /*07a0*/  FMUL R0, R0, R3 ;  /* 0x0000000300007220 */ /* 0x000fe20000400000 */
[----:B------:R-:W-:-:S04]  /*07b0*/  HFMA2 R3, -RZ, RZ, 0, 0 ;  /* 0x00000000ff037431 */ /* 0x000fc800000001ff */
[----:B------:R-:W-:-:S13]  /*07c0*/  FSETP.GTU.AND P0, PT, R0, RZ, PT ;  /* 0x000000ff0000720b */ /* 0x000fda0003f0c000 */
[----:B------:R-:W-:Y:S05]  /*07d0*/  @!P0 BRA `(.L_x_405) ;  /* 0x0000000000488947 */ /* 0x000fea0003800000 */
[----:B------:R-:W-:Y:S01]  /*07e0*/  FADD R3, -R15, R20 ;  /* 0x000000140f037221 */ /* 0x000fe20000000100 */
[----:B------:R-:W-:-:S04]  /*07f0*/  FADD R7, -R18, R17 ;  /* 0x0000001112077221 */ /* 0x000fc80000000100 */
[----:B------:R-:W-:Y:S02]  /*0800*/  FMNMX R3, RZ, R3, !PT ;  /* 0x00000003ff037209 */ /* 0x000fe40007800000 */
[----:B------:R-:W-:-:S05]  /*0810*/  FMNMX R7, RZ, R7, !PT ;  /* 0x00000007ff077209 */ /* 0x000fca0007800000 */
[----:B------:R-:W-:-:S04]  /*0820*/  FFMA R3, R3, R7, R14 ;  /* 0x0000000703037223 */ /* 0x000fc8000000000e */
[----:B------:R-:W-:-:S04]  /*0830*/  FADD R3, -R0, R3 ;  /* 0x0000000300037221 */ /* 0x000fc80000000100 */
[----:B------:R-:W-:-:S04]  /*0840*/  FADD R9, R3, 9.9999999747524270788e-07 ;  /* 0x358637bd03097421 */ /* 0x000fc80000000000 */
[----:B------:R-:W0:Y:S08]  /*0850*/  MUFU.RCP R3, R9 ;  /* 0x0000000900037308 */ /* 0x000e300000001000 */
[----:B------:R-:W1:Y:S01]  /*0860*/  FCHK P0, R0, R9 ;  /* 0x0000000900007302 */ /* 0x000e620000000000 */
[----:B0-----:R-:W-:-:S04]  /*0870*/  FFMA R8, -R9, R3, 1 ;  /* 0x3f80000009087423 */ /* 0x001fc80000000103 */
[----:B------:R-:W-:-:S04]  /*0880*/  FFMA R3, R3, R8, R3 ;  /* 0x0000000803037223 */ /* 0x000fc80000000003 */
[----:B------:R-:W-:-:S04]  /*0890*/  FFMA R8, R0, R3, RZ ;  /* 0x0000000300087223 */ /* 0x000fc800000000ff */
[----:B------:R-:W-:-:S04]  /*08a0*/  FFMA R7, -R9, R8, R0 ;  /* 0x0000000809077223 */ /* 0x000fc80000000100 */
[----:B------:R-:W-:Y:S01]  /*08b0*/  FFMA R3, R3, R7, R8 ;  /* 0x0000000703037223 */ /* 0x000fe20000000008 */
[----:B-1----:R-:W-:Y:S06]  /*08c0*/  @!P0 BRA `(.L_x_405) ;  /* 0x00000000000c8947 */ /* 0x002fec0003800000 */
[----:B------:R-:W-:Y:S01]  /*08d0*/  IMAD.MOV.U32 R3, RZ, RZ, R9 ;  /* 0x000000ffff037224 */ /* 0x000fe200078e0009 */
[----:B------:R-:W-:-:S07]  /*08e0*/  MOV R18, 0x900 ;  /* 0x0000090000127802 */ /* 0x000fce0000000f00 */
[----:B------:R-:W-:Y:S05]  /*08f0*/  CALL.REL.NOINC `($__internal_0_$__cuda_sm3x_div_rn_noftz_f32_slowpath) ;  /* 0x00000010006c7944 */ /* 0x000fea0003c00000 */
.L_x_405:
[----:B------:R-:W0:Y:S02]  /*0900*/  LDCU UR4, c[0x0][0x38c] ;  /* 0x00007180ff0477ac */ /* 0x000e240008000800 */
[----:B0-----:R-:W-:-:S13]  /*0910*/  FSETP.GT.AND P0, PT, R3, UR4, PT ;  /* 0x0000000403007c0b */ /* 0x001fda000bf04000 */
[----:B------:R0:W-:Y:S02]  /*0920*/  @P0 STG.E desc[UR6][R4.64+0x4], RZ ;  /* 0x000004ff04000986 */ /* 0x0001e4000c101906 */
.L_x_404:
[----:B------:R-:W-:Y:S01]  /*0930*/  ISETP.NE.AND P0, PT, R6, 0x1, PT ;  /* 0x000000010600780c */ /* 0x000fe20003f05270 */
[----:B------:R-:W-:-:S12]  /*0940*/  VIADD R15, R2, 0x2 ;  /* 0x00000002020f7836 */ /* 0x000fd80000000000 */
[----:B------:R-:W-:Y:S05]  /*0950*/  @!P0 BRA `(.L_x_403) ;  /* 0x0000000400688947 */ /* 0x000fea0003800000 */
[----:B------:R-:W2:Y:S02]  /*0960*/  LDG.E R0, desc[UR6][R4.64+0x8] ;  /* 0x0000080604007981 */ /* 0x000ea4000c1e1900 */
[----:B--2---:R-:W-:-:S13]  /*0970*/  ISETP.NE.AND P0, PT, R0, RZ, PT ;  /* 0x000000ff0000720c */ /* 0x004fda0003f05270 */
[----:B------:R-:W-:Y:S05]  /*0980*/  @!P0 BRA `(.L_x_406) ;  /* 0x0000000000a08947 */ /* 0x000fea0003800000 */
[----:B------:R-:W1:Y:S01]  /*0990*/  LDC.64 R8, c[0x0][0x380] ;  /* 0x0000e000ff087b82 */ /* 0x000e620000000a00 */
[----:B------:R-:W-:-:S04]  /*09a0*/  IMAD.SHL.U32 R15, R15, 0x4, RZ ;  /* 0x000000040f0f7824 */ /* 0x000fc800078e00ff */
[----:B-1----:R-:W-:-:S05]  /*09b0*/  IMAD.WIDE.U32 R8, R15, 0x4, R8 ;  /* 0x000000040f087825 */ /* 0x002fca00078e0008 */
        /* <DEDUP_REMOVED lines=13> */
[----:B------:R-:W-:-:S04]  /*0a90*/  MOV R3, RZ ;  /* 0x000000ff00037202 */ /* 0x000fc80000000f00 */
        /* <DEDUP_REMOVED lines=9> */
[----:B------:R-:W1:Y:S08]  /*0b30*/  MUFU.RCP R3, R9 ;  /* 0x0000000900037308 */ /* 0x000e700000001000 */
[----:B------:R-:W2:Y:S01]  /*0b40*/  FCHK P0, R0, R9 ;  /* 0x0000000900007302 */ /* 0x000ea20000000000 */
[----:B-1----:R-:W-:-:S04]  /*0b50*/  FFMA R8, -R9, R3, 1 ;  /* 0x3f80000009087423 */ /* 0x002fc80000000103 */
[----:B------:R-:W-:-:S04]  /*0b60*/  FFMA R3, R3, R8, R3 ;  /* 0x0000000803037223 */ /* 0x000fc80000000003 */
[----:B------:R-:W-:-:S04]  /*0b70*/  FFMA R8, R0, R3, RZ ;  /* 0x0000000300087223 */ /* 0x000fc800000000ff */
[----:B------:R-:W-:-:S04]  /*0b80*/  FFMA R7, -R9, R8, R0 ;  /* 0x0000000809077223 */ /* 0x000fc80000000100 */
[----:B------:R-:W-:Y:S01]  /*0b90*/  FFMA R3, R3, R7, R8 ;  /* 0x0000000703037223 */ /* 0x000fe20000000008 */
[----:B--2---:R-:W-:Y:S06]  /*0ba0*/  @!P0 BRA `(.L_x_407) ;  /* 0x00000000000c8947 */ /* 0x004fec0003800000 */
[----:B------:R-:W-:Y:S01]  /*0bb0*/  IMAD.MOV.U32 R3, RZ, RZ, R9 ;  /* 0x000000ffff037224 */ /* 0x000fe200078e0009 */
[----:B------:R-:W-:-:S07]  /*0bc0*/  MOV R18, 0xbe0 ;  /* 0x00000be000127802 */ /* 0x000fce0000000f00 */
[----:B0-----:R-:W-:Y:S05]  /*0bd0*/  CALL.REL.NOINC `($__internal_0_$__cuda_sm3x_div_rn_noftz_f32_slowpath) ;  /* 0x0000000c00b47944 */ /* 0x001fea0003c00000 */
.L_x_407:
[----:B------:R-:W1:Y:S02]  /*0be0*/  LDCU UR4, c[0x0][0x38c] ;  /* 0x00007180ff0477ac */ /* 0x000e640008000800 */
[----:B-1----:R-:W-:-:S13]  /*0bf0*/  FSETP.GT.AND P0, PT, R3, UR4, PT ;  /* 0x0000000403007c0b */ /* 0x002fda000bf04000 */
[----:B------:R1:W-:Y:S02]  /*0c00*/  @P0 STG.E desc[UR6][R4.64+0x8], RZ ;  /* 0x000008ff04000986 */ /* 0x0003e4000c101906 */
.L_x_406:
[----:B------:R-:W-:Y:S01]  /*0c10*/  ISETP.NE.AND P0, PT, R6, 0x2, PT ;  /* 0x000000020600780c */ /* 0x000fe20003f05270 */
[----:B------:R-:W-:-:S12]  /*0c20*/  VIADD R15, R2, 0x3 ;  /* 0x00000003020f7836 */ /* 0x000fd80000000000 */
[----:B------:R-:W-:Y:S05]  /*0c30*/  @!P0 BRA `(.L_x_403) ;  /* 0x0000000000b08947 */ /* 0x000fea0003800000 */
[----:B------:R-:W2:Y:S02]  /*0c40*/  LDG.E R0, desc[UR6][R4.64+0xc] ;  /* 0x00000c0604007981 */ /* 0x000ea4000c1e1900 */
[----:B--2---:R-:W-:-:S13]  /*0c50*/  ISETP.NE.AND P0, PT, R0, RZ, PT ;  /* 0x000000ff0000720c */ /* 0x004fda0003f05270 */
[----:B------:R-:W-:Y:S05]  /*0c60*/  @!P0 BRA `(.L_x_408) ;  /* 0x0000000000a08947 */ /* 0x000fea0003800000 */
[----:B------:R-:W2:Y:S01]  /*0c70*/  LDC.64 R6, c[0x0][0x380] ;  /* 0x0000e000ff067b82 */ /* 0x000ea20000000a00 */
[----:B------:R-:W-:-:S04]  /*0c80*/  IMAD.SHL.U32 R15, R15, 0x4, RZ ;  /* 0x000000040f0f7824 */ /* 0x000fc800078e00ff */
[----:B--2---:R-:W-:-:S05]  /*0c90*/  IMAD.WIDE.U32 R6, R15, 0x4, R6 ;  /* 0x000000040f067825 */ /* 0x004fca00078e0006 */
        /* <DEDUP_REMOVED lines=23> */
[----:B------:R-:W2:Y:S08]  /*0e10*/  MUFU.RCP R3, R9 ;  /* 0x0000000900037308 */ /* 0x000eb00000001000 */
[----:B------:R-:W3:Y:S01]  /*0e20*/  FCHK P0, R0, R9 ;  /* 0x0000000900007302 */ /* 0x000ee20000000000 */
[----:B--2---:R-:W-:-:S04]  /*0e30*/  FFMA R6, -R9, R3, 1 ;  /* 0x3f80000009067423 */ /* 0x004fc80000000103 */
[----:B------:R-:W-:-:S04]  /*0e40*/  FFMA R3, R3, R6, R3 ;  /* 0x0000000603037223 */ /* 0x000fc80000000003 */
[----:B------:R-:W-:-:S04]  /*0e50*/  FFMA R6, R0, R3, RZ ;  /* 0x0000000300067223 */ /* 0x000fc800000000ff */
[----:B------:R-:W-:-:S04]  /*0e60*/  FFMA R7, -R9, R6, R0 ;  /* 0x0000000609077223 */ /* 0x000fc80000000100 */
[----:B------:R-:W-:Y:S01]  /*0e70*/  FFMA R3, R3, R7, R6 ;  /* 0x0000000703037223 */ /* 0x000fe20000000006 */
[----:B---3--:R-:W-:Y:S06]  /*0e80*/  @!P0 BRA `(.L_x_409) ;  /* 0x00000000000c8947 */ /* 0x008fec0003800000 */
[----:B------:R-:W-:Y:S01]  /*0e90*/  IMAD.MOV.U32 R3, RZ, RZ, R9 ;  /* 0x000000ffff037224 */ /* 0x000fe200078e0009 */
[----:B------:R-:W-:-:S07]  /*0ea0*/  MOV R18, 0xec0 ;  /* 0x00000ec000127802 */ /* 0x000fce0000000f00 */
[----:B01----:R-:W-:Y:S05]  /*0eb0*/  CALL.REL.NOINC `($__internal_0_$__cuda_sm3x_div_rn_noftz_f32_slowpath) ;  /* 0x0000000800fc7944 */ /* 0x003fea0003c00000 */
.L_x_409:
[----:B------:R-:W2:Y:S02]  /*0ec0*/  LDCU UR4, c[0x0][0x38c] ;  /* 0x00007180ff0477ac */ /* 0x000ea40008000800 */
[----:B--2---:R-:W-:-:S13]  /*0ed0*/  FSETP.GT.AND P0, PT, R3, UR4, PT ;  /* 0x0000000403007c0b */ /* 0x004fda000bf04000 */
[----:B------:R2:W-:Y:S02]  /*0ee0*/  @P0 STG.E desc[UR6][R4.64+0xc], RZ ;  /* 0x00000cff04000986 */ /* 0x0005e4000c101906 */
.L_x_408:
[----:B------:R-:W-:-:S07]  /*0ef0*/  VIADD R15, R2, 0x4 ;  /* 0x00000004020f7836 */ /* 0x000fce0000000000 */
.L_x_403:
[----:B------:R-:W3:Y:S02]  /*0f00*/  LDC R16, c[0x0][0x388] ;  /* 0x0000e200ff107b82 */ /* 0x000ee40000000800 */
[----:B---3--:R-:W-:-:S04]  /*0f10*/  IADD3 R0, PT, PT, -R2, -0x2, R16 ;  /* 0xfffffffe02007810 */ /* 0x008fc80007ffe110 */
[----:B------:R-:W-:-:S13]  /*0f20*/  ISETP.GE.U32.AND P0, PT, R0, 0x3, PT ;  /* 0x000000030000780c */ /* 0x000fda0003f06070 */
[----:B------:R-:W-:Y:S05]  /*0f30*/  @!P0 BRA `(.L_x_402) ;  /* 0x0000000800c88947 */ /* 0x000fea0003800000 */
[----:B012---:R-:W0:Y:S01]  /*0f40*/  LDC.64 R4, c[0x0][0x380] ;  /* 0x0000e000ff047b82 */ /* 0x007e220000000a00 */
[C---:B------:R-:W-:Y:S01]  /*0f50*/  IMAD.IADD R16, R15.reuse, 0x1, -R16 ;  /* 0x000000010f107824 */ /* 0x040fe200078e0a10 */
[----:B------:R-:W-:Y:S01]  /*0f60*/  LEA R17, R15, 0x8, 0x2 ;  /* 0x000000080f117811 */ /* 0x000fe200078e10ff */
[----:B------:R-:W1:Y:S05]  /*0f70*/  LDCU UR4, c[0x0][0x38c] ;  /* 0x00007180ff0477ac */ /* 0x000e6a0008000800 */
[----:B------:R-:W2:Y:S02]  /*0f80*/  LDC.64 R6, c[0x0][0x390] ;  /* 0x0000e400ff067b82 */ /* 0x000ea40000000a00 */
.L_x_418:
[----:B0-234-:R-:W-:-:S05]  /*0f90*/  IMAD.WIDE.U32 R8, R15, 0x4, R6 ;  /* 0x000000040f087825 */ /* 0x01dfca00078e0006 */
[----:B------:R-:W2:Y:S01]  /*0fa0*/  LDG.E R0, desc[UR6][R8.64] ;  /* 0x0000000608007981 */ /* 0x000ea2000c1e1900 */
[----:B------:R-:W-:-:S04]  /*0fb0*/  IADD3 R16, PT, PT, R16, 0x4, RZ ;  /* 0x0000000410107810 */ /* 0x000fc80007ffe0ff */
[----:B------:R-:W-:Y:S02]  /*0fc0*/  ISETP.NE.AND P2, PT, R16, RZ, PT ;  /* 0x000000ff1000720c */ /* 0x000fe40003f45270 */
[----:B--2---:R-:W-:-:S13]  /*0fd0*/  ISETP.NE.AND P0, PT, R0, RZ, PT ;  /* 0x000000ff0000720c */ /* 0x004fda0003f05270 */
[----:B------:R-:W-:Y:S05]  /*0fe0*/  @!P0 BRA `(.L_x_410) ;  /* 0x00000000009c8947 */ /* 0x000fea0003800000 */
[----:B------:R-:W-:-:S04]  /*0ff0*/  VIADD R19, R17, 0xfffffff8 ;  /* 0xfffffff811137836 */ /* 0x000fc80000000000 */
[----:B0-----:R-:W-:-:S05]  /*1000*/  IMAD.WIDE.U32 R18, R19, 0x4, R4 ;  /* 0x0000000413127825 */ /* 0x001fca00078e0004 */
[----:B------:R-:W2:Y:S04]  /*1010*/  LDG.E R3, desc[UR6][R18.64] ;  /* 0x0000000612037981 */ /* 0x000ea8000c1e1900 */
[----:B------:R-:W3:Y:S04]  /*1020*/  LDG.E R20, desc[UR6][R18.64+0x4] ;  /* 0x0000040612147981 */ /* 0x000ee8000c1e1900 */
[----:B------:R-:W4:Y:S04]  /*1030*/  LDG.E R22, desc[UR6][R18.64+0x8] ;  /* 0x0000080612167981 */ /* 0x000f28000c1e1900 */
[----:B------:R0:W5:Y:S02]  /*1040*/  LDG.E R21, desc[UR6][R18.64+0xc] ;  /* 0x00000c0612157981 */ /* 0x000164000c1e1900 */
[----:B0-----:R-:W-:Y:S01]  /*1050*/  IMAD.MOV.U32 R18, RZ, RZ, RZ ;  /* 0x000000ffff127224 */ /* 0x001fe200078e00ff */
        /* <DEDUP_REMOVED lines=8> */
[----:B------:R-:W-:-:S05]  /*10e0*/  FMUL R0, R0, R23 ;  /* 0x0000001700007220 */ /* 0x000fca0000400000 */
        /* <DEDUP_REMOVED lines=10> */
[----:B------:R-:W2:Y:S01]  /*1190*/  FCHK P0, R0, R21 ;  /* 0x0000001500007302 */ /* 0x000ea20000000000 */
[----:B0-----:R-:W-:-:S04]  /*11a0*/  FFMA R18, -R21, R3, 1 ;  /* 0x3f80000015127423 */ /* 0x001fc80000000103 */
[----:B------:R-:W-:-:S04]  /*11b0*/  FFMA R3, R3, R18, R3 ;  /* 0x0000001203037223 */ /* 0x000fc80000000003 */
[----:B------:R-:W-:-:S04]  /*11c0*/  FFMA R18, R0, R3, RZ ;  /* 0x0000000300127223 */ /* 0x000fc800000000ff */
[----:B------:R-:W-:-:S04]  /*11d0*/  FFMA R19, -R21, R18, R0 ;  /* 0x0000001215137223 */ /* 0x000fc80000000100 */
[----:B------:R-:W-:Y:S01]  /*11e0*/  FFMA R18, R3, R19, R18 ;  /* 0x0000001303127223 */ /* 0x000fe20000000012 */
[----:B--2---:R-:W-:Y:S06]  /*11f0*/  @!P0 BRA `(.L_x_411) ;  /* 0x0000000000108947 */ /* 0x004fec0003800000 */
[----:B------:R-:W-:Y:S01]  /*1200*/  IMAD.MOV.U32 R3, RZ, RZ, R21 ;  /* 0x000000ffff037224 */ /* 0x000fe200078e0015 */
[----:B------:R-:W-:-:S07]  /*1210*/  MOV R18, 0x1230 ;  /* 0x0000123000127802 */ /* 0x000fce0000000f00 */
[----:B-1----:R-:W-:Y:S05]  /*1220*/  CALL.REL.NOINC `($__internal_0_$__cuda_sm3x_div_rn_noftz_f32_slowpath) ;  /* 0x0000000800207944 */ /* 0x002fea0003c00000 */
[----:B------:R-:W-:-:S07]  /*1230*/  MOV R18, R3 ;  /* 0x0000000300127202 */ /* 0x000fce0000000f00 */
.L_x_411:
[----:B-1----:R-:W-:-:S13]  /*1240*/  FSETP.GT.AND P0, PT, R18, UR4, PT ;  /* 0x0000000412007c0b */ /* 0x002fda000bf04000 */
[----:B------:R2:W-:Y:S02]  /*1250*/  @P0 STG.E desc[UR6][R8.64], RZ ;  /* 0x000000ff08000986 */ /* 0x0005e4000c101906 */
.L_x_410:
[----:B------:R-:W3:Y:S02]  /*1260*/  LDG.E R0, desc[UR6][R8.64+0x4] ;  /* 0x0000040608007981 */ /* 0x000ee4000c1e1900 */
[----:B---3--:R-:W-:-:S13]  /*1270*/  ISETP.NE.AND P0, PT, R0, RZ, PT ;  /* 0x000000ff0000720c */ /* 0x008fda0003f05270 */
[----:B------:R-:W-:Y:S05]  /*1280*/  @!P0 BRA `(.L_x_412) ;  /* 0x00000000009c8947 */ /* 0x000fea0003800000 */
[----:B------:R-:W-:-:S04]  /*1290*/  VIADD R19, R17, 0xfffffffc ;  /* 0xfffffffc11137836 */ /* 0x000fc80000000000 */
[----:B0-----:R-:W-:-:S05]  /*12a0*/  IMAD.WIDE.U32 R18, R19, 0x4, R4 ;  /* 0x0000000413127825 */ /* 0x001fca00078e0004 */
[----:B------:R-:W3:Y:S04]  /*12b0*/  LDG.E R3, desc[UR6][R18.64] ;  /* 0x0000000612037981 */ /* 0x000ee8000c1e1900 */
[----:B------:R-:W4:Y:S04]  /*12c0*/  LDG.E R20, desc[UR6][R18.64+0x4] ;  /* 0x0000040612147981 */ /* 0x000f28000c1e1900 */
[----:B------:R-:W5:Y:S04]  /*12d0*/  LDG.E R22, desc[UR6][R18.64+0x8] ;  /* 0x0000080612167981 */ /* 0x000f68000c1e1900 */
[----:B------:R0:W2:Y:S02]  /*12e0*/  LDG.E R21, desc[UR6][R18.64+0xc] ;  /* 0x00000c0612157981 */ /* 0x0000a4000c1e1900 */
[----:B0-----:R-:W-:Y:S01]  /*12f0*/  IMAD.MOV.U32 R18, RZ, RZ, RZ ;  /* 0x000000ffff127224 */ /* 0x001fe200078e00ff */
[----:B---3--:R-:W-:-:S02]  /*1300*/  FMNMX R0, R10, R3, !PT ;  /* 0x000000030a007209 */ /* 0x008fc40007800000 */
[----:B----4-:R-:W-:Y:S02]  /*1310*/  FMNMX R23, R11, R20, !PT ;  /* 0x000000140b177209 */ /* 0x010fe40007800000 */
[----:B-----5:R-:W-:Y:S02]  /*1320*/  FMNMX R25, R13, R22, PT ;  /* 0x000000160d197209 */ /* 0x020fe40003800000 */
[----:B--2---:R-:W-:-:S03]  /*1330*/  FMNMX R24, R12, R21, PT ;  /* 0x000000150c187209 */ /* 0x004fc60003800000 */
        /* <DEDUP_REMOVED lines=22> */
[----:B------:R-:W-:Y:S02]  /*14a0*/  MOV R3, R21 ;  /* 0x0000001500037202 */ /* 0x000fe40000000f00 */
[----:B------:R-:W-:-:S07]  /*14b0*/  MOV R18, 0x14d0 ;  /* 0x000014d000127802 */ /* 0x000fce0000000f00 */
[----:B-1----:R-:W-:Y:S05]  /*14c0*/  CALL.REL.NOINC `($__internal_0_$__cuda_sm3x_div_rn_noftz_f32_slowpath) ;  /* 0x0000000400787944 */ /* 0x002fea0003c00000 */
[----:B------:R-:W-:-:S07]  /*14d0*/  IMAD.MOV.U32 R18, RZ, RZ, R3 ;  /* 0x000000ffff127224 */ /* 0x000fce00078e0003 */
.L_x_413:
[----:B-1----:R-:W-:-:S13]  /*14e0*/  FSETP.GT.AND P0, PT, R18, UR4, PT ;  /* 0x0000000412007c0b */ /* 0x002fda000bf04000 */
[----:B------:R3:W-:Y:S02]  /*14f0*/  @P0 STG.E desc[UR6][R8.64+0x4], RZ ;  /* 0x000004ff08000986 */ /* 0x0007e4000c101906 */
.L_x_412:
[----:B------:R-:W4:Y:S02]  /*1500*/  LDG.E R0, desc[UR6][R8.64+0x8] ;  /* 0x0000080608007981 */ /* 0x000f24000c1e1900 */
[----:B----4-:R-:W-:-:S13]  /*1510*/  ISETP.NE.AND P0, PT, R0, RZ, PT ;  /* 0x000000ff0000720c */ /* 0x010fda0003f05270 */
[----:B------:R-:W-:Y:S05]  /*1520*/  @!P0 BRA `(.L_x_414) ;  /* 0x0000000000988947 */ /* 0x000fea0003800000 */
[----:B0-----:R-:W-:-:S05]  /*1530*/  IMAD.WIDE.U32 R18, R17, 0x4, R4 ;  /* 0x0000000411127825 */ /* 0x001fca00078e0004 */
[----:B------:R-:W4:Y:S04]  /*1540*/  LDG.E R3, desc[UR6][R18.64] ;  /* 0x0000000612037981 */ /* 0x000f28000c1e1900 */
[----:B------:R-:W5:Y:S04]  /*1550*/  LDG.E R20, desc[UR6][R18.64+0x4] ;  /* 0x0000040612147981 */ /* 0x000f68000c1e1900 */
[----:B------:R-:W2:Y:S04]  /*1560*/  LDG.E R22, desc[UR6][R18.64+0x8] ;  /* 0x0000080612167981 */ /* 0x000ea8000c1e1900 */
[----:B------:R0:W3:Y:S02]  /*1570*/  LDG.E R21, desc[UR6][R18.64+0xc] ;  /* 0x00000c0612157981 */ /* 0x0000e4000c1e1900 */
[----:B0-----:R-:W-:Y:S01]  /*1580*/  IMAD.MOV.U32 R18, RZ, RZ, RZ ;  /* 0x000000ffff127224 */ /* 0x001fe200078e00ff */
[----:B----4-:R-:W-:-:S02]  /*1590*/  FMNMX R0, R10, R3, !PT ;  /* 0x000000030a007209 */ /* 0x010fc40007800000 */
[----:B-----5:R-:W-:Y:S02]  /*15a0*/  FMNMX R23, R11, R20, !PT ;  /* 0x000000140b177209 */ /* 0x020fe40007800000 */
[----:B--2---:R-:W-:Y:S02]  /*15b0*/  FMNMX R25, R13, R22, PT ;  /* 0x000000160d197209 */ /* 0x004fe40003800000 */
[----:B---3--:R-:W-:-:S03]  /*15c0*/  FMNMX R24, R12, R21, PT ;  /* 0x000000150c187209 */ /* 0x008fc60003800000 */
        /* <DEDUP_REMOVED lines=26> */
.L_x_415:
[----:B-1----:R-:W-:-:S13]  /*1770*/  FSETP.GT.AND P0, PT, R18, UR4, PT ;  /* 0x0000000412007c0b */ /* 0x002fda000bf04000 */
[----:B------:R4:W-:Y:S02]  /*1780*/  @P0 STG.E desc[UR6][R8.64+0x8], RZ ;  /* 0x000008ff08000986 */ /* 0x0009e4000c101906 */
.L_x_414:
[----:B------:R-:W5:Y:S02]  /*1790*/  LDG.E R0, desc[UR6][R8.64+0xc] ;  /* 0x00000c0608007981 */ /* 0x000f64000c1e1900 */
[----:B-----5:R-:W-:-:S13]  /*17a0*/  ISETP.NE.AND P0, PT, R0, RZ, PT ;  /* 0x000000ff0000720c */ /* 0x020fda0003f05270 */
[----:B------:R-:W-:Y:S05]  /*17b0*/  @!P0 BRA `(.L_x_416) ;  /* 0x00000000009c8947 */ /* 0x000fea0003800000 */
[----:B------:R-:W-:-:S04]  /*17c0*/  VIADD R19, R17, 0x4 ;  /* 0x0000000411137836 */ /* 0x000fc80000000000 */
[----:B0-----:R-:W-:-:S05]  /*17d0*/  IMAD.WIDE.U32 R18, R19, 0x4, R4 ;  /* 0x0000000413127825 */ /* 0x001fca00078e0004 */
[----:B------:R-:W5:Y:S04]  /*17e0*/  LDG.E R3, desc[UR6][R18.64] ;  /* 0x0000000612037981 */ /* 0x000f68000c1e1900 */
[----:B------:R-:W2:Y:S04]  /*17f0*/  LDG.E R20, desc[UR6][R18.64+0x4] ;  /* 0x0000040612147981 */ /* 0x000ea8000c1e1900 */
[----:B------:R-:W3:Y:S04]  /*1800*/  LDG.E R22, desc[UR6][R18.64+0x8] ;  /* 0x0000080612167981 */ /* 0x000ee8000c1e1900 */
[----:B------:R0:W4:Y:S02]  /*1810*/  LDG.E R21, desc[UR6][R18.64+0xc] ;  /* 0x00000c0612157981 */ /* 0x000124000c1e1900 */
[----:B0-----:R-:W-:Y:S01]  /*1820*/  HFMA2 R18, -RZ, RZ, 0, 0 ;  /* 0x00000000ff127431 */ /* 0x001fe200000001ff */
[----:B-----5:R-:W-:-:S02]  /*1830*/  FMNMX R0, R10, R3, !PT ;  /* 0x000000030a007209 */ /* 0x020fc40007800000 */
[----:B--2---:R-:W-:Y:S02]  /*1840*/  FMNMX R23, R11, R20, !PT ;  /* 0x000000140b177209 */ /* 0x004fe40007800000 */
[----:B---3--:R-:W-:Y:S02]  /*1850*/  FMNMX R25, R13, R22, PT ;  /* 0x000000160d197209 */ /* 0x008fe40003800000 */
[----:B----4-:R-:W-:-:S03]  /*1860*/  FMNMX R24, R12, R21, PT ;  /* 0x000000150c187209 */ /* 0x010fc60003800000 */
        /* <DEDUP_REMOVED lines=25> */
[----:B------:R-:W-:-:S07]  /*1a00*/  IMAD.MOV.U32 R18, RZ, RZ, R3 ;  /* 0x000000ffff127224 */ /* 0x000fce00078e0003 */
.L_x_417:
[----:B-1----:R-:W-:-:S13]  /*1a10*/  FSETP.GT.AND P0, PT, R18, UR4, PT ;  /* 0x0000000412007c0b */ /* 0x002fda000bf04000 */
[----:B------:R0:W-:Y:S02]  /*1a20*/  @P0 STG.E desc[UR6][R8.64+0xc], RZ ;  /* 0x00000cff08000986 */ /* 0x0001e4000c101906 */
.L_x_416:
[----:B------:R-:W-:Y:S01]  /*1a30*/  IADD3 R15, PT, PT, R15, 0x4, RZ ;  /* 0x000000040f0f7810 */ /* 0x000fe20007ffe0ff */
[----:B------:R-:W-:Y:S01]  /*1a40*/  VIADD R17, R17, 0x10 ;  /* 0x0000001011117836 */ /* 0x000fe20000000000 */
[----:B------:R-:W-:Y:S06]  /*1a50*/  @P2 BRA `(.L_x_418) ;  /* 0xfffffff4004c2947 */ /* 0x000fec000383ffff */
.L_x_402:
[----:B-1----:R-:W1:Y:S01]  /*1a60*/  LDCU UR4, c[0x0][0x388] ;  /* 0x00007100ff0477ac */ /* 0x002e620008000800 */
[----:B------:R-:W-:-:S05]  /*1a70*/  VIADD R2, R2, 0x1 ;  /* 0x0000000102027836 */ /* 0x000fca0000000000 */
[----:B-1----:R-:W-:-:S13]  /*1a80*/  ISETP.NE.AND P0, PT, R2, UR4, PT ;  /* 0x0000000402007c0c */ /* 0x002fda000bf05270 */
[----:B------:R-:W-:Y:S05]  /*1a90*/  @P0 BRA `(.L_x_419) ;  /* 0xffffffe800980947 */ /* 0x000fea000383ffff */
[----:B------:R-:W-:Y:S05]  /*1aa0*/  EXIT ;  /* 0x000000000000794d */ /* 0x000fea0003800000 */
        .weak           $__internal_0_$__cuda_sm3x_div_rn_noftz_f32_slowpath
        .type           $__internal_0_$__cuda_sm3x_div_rn_noftz_f32_slowpath,@function
        .size           $__internal_0_$__cuda_sm3x_div_rn_noftz_f32_slowpath,(.L_x_440 - $__internal_0_$__cuda_sm3x_div_rn_noftz_f32_slowpath)
$__internal_0_$__cuda_sm3x_div_rn_noftz_f32_slowpath:
[----:B------:R-:W-:Y:S02]  /*1ab0*/  SHF.R.U32.HI R19, RZ, 0x17, R3 ;  /* 0x00000017ff137819 */ /* 0x000fe40000011603 */
[----:B------:R-:W-:Y:S02]  /*1ac0*/  SHF.R.U32.HI R21, RZ, 0x17, R0 ;  /* 0x00000017ff157819 */ /* 0x000fe40000011600 */
[----:B------:R-:W-:Y:S02]  /*1ad0*/  LOP3.LUT R19, R19, 0xff, RZ, 0xc0, !PT ;  /* 0x000000ff13137812 */ /* 0x000fe400078ec0ff */
[----:B------:R-:W-:Y:S02]  /*1ae0*/  LOP3.LUT R21, R21, 0xff, RZ, 0xc0, !PT ;  /* 0x000000ff15157812 */ /* 0x000fe400078ec0ff */
[----:B------:R-:W-:-:S03]  /*1af0*/  IADD3 R23, PT, PT, R19, -0x1, RZ ;  /* 0xffffffff13177810 */ /* 0x000fc60007ffe0ff */
[----:B------:R-:W-:Y:S01]  /*1b00*/  VIADD R22, R21, 0xffffffff ;  /* 0xffffffff15167836 */ /* 0x000fe20000000000 */
[----:B------:R-:W-:-:S04]  /*1b10*/  ISETP.GT.U32.AND P0, PT, R23, 0xfd, PT ;  /* 0x000000fd1700780c */ /* 0x000fc80003f04070 */
[----:B------:R-:W-:-:S13]  /*1b20*/  ISETP.GT.U32.OR P0, PT, R22, 0xfd, P0 ;  /* 0x000000fd1600780c */ /* 0x000fda0000704470 */
[----:B------:R-:W-:Y:S01]  /*1b30*/  @!P0 IMAD.MOV.U32 R20, RZ, RZ, RZ ;  /* 0x000000ffff148224 */ /* 0x000fe200078e00ff */
[----:B------:R-:W-:Y:S06]  /*1b40*/  @!P0 BRA `(.L_x_420) ;  /* 0x00000000005c8947 */ /* 0x000fec0003800000 */
[----:B------:R-:W-:Y:S02]  /*1b50*/  FSETP.GTU.FTZ.AND P0, PT, |R0|, +INF , PT ;  /* 0x7f8000000000780b */ /* 0x000fe40003f1c200 */
[----:B------:R-:W-:-:S04]  /*1b60*/  FSETP.GTU.FTZ.AND P1, PT, |R3|, +INF , PT ;  /* 0x7f8000000300780b */ /* 0x000fc80003f3c200 */
[----:B------:R-:W-:-:S13]  /*1b70*/  PLOP3.LUT P0, PT, P0, P1, PT, 0xf8, 0x8f ;  /* 0x00000000008f781c */ /* 0x000fda0000703f70 */
[----:B------:R-:W-:Y:S05]  /*1b80*/  @P0 BRA `(.L_x_421) ;  /* 0x0000000400440947 */ /* 0x000fea0003800000 */
[----:B------:R-:W-:-:S13]  /*1b90*/  LOP3.LUT P0, RZ, R3, 0x7fffffff, R0, 0xc8, !PT ;  /* 0x7fffffff03ff7812 */ /* 0x000fda000780c800 */
[----:B------:R-:W-:Y:S05]  /*1ba0*/  @!P0 BRA `(.L_x_422) ;  /* 0x0000000400348947 */ /* 0x000fea0003800000 */
[C---:B------:R-:W-:Y:S02]  /*1bb0*/  FSETP.NEU.FTZ.AND P3, PT, |R0|.reuse, +INF , PT ;  /* 0x7f8000000000780b */ /* 0x040fe40003f7d200 */
[----:B------:R-:W-:Y:S02]  /*1bc0*/  FSETP.NEU.FTZ.AND P1, PT, |R3|, +INF , PT ;  /* 0x7f8000000300780b */ /* 0x000fe40003f3d200 */
[----:B------:R-:W-:-:S11]  /*1bd0*/  FSETP.NEU.FTZ.AND P0, PT, |R0|, +INF , PT ;  /* 0x7f8000000000780b */ /* 0x000fd60003f1d200 */
[----:B------:R-:W-:Y:S05]  /*1be0*/  @!P1 BRA !P3, `(.L_x_422) ;  /* 0x0000000400249947 */ /* 0x000fea0005800000 */
[----:B------:R-:W-:-:S04]  /*1bf0*/  LOP3.LUT P3, RZ, R0, 0x7fffffff, RZ, 0xc0, !PT ;  /* 0x7fffffff00ff7812 */ /* 0x000fc8000786c0ff */
[----:B------:R-:W-:-:S13]  /*1c00*/  PLOP3.LUT P1, PT, P1, P3, PT, 0x2f, 0xf2 ;  /* 0x0000000000f2781c */ /* 0x000fda0000f26577 */
[----:B------:R-:W-:Y:S05]  /*1c10*/  @P1 BRA `(.L_x_423) ;  /* 0x0000000400101947 */ /* 0x000fea0003800000 */
[----:B------:R-:W-:-:S04]  /*1c20*/  LOP3.LUT P1, RZ, R3, 0x7fffffff, RZ, 0xc0, !PT ;  /* 0x7fffffff03ff7812 */ /* 0x000fc8000782c0ff */
[----:B------:R-:W-:-:S13]  /*1c30*/  PLOP3.LUT P0, PT, P0, P1, PT, 0x2f, 0xf2 ;  /* 0x0000000000f2781c */ /* 0x000fda0000702577 */
[----:B------:R-:W-:Y:S05]  /*1c40*/  @P0 BRA `(.L_x_424) ;  /* 0x0000000000f80947 */ /* 0x000fea0003800000 */
[----:B------:R-:W-:Y:S02]  /*1c50*/  ISETP.GE.AND P0, PT, R22, RZ, PT ;  /* 0x000000ff1600720c */ /* 0x000fe40003f06270 */
[----:B------:R-:W-:-:S11]  /*1c60*/  ISETP.GE.AND P1, PT, R23, RZ, PT ;  /* 0x000000ff1700720c */ /* 0x000fd60003f26270 */
[----:B------:R-:W-:Y:S01]  /*1c70*/  @P0 MOV R20, RZ ;  /* 0x000000ff00140202 */ /* 0x000fe20000000f00 */
[----:B------:R-:W-:Y:S02]  /*1c80*/  @!P0 IMAD.MOV.U32 R20, RZ, RZ, -0x40 ;  /* 0xffffffc0ff148424 */ /* 0x000fe400078e00ff */
[----:B------:R-:W-:Y:S01]  /*1c90*/  @!P0 FFMA R0, R0, 1.84467440737095516160e+19, RZ ;  /* 0x5f80000000008823 */ /* 0x000fe200000000ff */
[----:B------:R-:W-:Y:S01]  /*1ca0*/  @!P1 FFMA R3, R3, 1.84467440737095516160e+19, RZ ;  /* 0x5f80000003039823 */ /* 0x000fe200000000ff */
[----:B------:R-:W-:-:S07]  /*1cb0*/  @!P1 VIADD R20, R20, 0x40 ;  /* 0x0000004014149836 */ /* 0x000fce0000000000 */
.L_x_420:
[----:B------:R-:W-:Y:S01]  /*1cc0*/  LEA R22, R19, 0xc0800000, 0x17 ;  /* 0xc080000013167811 */ /* 0x000fe200078eb8ff */
[----:B------:R-:W-:-:S03]  /*1cd0*/  VIADD R21, R21, 0xffffff81 ;  /* 0xffffff8115157836 */ /* 0x000fc60000000000 */
[----:B------:R-:W-:Y:S01]  /*1ce0*/  IADD3 R24, PT, PT, -R22, R3, RZ ;  /* 0x0000000316187210 */ /* 0x000fe20007ffe1ff */
[C---:B------:R-:W-:Y:S01]  /*1cf0*/  IMAD R0, R21.reuse, -0x800000, R0 ;  /* 0xff80000015007824 */ /* 0x040fe200078e0200 */
[----:B------:R-:W-:Y:S02]  /*1d00*/  IADD3 R21, PT, PT, R21, 0x7f, -R19 ;  /* 0x0000007f15157810 */ /* 0x000fe40007ffe813 */
[----:B------:R-:W0:Y:S01]  /*1d10*/  MUFU.RCP R22, R24 ;  /* 0x0000001800167308 */ /* 0x000e220000001000 */
[----:B------:R-:W-:Y:S02]  /*1d20*/  FADD.FTZ R23, -R24, -RZ ;  /* 0x800000ff18177221 */ /* 0x000fe40000010100 */
[----:B------:R-:W-:Y:S02]  /*1d30*/  IMAD.IADD R21, R21, 0x1, R20 ;  /* 0x0000000115157824 */ /* 0x000fe400078e0214 */
[----:B0-----:R-:W-:-:S04]  /*1d40*/  FFMA R3, R22, R23, 1 ;  /* 0x3f80000016037423 */ /* 0x001fc80000000017 */
[----:B------:R-:W-:-:S04]  /*1d50*/  FFMA R3, R22, R3, R22 ;  /* 0x0000000316037223 */ /* 0x000fc80000000016 */
[----:B------:R-:W-:-:S04]  /*1d60*/  FFMA R22, R0, R3, RZ ;  /* 0x0000000300167223 */ /* 0x000fc800000000ff */
[----:B------:R-:W-:-:S04]  /*1d70*/  FFMA R25, R23, R22, R0 ;  /* 0x0000001617197223 */ /* 0x000fc80000000000 */
[----:B------:R-:W-:-:S04]  /*1d80*/  FFMA R22, R3, R25, R22 ;  /* 0x0000001903167223 */ /* 0x000fc80000000016 */
[----:B------:R-:W-:-:S04]  /*1d90*/  FFMA R23, R23, R22, R0 ;  /* 0x0000001617177223 */ /* 0x000fc80000000000 */
[----:B------:R-:W-:-:S05]  /*1da0*/  FFMA R0, R3, R23, R22 ;  /* 0x0000001703007223 */ /* 0x000fca0000000016 */
[----:B------:R-:W-:-:S04]  /*1db0*/  SHF.R.U32.HI R19, RZ, 0x17, R0 ;  /* 0x00000017ff137819 */ /* 0x000fc80000011600 */
[----:B------:R-:W-:-:S04]  /*1dc0*/  LOP3.LUT R19, R19, 0xff, RZ, 0xc0, !PT ;  /* 0x000000ff13137812 */ /* 0x000fc800078ec0ff */
[----:B------:R-:W-:-:S05]  /*1dd0*/  IADD3 R19, PT, PT, R19, R21, RZ ;  /* 0x0000001513137210 */ /* 0x000fca0007ffe0ff */
[----:B------:R-:W-:-:S05]  /*1de0*/  VIADD R20, R19, 0xffffffff ;  /* 0xffffffff13147836 */ /* 0x000fca0000000000 */
[----:B------:R-:W-:-:S13]  /*1df0*/  ISETP.GE.U32.AND P0, PT, R20, 0xfe, PT ;  /* 0x000000fe1400780c */ /* 0x000fda0003f06070 */
[----:B------:R-:W-:Y:S05]  /*1e00*/  @!P0 BRA `(.L_x_425) ;  /* 0x0000000000808947 */ /* 0x000fea0003800000 */
[----:B------:R-:W-:-:S13]  /*1e10*/  ISETP.GT.AND P0, PT, R19, 0xfe, PT ;  /* 0x000000fe1300780c */ /* 0x000fda0003f04270 */
[----:B------:R-:W-:Y:S05]  /*1e20*/  @P0 BRA `(.L_x_426) ;  /* 0x00000000006c0947 */ /* 0x000fea0003800000 */
[----:B------:R-:W-:-:S13]  /*1e30*/  ISETP.GE.AND P0, PT, R19, 0x1, PT ;  /* 0x000000011300780c */ /* 0x000fda0003f06270 */
[----:B------:R-:W-:Y:S05]  /*1e40*/  @P0 BRA `(.L_x_427) ;  /* 0x0000000000980947 */ /* 0x000fea0003800000 */
[----:B------:R-:W-:Y:S02]  /*1e50*/  ISETP.GE.AND P0, PT, R19, -0x18, PT ;  /* 0xffffffe81300780c */ /* 0x000fe40003f06270 */
[----:B------:R-:W-:-:S11]  /*1e60*/  LOP3.LUT R0, R0, 0x80000000, RZ, 0xc0, !PT ;  /* 0x8000000000007812 */ /* 0x000fd600078ec0ff */
[----:B------:R-:W-:Y:S05]  /*1e70*/  @!P0 BRA `(.L_x_427) ;  /* 0x00000000008c8947 */ /* 0x000fea0003800000 */
[-CC-:B------:R-:W-:Y:S01]  /*1e80*/  FFMA.RZ R20, R3, R23.reuse, R22.reuse ;  /* 0x0000001703147223 */ /* 0x180fe2000000c016 */
[C---:B------:R-:W-:Y:S02]  /*1e90*/  ISETP.NE.AND P3, PT, R19.reuse, RZ, PT ;  /* 0x000000ff1300720c */ /* 0x040fe40003f65270 */
[----:B------:R-:W-:Y:S02]  /*1ea0*/  ISETP.NE.AND P1, PT, R19, RZ, PT ;  /* 0x000000ff1300720c */ /* 0x000fe40003f25270 */
[----:B------:R-:W-:Y:S01]  /*1eb0*/  LOP3.LUT R21, R20, 0x7fffff, RZ, 0xc0, !PT ;  /* 0x007fffff14157812 */ /* 0x000fe200078ec0ff */
[CCC-:B------:R-:W-:Y:S01]  /*1ec0*/  FFMA.RP R20, R3.reuse, R23.reuse, R22.reuse ;  /* 0x0000001703147223 */ /* 0x1c0fe20000008016 */
[----:B------:R-:W-:Y:S01]  /*1ed0*/  FFMA.RM R3, R3, R23, R22 ;  /* 0x0000001703037223 */ /* 0x000fe20000004016 */
[----:B------:R-:W-:Y:S01]  /*1ee0*/  VIADD R22, R19, 0x20 ;  /* 0x0000002013167836 */ /* 0x000fe20000000000 */
[----:B------:R-:W-:Y:S02]  /*1ef0*/  LOP3.LUT R21, R21, 0x800000, RZ, 0xfc, !PT ;  /* 0x0080000015157812 */ /* 0x000fe400078efcff */
[----:B------:R-:W-:-:S02]  /*1f00*/  IADD3 R19, PT, PT, -R19, RZ, RZ ;  /* 0x000000ff13137210 */ /* 0x000fc40007ffe1ff */
[----:B------:R-:W-:Y:S02]  /*1f10*/  SHF.L.U32 R22, R21, R22, RZ ;  /* 0x0000001615167219 */ /* 0x000fe400000006ff */
[----:B------:R-:W-:Y:S02]  /*1f20*/  FSETP.NEU.FTZ.AND P0, PT, R20, R3, PT ;  /* 0x000000031400720b */ /* 0x000fe40003f1d000 */
[----:B------:R-:W-:Y:S02]  /*1f30*/  SEL R20, R19, RZ, P3 ;  /* 0x000000ff13147207 */ /* 0x000fe40001800000 */
[----:B------:R-:W-:Y:S02]  /*1f40*/  ISETP.NE.AND P1, PT, R22, RZ, P1 ;  /* 0x000000ff1600720c */ /* 0x000fe40000f25270 */
[----:B------:R-:W-:Y:S02]  /*1f50*/  SHF.R.U32.HI R20, RZ, R20, R21 ;  /* 0x00000014ff147219 */ /* 0x000fe40000011615 */
[----:B------:R-:W-:-:S02]  /*1f60*/  PLOP3.LUT P0, PT, P0, P1, PT, 0xf8, 0x8f ;  /* 0x00000000008f781c */ /* 0x000fc40000703f70 */
[----:B------:R-:W-:Y:S02]  /*1f70*/  SHF.R.U32.HI R22, RZ, 0x1, R20 ;  /* 0x00000001ff167819 */ /* 0x000fe40000011614 */
[----:B------:R-:W-:-:S04]  /*1f80*/  SEL R3, RZ, 0x1, !P0 ;  /* 0x00000001ff037807 */ /* 0x000fc80004000000 */
[----:B------:R-:W-:-:S04]  /*1f90*/  LOP3.LUT R3, R3, 0x1, R22, 0xf8, !PT ;  /* 0x0000000103037812 */ /* 0x000fc800078ef816 */
[----:B------:R-:W-:-:S05]  /*1fa0*/  LOP3.LUT R3, R3, R20, RZ, 0xc0, !PT ;  /* 0x0000001403037212 */ /* 0x000fca00078ec0ff */
[----:B------:R-:W-:-:S05]  /*1fb0*/  IMAD.IADD R3, R22, 0x1, R3 ;  /* 0x0000000116037824 */ /* 0x000fca00078e0203 */
[----:B------:R-:W-:Y:S01]  /*1fc0*/  LOP3.LUT R0, R3, R0, RZ, 0xfc, !PT ;  /* 0x0000000003007212 */ /* 0x000fe200078efcff */
[----:B------:R-:W-:Y:S06]  /*1fd0*/  BRA `(.L_x_427) ;  /* 0x0000000000347947 */ /* 0x000fec0003800000 */
.L_x_426:
[----:B------:R-:W-:-:S04]  /*1fe0*/  LOP3.LUT R0, R0, 0x80000000, RZ, 0xc0, !PT ;  /* 0x8000000000007812 */ /* 0x000fc800078ec0ff */
[----:B------:R-:W-:Y:S01]  /*1ff0*/  LOP3.LUT R0, R0, 0x7f800000, RZ, 0xfc, !PT ;  /* 0x7f80000000007812 */ /* 0x000fe200078efcff */
[----:B------:R-:W-:Y:S06]  /*2000*/  BRA `(.L_x_427) ;  /* 0x0000000000287947 */ /* 0x000fec0003800000 */
.L_x_425:
[----:B------:R-:W-:Y:S01]  /*2010*/  IMAD R0, R21, 0x800000, R0 ;  /* 0x0080000015007824 */ /* 0x000fe200078e0200 */
[----:B------:R-:W-:Y:S06]  /*2020*/  BRA `(.L_x_427) ;  /* 0x0000000000207947 */ /* 0x000fec0003800000 */
.L_x_424:
[----:B------:R-:W-:-:S04]  /*2030*/  LOP3.LUT R0, R3, 0x80000000, R0, 0x48, !PT ;  /* 0x8000000003007812 */ /* 0x000fc800078e4800 */
[----:B------:R-:W-:Y:S01]  /*2040*/  LOP3.LUT R0, R0, 0x7f800000, RZ, 0xfc, !PT ;  /* 0x7f80000000007812 */ /* 0x000fe200078efcff */
[----:B------:R-:W-:Y:S06]  /*2050*/  BRA `(.L_x_427) ;  /* 0x0000000000147947 */ /* 0x000fec0003800000 */
.L_x_423:
[----:B------:R-:W-:Y:S01]  /*2060*/  LOP3.LUT R0, R3, 0x80000000, R0, 0x48, !PT ;  /* 0x8000000003007812 */ /* 0x000fe200078e4800 */
[----:B------:R-:W-:Y:S06]  /*2070*/  BRA `(.L_x_427) ;  /* 0x00000000000c7947 */ /* 0x000fec0003800000 */
.L_x_422:
[----:B------:R-:W0:Y:S01]  /*2080*/  MUFU.RSQ R0, -QNAN ;  /* 0xffc0000000007908 */ /* 0x000e220000001400 */
[----:B------:R-:W-:Y:S05]  /*2090*/  BRA `(.L_x_427) ;  /* 0x0000000000047947 */ /* 0x000fea0003800000 */
.L_x_421:
[----:B------:R-:W-:-:S07]  /*20a0*/  FADD.FTZ R0, R0, R3 ;  /* 0x0000000300007221 */ /* 0x000fce0000010000 */
.L_x_427:
[----:B------:R-:W-:Y:S01]  /*20b0*/  IMAD.MOV.U32 R19, RZ, RZ, 0x0 ;  /* 0x00000000ff137424 */ /* 0x000fe200078e00ff */
[----:B0-----:R-:W-:-:S03]  /*20c0*/  MOV R3, R0 ;  /* 0x0000000000037202 */ /* 0x001fc60000000f00 */
[----:B------:R-:W-:Y:S05]  /*20d0*/  RET.REL.NODEC R18 `(nms_suppress) ;  /* 0xffffffdc12c87950 */ /* 0x000fea0003c3ffff */
.L_x_428:
        /* <DEDUP_REMOVED lines=10> */
.L_x_440:


//--------------------- .text.bgr_resize_normalize --------------------------
	.section	.text.bgr_resize_normalize,"ax",@progbits
	.align	128
        .global         bgr_resize_normalize
        .type           bgr_resize_normalize,@function
        .size           bgr_resize_normalize,(.L_x_441 - bgr_resize_normalize)
        .other          bgr_resize_normalize,@"STO_CUDA_ENTRY STV_DEFAULT"
bgr_resize_normalize:
.text.bgr_resize_normalize:
[----:B------:R-:W-:Y:S01]  /*0000*/  LDC R1, c[0x0][0x37c] ;  /* 0x0000df00ff017b82 */ /* 0x000fe20000000800 */
[----:B------:R-:W0:Y:S07]  /*0010*/  S2R R3, SR_TID.X ;  /* 0x0000000000037919 */ /* 0x000e2e0000002100 */
[----:B------:R-:W0:Y:S01]  /*0020*/  S2UR UR5, SR_CTAID.X ;  /* 0x00000000000579c3 */ /* 0x000e220000002500 */
[----:B------:R-:W1:Y:S07]  /*0030*/  LDCU.64 UR6, c[0x0][0x390] ;  /* 0x00007200ff0677ac */ /* 0x000e6e0008000a00 */
[----:B------:R-:W0:Y:S01]  /*0040*/  LDC R6, c[0x0][0x360] ;  /* 0x0000d800ff067b82 */ /* 0x000e220000000800 */
[----:B-1----:R-:W-:Y:S01]  /*0050*/  UIMAD UR4, UR7, UR6, URZ ;  /* 0x00000006070472a4 */ /* 0x002fe2000f8e02ff */
[----:B0-----:R-:W-:-:S05]  /*0060*/  IMAD R6, R6, UR5, R3 ;  /* 0x0000000506067c24 */ /* 0x001fca000f8e0203 */
[----:B------:R-:W-:-:S13]  /*0070*/  ISETP.GE.U32.AND P0, PT, R6, UR4, PT ;  /* 0x0000000406007c0c */ /* 0x000fda000bf06070 */
[----:B------:R-:W-:Y:S05]  /*0080*/  @P0 EXIT ;  /* 0x000000000000094d */ /* 0x000fea0003800000 */
[----:B------:R-:W0:Y:S01]  /*0090*/  I2F.U32.RP R0, UR6 ;  /* 0x0000000600007d06 */ /* 0x000e220008209000 */
[----:B------:R-:W-:Y:S01]  /*00a0*/  IMAD.MOV.U32 R2, RZ, RZ, RZ ;  /* 0x000000ffff027224 */ /* 0x000fe200078e00ff */
[----:B------:R-:W1:Y:S01]  /*00b0*/  LDCU UR5, c[0x0][0x388] ;  /* 0x00007100ff0577ac */ /* 0x000e620008000800 */
[----:B------:R-:W-:-:S05]  /*00c0*/  ISETP.NE.U32.AND P2, PT, RZ, UR6, PT ;  /* 0x00000006ff007c0c */ /* 0x000fca000bf45070 */
[----:B0-----:R-:W0:Y:S02]  /*00d0*/  MUFU.RCP R0, R0 ;  /* 0x0000000000007308 */ /* 0x001e240000001000 */
[----:B0-----:R-:W-:Y:S01]  /*00e0*/  VIADD R3, R0, 0xffffffe ;  /* 0x0ffffffe00037836 */ /* 0x001fe20000000000 */
[----:B-1----:R-:W-:-:S05]  /*00f0*/  I2FP.F32.S32 R0, UR5 ;  /* 0x0000000500007c45 */ /* 0x002fca0008201400 */
[----:B------:R-:W0:Y:S02]  /*0100*/  F2I.FTZ.U32.TRUNC.NTZ R3, R3 ;  /* 0x0000000300037305 */ /* 0x000e24000021f000 */
[----:B0-----:R-:W-:-:S04]  /*0110*/  IMAD.MOV R5, RZ, RZ, -R3 ;  /* 0x000000ffff057224 */ /* 0x001fc800078e0a03 */
[----:B------:R-:W-:-:S04]  /*0120*/  IMAD R5, R5, UR6, RZ ;  /* 0x0000000605057c24 */ /* 0x000fc8000f8e02ff */
[----:B------:R-:W-:Y:S01]  /*0130*/  IMAD.HI.U32 R5, R3, R5, R2 ;  /* 0x0000000503057227 */ /* 0x000fe200078e0002 */
[----:B------:R-:W-:-:S04]  /*0140*/  I2FP.F32.S32 R3, UR6 ;  /* 0x0000000600037c45 */ /* 0x000fc80008201400 */
[----:B------:R-:W0:Y:S01]  /*0150*/  MUFU.RCP R8, R3 ;  /* 0x0000000300087308 */ /* 0x000e220000001000 */
[----:B------:R-:W-:-:S04]  /*0160*/  IMAD.HI.U32 R2, R5, R6, RZ ;  /* 0x0000000605027227 */ /* 0x000fc800078e00ff */
[----:B------:R-:W-:-:S04]  /*0170*/  IMAD.MOV R5, RZ, RZ, -R2 ;  /* 0x000000ffff057224 */ /* 0x000fc800078e0a02 */
[----:B------:R-:W-:-:S05]  /*0180*/  IMAD R4, R5, UR6, R6 ;  /* 0x0000000605047c24 */ /* 0x000fca000f8e0206 */
[----:B------:R-:W-:Y:S01]  /*0190*/  ISETP.GE.U32.AND P0, PT, R4, UR6, PT ;  /* 0x0000000604007c0c */ /* 0x000fe2000bf06070 */
[----:B0-----:R-:W-:-:S04]  /*01a0*/  FFMA R5, -R3, R8, 1 ;  /* 0x3f80000003057423 */ /* 0x001fc80000000108 */
[----:B------:R-:W-:-:S08]  /*01b0*/  FFMA R5, R8, R5, R8 ;  /* 0x0000000508057223 */ /* 0x000fd00000000008 */
[----:B------:R-:W-:Y:S02]  /*01c0*/  @P0 VIADD R4, R4, -UR6 ;  /* 0x8000000604040c36 */ /* 0x000fe40008000000 */
[----:B------:R-:W-:Y:S01]  /*01d0*/  @P0 VIADD R2, R2, 0x1 ;  /* 0x0000000102020836 */ /* 0x000fe20000000000 */
[----:B------:R-:W0:Y:S02]  /*01e0*/  FCHK P0, R0, R3 ;  /* 0x0000000300007302 */ /* 0x000e240000000000 */
[----:B------:R-:W-:Y:S01]  /*01f0*/  ISETP.GE.U32.AND P1, PT, R4, UR6, PT ;  /* 0x0000000604007c0c */ /* 0x000fe2000bf26070 */
[----:B------:R-:W-:-:S04]  /*0200*/  FFMA R4, R0, R5, RZ ;  /* 0x0000000500047223 */ /* 0x000fc800000000ff */
[----:B------:R-:W-:-:S04]  /*0210*/  FFMA R7, -R3, R4, R0 ;  /* 0x0000000403077223 */ /* 0x000fc80000000100 */
[----:B------:R-:W-:-:S04]  /*0220*/  FFMA R7, R5, R7, R4 ;  /* 0x0000000705077223 */ /* 0x000fc80000000004 */
[----:B------:R-:W-:Y:S01]  /*0230*/  @P1 VIADD R2, R2, 0x1 ;  /* 0x0000000102021836 */ /* 0x000fe20000000000 */
[----:B------:R-:W-:-:S05]  /*0240*/  @!P2 LOP3.LUT R2, RZ, UR6, RZ, 0x33, !PT ;  /* 0x00000006ff02ac12 */ /* 0x000fca000f8e33ff */
[----:B------:R-:W-:-:S04]  /*0250*/  IMAD.MOV R9, RZ, RZ, -R2 ;  /* 0x000000ffff097224 */ /* 0x000fc800078e0a02 */
[----:B------:R-:W-:Y:S01]  /*0260*/  IMAD R4, R9, UR6, R6 ;  /* 0x0000000609047c24 */ /* 0x000fe2000f8e0206 */
[----:B0-----:R-:W-:Y:S06]  /*0270*/  @!P0 BRA `(.L_x_429) ;  /* 0x00000000000c8947 */ /* 0x001fec0003800000 */
[----:B------:R-:W-:-:S07]  /*0280*/  MOV R8, 0x2a0 ;  /* 0x000002a000087802 */ /* 0x000fce0000000f00 */
[----:B------:R-:W-:Y:S05]  /*0290*/  CALL.REL.NOINC `($__internal_1_$__cuda_sm3x_div_rn_noftz_f32_slowpath) ;  /* 0x0000000800147944 */ /* 0x000fea0003c00000 */
[----:B------:R-:W-:-:S07]  /*02a0*/  MOV R7, R0 ;  /* 0x0000000000077202 */ /* 0x000fce0000000f00 */
.L_x_429:
[----:B------:R-:W0:Y:S01]  /*02b0*/  LDCU UR5, c[0x0][0x394] ;  /* 0x00007280ff0577ac */ /* 0x000e220008000800 */
[----:B------:R-:W1:Y:S01]  /*02c0*/  LDCU.64 UR6, c[0x0][0x358] ;  /* 0x00006b00ff0677ac */ /* 0x000e620008000a00 */
[----:B0-----:R-:W-:Y:S01]  /*02d0*/  I2FP.F32.S32 R3, UR5 ;  /* 0x0000000500037c45 */ /* 0x001fe20008201400 */
[----:B------:R-:W0:Y:S03]  /*02e0*/  LDCU UR5, c[0x0][0x38c] ;  /* 0x00007180ff0577ac */ /* 0x000e260008000800 */
[----:B------:R-:W2:Y:S01]  /*02f0*/  MUFU.RCP R8, R3 ;  /* 0x0000000300087308 */ /* 0x000ea20000001000 */
[----:B0-----:R-:W-:Y:S01]  /*0300*/  I2FP.F32.S32 R0, UR5 ;  /* 0x0000000500007c45 */ /* 0x001fe20008201400 */
[----:B--2---:R-:W-:-:S06]  /*0310*/  FFMA R5, -R3, R8, 1 ;  /* 0x3f80000003057423 */ /* 0x004fcc0000000108 */
[----:B------:R-:W0:Y:S01]  /*0320*/  FCHK P0, R0, R3 ;  /* 0x0000000300007302 */ /* 0x000e220000000000 */
[----:B------:R-:W-:-:S04]  /*0330*/  FFMA R5, R8, R5, R8 ;  /* 0x0000000508057223 */ /* 0x000fc80000000008 */
[----:B------:R-:W-:-:S04]  /*0340*/  FFMA R8, R0, R5, RZ ;  /* 0x0000000500087223 */ /* 0x000fc800000000ff */
[----:B------:R-:W-:-:S04]  /*0350*/  FFMA R9, -R3, R8, R0 ;  /* 0x0000000803097223 */ /* 0x000fc80000000100 */
[----:B------:R-:W-:Y:S01]  /*0360*/  FFMA R5, R5, R9, R8 ;  /* 0x0000000905057223 */ /* 0x000fe20000000008 */
[----:B01----:R-:W-:Y:S06]  /*0370*/  @!P0 BRA `(.L_x_430) ;  /* 0x00000000000c8947 */ /* 0x003fec0003800000 */
[----:B------:R-:W-:-:S07]  /*0380*/  MOV R8, 0x3a0 ;  /* 0x000003a000087802 */ /* 0x000fce0000000f00 */
[----:B------:R-:W-:Y:S05]  /*0390*/  CALL.REL.NOINC `($__internal_1_$__cuda_sm3x_div_rn_noftz_f32_slowpath) ;  /* 0x0000000400d47944 */ /* 0x000fea0003c00000 */
[----:B------:R-:W-:-:S07]  /*03a0*/  IMAD.MOV.U32 R5, RZ, RZ, R0 ;  /* 0x000000ffff057224 */ /* 0x000fce00078e0000 */
.L_x_430:
[----:B------:R-:W-:Y:S02]  /*03b0*/  I2FP.F32.S32 R4, R4 ;  /* 0x0000000400047245 */ /* 0x000fe40000201400 */
[----:B------:R-:W-:Y:S02]  /*03c0*/  I2FP.F32.S32 R0, R2 ;  /* 0x0000000200007245 */ /* 0x000fe40000201400 */
[----:B------:R-:W0:Y:S01]  /*03d0*/  LDC.64 R2, c[0x0][0x388] ;  /* 0x0000e200ff027b82 */ /* 0x000e220000000a00 */
[----:B------:R-:W-:Y:S02]  /*03e0*/  FADD R4, R4, 0.5 ;  /* 0x3f00000004047421 */ /* 0x000fe40000000000 */
[----:B------:R-:W-:Y:S02]  /*03f0*/  FADD R0, R0, 0.5 ;  /* 0x3f00000000007421 */ /* 0x000fe40000000000 */
[----:B------:R-:W-:Y:S02]  /*0400*/  FFMA R7, R4, R7, -0.5 ;  /* 0xbf00000004077423 */ /* 0x000fe40000000007 */
[----:B------:R-:W-:-:S02]  /*0410*/  FFMA R0, R0, R5, -0.5 ;  /* 0xbf00000000007423 */ /* 0x000fc40000000005 */
[----:B------:R-:W1:Y:S01]  /*0420*/  F2I.FLOOR.NTZ R24, R7 ;  /* 0x0000000700187305 */ /* 0x000e620000207100 */
[----:B------:R-:W2:Y:S07]  /*0430*/  LDC.64 R4, c[0x0][0x380] ;  /* 0x0000e000ff047b82 */ /* 0x000eae0000000a00 */
[----:B------:R-:W3:Y:S01]  /*0440*/  F2I.FLOOR.NTZ R10, R0 ;  /* 0x00000000000a7305 */ /* 0x000ee20000207100 */
[C---:B0-----:R-:W-:Y:S01]  /*0450*/  VIADD R11, R2.reuse, 0xffffffff ;  /* 0xffffffff020b7836 */ /* 0x041fe20000000000 */
[----:B-1----:R-:W-:Y:S01]  /*0460*/  VIMNMX R8, PT, PT, RZ, R24, !PT ;  /* 0x00000018ff087248 */ /* 0x002fe20007fe0100 */
[----:B------:R-:W-:-:S02]  /*0470*/  IMAD R12, R2, 0x3, RZ ;  /* 0x00000003020c7824 */ /* 0x000fc400078e02ff */
[----:B------:R-:W-:Y:S01]  /*0480*/  VIADD R2, R3, 0xffffffff ;  /* 0xffffffff03027836 */ /* 0x000fe20000000000 */
[----:B------:R-:W-:Y:S02]  /*0490*/  VIADDMNMX R11, R8, 0x1, R11, PT ;  /* 0x00000001080b7846 */ /* 0x000fe4000380010b */
[----:B---3--:R-:W-:-:S03]  /*04a0*/  VIMNMX R9, PT, PT, RZ, R10, !PT ;  /* 0x0000000aff097248 */ /* 0x008fc60007fe0100 */
[----:B------:R-:W-:Y:S01]  /*04b0*/  IMAD R11, R11, 0x3, RZ ;  /* 0x000000030b0b7824 */ /* 0x000fe200078e02ff */
[C---:B------:R-:W-:Y:S01]  /*04c0*/  VIADDMNMX R2, R9.reuse, 0x1, R2, PT ;  /* 0x0000000109027846 */ /* 0x040fe20003800102 */
[-C--:B------:R-:W-:Y:S02]  /*04d0*/  IMAD R13, R9, R12.reuse, RZ ;  /* 0x0000000c090d7224 */ /* 0x080fe400078e02ff */
[----:B------:R-:W-:Y:S01]  /*04e0*/  IMAD R9, R8, 0x3, RZ ;  /* 0x0000000308097824 */ /* 0x000fe200078e02ff */
[----:B------:R-:W-:Y:S01]  /*04f0*/  SHF.R.S32.HI R3, RZ, 0x1f, R11 ;  /* 0x0000001fff037819 */ /* 0x000fe2000001140b */
[----:B------:R-:W-:Y:S01]  /*0500*/  IMAD R2, R2, R12, RZ ;  /* 0x0000000c02027224 */ /* 0x000fe200078e02ff */
[----:B--2---:R-:W-:-:S04]  /*0510*/  IADD3 R14, P0, PT, R13, R4, RZ ;  /* 0x000000040d0e7210 */ /* 0x004fc80007f1e0ff */
[-C--:B------:R-:W-:Y:S02]  /*0520*/  LEA.HI.X.SX32 R16, R13, R5.reuse, 0x1, P0 ;  /* 0x000000050d107211 */ /* 0x080fe400000f0eff */
[----:B------:R-:W-:Y:S02]  /*0530*/  IADD3 R20, P2, PT, R11, R14, RZ ;  /* 0x0000000e0b147210 */ /* 0x000fe40007f5e0ff */
[C---:B------:R-:W-:Y:S02]  /*0540*/  IADD3 R12, P1, PT, R2.reuse, R4, RZ ;  /* 0x00000004020c7210 */ /* 0x040fe40007f3e0ff */
[----:B------:R-:W-:Y:S01]  /*0550*/  IADD3 R8, P0, PT, R9, R14, RZ ;  /* 0x0000000e09087210 */ /* 0x000fe20007f1e0ff */
[--C-:B------:R-:W-:Y:S01]  /*0560*/  IMAD.X R21, R3, 0x1, R16.reuse, P2 ;  /* 0x0000000103157824 */ /* 0x100fe200010e0610 */
[----:B------:R-:W-:Y:S02]  /*0570*/  LEA.HI.X.SX32 R18, R2, R5, 0x1, P1 ;  /* 0x0000000502127211 */ /* 0x000fe400008f0eff */
[-C--:B------:R-:W-:Y:S01]  /*0580*/  IADD3 R4, P1, PT, R9, R12.reuse, RZ ;  /* 0x0000000c09047210 */ /* 0x080fe20007f3e0ff */
[----:B------:R-:W-:Y:S01]  /*0590*/  IMAD.X R9, RZ, RZ, R16, P0 ;  /* 0x000000ffff097224 */ /* 0x000fe200000e0610 */
[----:B------:R-:W-:Y:S01]  /*05a0*/  IADD3 R2, P2, PT, R11, R12, RZ ;  /* 0x0000000c0b027210 */ /* 0x000fe20007f5e0ff */
[----:B------:R-:W2:Y:S04]  /*05b0*/  LDG.E.U8 R15, desc[UR6][R20.64+0x2] ;  /* 0x00000206140f7981 */ /* 0x000ea8000c1e1100 */
[----:B------:R-:W3:Y:S01]  /*05c0*/  LDG.E.U8 R11, desc[UR6][R20.64] ;  /* 0x00000006140b7981 */ /* 0x000ee2000c1e1100 */
[----:B------:R-:W-:-:S03]  /*05d0*/  IMAD.X R5, RZ, RZ, R18, P1 ;  /* 0x000000ffff057224 */ /* 0x000fc600008e0612 */
[----:B------:R0:W4:Y:S04]  /*05e0*/  LDG.E.U8 R12, desc[UR6][R20.64+0x1] ;  /* 0x00000106140c7981 */ /* 0x000128000c1e1100 */
[----:B------:R-:W5:Y:S01]  /*05f0*/  LDG.E.U8 R14, desc[UR6][R8.64] ;  /* 0x00000006080e7981 */ /* 0x000f62000c1e1100 */
[----:B------:R-:W-:-:S03]  /*0600*/  IADD3.X R3, PT, PT, R3, R18, RZ, P2, !PT ;  /* 0x0000001203037210 */ /* 0x000fc600017fe4ff */
[----:B------:R-:W5:Y:S04]  /*0610*/  LDG.E.U8 R13, desc[UR6][R8.64+0x1] ;  /* 0x00000106080d7981 */ /* 0x000f68000c1e1100 */
[----:B------:R-:W5:Y:S04]  /*0620*/  LDG.E.U8 R16, desc[UR6][R8.64+0x2] ;  /* 0x0000020608107981 */ /* 0x000f68000c1e1100 */
[----:B------:R-:W5:Y:S04]  /*0630*/  LDG.E.U8 R18, desc[UR6][R4.64] ;  /* 0x0000000604127981 */ /* 0x000f68000c1e1100 */
[----:B------:R-:W5:Y:S04]  /*0640*/  LDG.E.U8 R17, desc[UR6][R4.64+0x1] ;  /* 0x0000010604117981 */ /* 0x000f68000c1e1100 */
[----:B------:R1:W5:Y:S04]  /*0650*/  LDG.E.U8 R22, desc[UR6][R4.64+0x2] ;  /* 0x0000020604167981 */ /* 0x000368000c1e1100 */
[----:B------:R-:W5:Y:S04]  /*0660*/  LDG.E.U8 R19, desc[UR6][R2.64] ;  /* 0x0000000602137981 */ /* 0x000f68000c1e1100 */
[----:B------:R-:W5:Y:S04]  /*0670*/  LDG.E.U8 R23, desc[UR6][R2.64+0x1] ;  /* 0x0000010602177981 */ /* 0x000f68000c1e1100 */
[----:B------:R1:W5:Y:S01]  /*0680*/  LDG.E.U8 R20, desc[UR6][R2.64+0x2] ;  /* 0x0000020602147981 */ /* 0x000362000c1e1100 */
[----:B0-----:R-:W-:-:S02]  /*0690*/  I2FP.F32.S32 R21, R10 ;  /* 0x0000000a00157245 */ /* 0x001fc40000201400 */
[----:B------:R-:W-:Y:S02]  /*06a0*/  I2FP.F32.S32 R26, R24 ;  /* 0x00000018001a7245 */ /* 0x000fe40000201400 */
[----:B------:R-:W-:Y:S01]  /*06b0*/  ISETP.GE.AND P1, PT, R10, RZ, PT ;  /* 0x000000ff0a00720c */ /* 0x000fe20003f26270 */
[----:B------:R-:W-:Y:S01]  /*06c0*/  FADD R21, R0, -R21 ;  /* 0x8000001500157221 */ /* 0x000fe20000000000 */
[----:B------:R-:W-:Y:S01]  /*06d0*/  ISETP.GE.AND P0, PT, R24, RZ, PT ;  /* 0x000000ff1800720c */ /* 0x000fe20003f06270 */
[----:B------:R-:W-:-:S03]  /*06e0*/  FADD R26, R7, -R26 ;  /* 0x8000001a071a7221 */ /* 0x000fc60000000000 */
[----:B------:R-:W-:Y:S02]  /*06f0*/  FSEL R21, R21, RZ, P1 ;  /* 0x000000ff15157208 */ /* 0x000fe40000800000 */
[----:B------:R-:W-:-:S03]  /*0700*/  FSEL R26, R26, RZ, P0 ;  /* 0x000000ff1a1a7208 */ /* 0x000fc60000000000 */
[C---:B-1----:R-:W-:Y:S02]  /*0710*/  FADD R5, -R21.reuse, 1 ;  /* 0x3f80000015057421 */ /* 0x042fe40000000100 */
[C---:B------:R-:W-:Y:S01]  /*0720*/  FADD R4, -R26.reuse, 1 ;  /* 0x3f8000001a047421 */ /* 0x040fe20000000100 */
[C---:B------:R-:W-:Y:S01]  /*0730*/  FMUL R0, R26.reuse, R21 ;  /* 0x000000151a007220 */ /* 0x040fe20000400000 */
[-C--:B------:R-:W-:Y:S02]  /*0740*/  FMUL R26, R26, R5.reuse ;  /* 0x000000051a1a7220 */ /* 0x080fe40000400000 */
[----:B------:R-:W-:Y:S01]  /*0750*/  FMUL R3, R4, R5 ;  /* 0x0000000504037220 */ /* 0x000fe20000400000 */
[----:B------:R-:W-:Y:S01]  /*0760*/  FMUL R2, R21, R4 ;  /* 0x0000000415027220 */ /* 0x000fe20000400000 */
[----:B--2---:R-:W-:Y:S02]  /*0770*/  I2FP.F32.U32 R15, R15 ;  /* 0x0000000f000f7245 */ /* 0x004fe40000201000 */
[----:B---3--:R-:W-:-:S02]  /*0780*/  I2FP.F32.U32 R11, R11 ;  /* 0x0000000b000b7245 */ /* 0x008fc40000201000 */
[----:B----4-:R-:W-:-:S03]  /*0790*/  I2FP.F32.U32 R5, R12 ;  /* 0x0000000c00057245 */ /* 0x010fc60000201000 */
[C---:B------:R-:W-:Y:S01]  /*07a0*/  FMUL R4, R26.reuse, R11 ;  /* 0x0000000b1a047220 */ /* 0x040fe20000400000 */
[----:B-----5:R-:W-:Y:S01]  /*07b0*/  I2FP.F32.U32 R14, R14 ;  /* 0x0000000e000e7245 */ /* 0x020fe20000201000 */
[C---:B------:R-:W-:Y:S01]  /*07c0*/  FMUL R7, R26.reuse, R5 ;  /* 0x000000051a077220 */ /* 0x040fe20000400000 */
[----:B------:R-:W-:Y:S01]  /*07d0*/  FMUL R15, R26, R15 ;  /* 0x0000000f1a0f7220 */ /* 0x000fe20000400000 */
[----:B------:R-:W-:Y:S02]  /*07e0*/  I2FP.F32.U32 R8, R13 ;  /* 0x0000000d00087245 */ /* 0x000fe40000201000 */
[C---:B------:R-:W-:Y:S01]  /*07f0*/  FFMA R5, R3.reuse, R14, R4 ;  /* 0x0000000e03057223 */ /* 0x040fe20000000004 */
[----:B------:R-:W-:Y:S02]  /*0800*/  I2FP.F32.U32 R16, R16 ;  /* 0x0000001000107245 */ /* 0x000fe40000201000 */
[----:B------:R-:W-:Y:S01]  /*0810*/  FFMA R7, R3, R8, R7 ;  /* 0x0000000803077223 */ /* 0x000fe20000000007 */
[----:B------:R-:W-:-:S02]  /*0820*/  I2FP.F32.U32 R18, R18 ;  /* 0x0000001200127245 */ /* 0x000fc40000201000 */
[----:B------:R-:W-:Y:S01]  /*0830*/  FFMA R15, R3, R16, R15 ;  /* 0x00000010030f7223 */ /* 0x000fe2000000000f */
[----:B------:R-:W-:Y:S02]  /*0840*/  I2FP.F32.U32 R4, R17 ;  /* 0x0000001100047245 */ /* 0x000fe40000201000 */
[C---:B------:R-:W-:Y:S01]  /*0850*/  FFMA R5, R2.reuse, R18, R5 ;  /* 0x0000001202057223 */ /* 0x040fe20000000005 */
[----:B------:R-:W-:Y:S02]  /*0860*/  I2FP.F32.U32 R22, R22 ;  /* 0x0000001600167245 */ /* 0x000fe40000201000 */
[C---:B------:R-:W-:Y:S01]  /*0870*/  FFMA R7, R2.reuse, R4, R7 ;  /* 0x0000000402077223 */ /* 0x040fe20000000007 */
[----:B------:R-:W-:Y:S02]  /*0880*/  I2FP.F32.U32 R19, R19 ;  /* 0x0000001300137245 */ /* 0x000fe40000201000 */
[----:B------:R-:W-:Y:S02]  /*0890*/  FFMA R15, R2, R22, R15 ;  /* 0x00000016020f7223 */ /* 0x000fe4000000000f */
[----:B------:R-:W0:Y:S01]  /*08a0*/  LDC.64 R2, c[0x0][0x3a0] ;  /* 0x0000e800ff027b82 */ /* 0x000e220000000a00 */
[----:B------:R-:W-:Y:S01]  /*08b0*/  I2FP.F32.U32 R8, R23 ;  /* 0x0000001700087245 */ /* 0x000fe20000201000 */
[----:B------:R-:W-:Y:S01]  /*08c0*/  FFMA R5, R0, R19, R5 ;  /* 0x0000001300057223 */ /* 0x000fe20000000005 */
[----:B------:R-:W-:-:S03]  /*08d0*/  I2FP.F32.U32 R20, R20 ;  /* 0x0000001400147245 */ /* 0x000fc60000201000 */
[C---:B------:R-:W-:Y:S01]  /*08e0*/  FFMA R8, R0.reuse, R8, R7 ;  /* 0x0000000800087223 */ /* 0x040fe20000000007 */
[----:B------:R-:W-:Y:S02]  /*08f0*/  FMUL R7, R5, 0.0039215688593685626984 ;  /* 0x3b80808105077820 */ /* 0x000fe40000400000 */
[----:B------:R-:W1:Y:S01]  /*0900*/  LDC.64 R4, c[0x0][0x398] ;  /* 0x0000e600ff047b82 */ /* 0x000e620000000a00 */
[----:B------:R-:W-:Y:S01]  /*0910*/  FFMA R15, R0, R20, R15 ;  /* 0x00000014000f7223 */ /* 0x000fe2000000000f */
[----:B------:R-:W-:-:S03]  /*0920*/  FMUL R0, R8, 0.0039215688593685626984 ;  /* 0x3b80808108007820 */ /* 0x000fc60000400000 */
[----:B------:R-:W-:Y:S01]  /*0930*/  FMUL R8, R15, 0.0039215688593685626984 ;  /* 0x3b8080810f087820 */ /* 0x000fe20000400000 */
[----:B------:R-:W-:Y:S01]  /*0940*/  FMUL R9, R7, 255 ;  /* 0x437f000007097820 */ /* 0x000fe20000400000 */
[----:B------:R-:W-:Y:S02]  /*0950*/  FMUL R10, R0, 255 ;  /* 0x437f0000000a7820 */ /* 0x000fe40000400000 */
[----:B------:R-:W-:Y:S02]  /*0960*/  FMUL R11, R8, 255 ;  /* 0x437f0000080b7820 */ /* 0x000fe40000400000 */
[----:B------:R-:W-:Y:S02]  /*0970*/  FMNMX R9, RZ, R9, !PT ;  /* 0x00000009ff097209 */ /* 0x000fe40007800000 */
[----:B------:R-:W-:Y:S02]  /*0980*/  FMNMX R10, RZ, R10, !PT ;  /* 0x0000000aff0a7209 */ /* 0x000fe40007800000 */
[----:B------:R-:W-:-:S02]  /*0990*/  FMNMX R11, RZ, R11, !PT ;  /* 0x0000000bff0b7209 */ /* 0x000fc40007800000 */
[----:B------:R-:W-:Y:S02]  /*09a0*/  FMNMX R12, R9, 255, PT ;  /* 0x437f0000090c7809 */ /* 0x000fe40003800000 */
[----:B------:R-:W-:Y:S02]  /*09b0*/  FMNMX R14, R10, 255, PT ;  /* 0x437f00000a0e7809 */ /* 0x000fe40003800000 */
[----:B------:R-:W-:Y:S01]  /*09c0*/  FMNMX R16, R11, 255, PT ;  /* 0x437f00000b107809 */ /* 0x000fe20003800000 */
[----:B------:R2:W3:Y:S01]  /*09d0*/  F2I.U32.TRUNC.NTZ R15, R12 ;  /* 0x0000000c000f7305 */ /* 0x0004e2000020f000 */
[C---:B------:R-:W-:Y:S02]  /*09e0*/  IMAD R11, R6.reuse, 0x3, RZ ;  /* 0x00000003060b7824 */ /* 0x040fe400078e02ff */
[----:B------:R-:W-:-:S05]  /*09f0*/  VIADD R13, R6, UR4 ;  /* 0x00000004060d7c36 */ /* 0x000fca0008000000 */
[----:B------:R-:W4:Y:S01]  /*0a00*/  F2I.U32.TRUNC.NTZ R17, R14 ;  /* 0x0000000e00117305 */ /* 0x000f22000020f000 */
[----:B------:R-:W-:Y:S01]  /*0a10*/  VIADD R9, R13, UR4 ;  /* 0x000000040d097c36 */ /* 0x000fe20008000000 */
[----:B0-----:R-:W-:-:S06]  /*0a20*/  IADD3 R2, P0, PT, R11, R2, RZ ;  /* 0x000000020b027210 */ /* 0x001fcc0007f1e0ff */
[----:B------:R-:W0:Y:S01]  /*0a30*/  F2I.U32.TRUNC.NTZ R19, R16 ;  /* 0x0000001000137305 */ /* 0x000e22000020f000 */
[----:B-1----:R-:W-:-:S04]  /*0a40*/  IMAD.WIDE.U32 R10, R6, 0x4, R4 ;  /* 0x00000004060a7825 */ /* 0x002fc800078e0004 */
[--C-:B--2---:R-:W-:Y:S01]  /*0a50*/  IMAD.WIDE.U32 R12, R13, 0x4, R4.reuse ;  /* 0x000000040d0c7825 */ /* 0x104fe200078e0004 */
[----:B------:R-:W-:Y:S03]  /*0a60*/  STG.E desc[UR6][R10.64], R8 ;  /* 0x000000080a007986 */ /* 0x000fe6000c101906 */
[----:B------:R-:W-:Y:S01]  /*0a70*/  IMAD.WIDE.U32 R4, R9, 0x4, R4 ;  /* 0x0000000409047825 */ /* 0x000fe200078e0004 */
[----:B------:R-:W-:Y:S03]  /*0a80*/  STG.E desc[UR6][R12.64], R0 ;  /* 0x000000000c007986 */ /* 0x000fe6000c101906 */
[----:B------:R-:W-:Y:S01]  /*0a90*/  IMAD.X R3, RZ, RZ, R3, P0 ;  /* 0x000000ffff037224 */ /* 0x000fe200000e0603 */
[----:B------:R-:W-:Y:S04]  /*0aa0*/  STG.E desc[UR6][R4.64], R7 ;  /* 0x0000000704007986 */ /* 0x000fe8000c101906 */
[----:B---3--:R-:W-:Y:S04]  /*0ab0*/  STG.E.U8 desc[UR6][R2.64], R15 ;  /* 0x0000000f02007986 */ /* 0x008fe8000c101106 */
[----:B----4-:R-:W-:Y:S04]  /*0ac0*/  STG.E.U8 desc[UR6][R2.64+0x1], R17 ;  /* 0x0000011102007986 */ /* 0x010fe8000c101106 */
[----:B0-----:R-:W-:Y:S01]  /*0ad0*/  STG.E.U8 desc[UR6][R2.64+0x2], R19 ;  /* 0x0000021302007986 */ /* 0x001fe2000c101106 */
[----:B------:R-:W-:Y:S05]  /*0ae0*/  EXIT ;  /* 0x000000000000794d */ /* 0x000fea0003800000 */
        .weak           $__internal_1_$__cuda_sm3x_div_rn_noftz_f32_slowpath
        .type           $__internal_1_$__cuda_sm3x_div_rn_noftz_f32_slowpath,@function
        .size           $__internal_1_$__cuda_sm3x_div_rn_noftz_f32_slowpath,(.L_x_441 - $__internal_1_$__cuda_sm3x_div_rn_noftz_f32_slowpath)
$__internal_1_$__cuda_sm3x_div_rn_noftz_f32_slowpath:
[----:B------:R-:W-:Y:S02]  /*0af0*/  SHF.R.U32.HI R9, RZ, 0x17, R3 ;  /* 0x00000017ff097819 */ /* 0x000fe40000011603 */
[----:B------:R-:W-:Y:S02]  /*0b00*/  SHF.R.U32.HI R5, RZ, 0x17, R0 ;  /* 0x00000017ff057819 */ /* 0x000fe40000011600 */
[----:B------:R-:W-:Y:S02]  /*0b10*/  LOP3.LUT R14, R9, 0xff, RZ, 0xc0, !PT ;  /* 0x000000ff090e7812 */ /* 0x000fe400078ec0ff */
[----:B------:R-:W-:-:S03]  /*0b20*/  LOP3.LUT R12, R5, 0xff, RZ, 0xc0, !PT ;  /* 0x000000ff050c7812 */ /* 0x000fc600078ec0ff */
[----:B------:R-:W-:Y:S02]  /*0b30*/  VIADD R10, R14, 0xffffffff ;  /* 0xffffffff0e0a7836 */ /* 0x000fe40000000000 */
[----:B------:R-:W-:-:S03]  /*0b40*/  VIADD R9, R12, 0xffffffff ;  /* 0xffffffff0c097836 */ /* 0x000fc60000000000 */
        /* <DEDUP_REMOVED lines=27> */
.L_x_431:
[----:B------:R-:W-:-:S05]  /*0d00*/  LEA R10, R14, 0xc0800000, 0x17 ;  /* 0xc08000000e0a7811 */ /* 0x000fca00078eb8ff */
[----:B------:R-:W-:Y:S02]  /*0d10*/  IMAD.IADD R10, R3, 0x1, -R10 ;  /* 0x00000001030a7824 */ /* 0x000fe400078e0a0a */
[----:B------:R-:W-:Y:S02]  /*0d20*/  VIADD R3, R12, 0xffffff81 ;  /* 0xffffff810c037836 */ /* 0x000fe40000000000 */
[----:B------:R0:W1:Y:S01]  /*0d30*/  MUFU.RCP R9, R10 ;  /* 0x0000000a00097308 */ /* 0x0000620000001000 */
[----:B------:R-:W-:Y:S01]  /*0d40*/  FADD.FTZ R11, -R10, -RZ ;  /* 0x800000ff0a0b7221 */ /* 0x000fe20000010100 */
[C---:B------:R-:W-:Y:S01]  /*0d50*/  IMAD R0, R3.reuse, -0x800000, R0 ;  /* 0xff80000003007824 */ /* 0x040fe200078e0200 */
[----:B0-----:R-:W-:-:S05]  /*0d60*/  IADD3 R10, PT, PT, R3, 0x7f, -R14 ;  /* 0x0000007f030a7810 */ /* 0x001fca0007ffe80e */
[----:B------:R-:W-:Y:S02]  /*0d70*/  IMAD.IADD R10, R10, 0x1, R5 ;  /* 0x000000010a0a7824 */ /* 0x000fe400078e0205 */
[----:B-1----:R-:W-:-:S04]  /*0d80*/  FFMA R12, R9, R11, 1 ;  /* 0x3f800000090c7423 */ /* 0x002fc8000000000b */
[----:B------:R-:W-:-:S04]  /*0d90*/  FFMA R16, R9, R12, R9 ;  /* 0x0000000c09107223 */ /* 0x000fc80000000009 */
[----:B------:R-:W-:-:S04]  /*0da0*/  FFMA R9, R0, R16, RZ ;  /* 0x0000001000097223 */ /* 0x000fc800000000ff */
[----:B------:R-:W-:-:S04]  /*0db0*/  FFMA R12, R11, R9, R0 ;  /* 0x000000090b0c7223 */ /* 0x000fc80000000000 */
[----:B------:R-:W-:-:S04]  /*0dc0*/  FFMA R9, R16, R12, R9 ;  /* 0x0000000c10097223 */ /* 0x000fc80000000009 */
[----:B------:R-:W-:-:S04]  /*0dd0*/  FFMA R12, R11, R9, R0 ;  /* 0x000000090b0c7223 */ /* 0x000fc80000000000 */
[----:B------:R-:W-:-:S05]  /*0de0*/  FFMA R0, R16, R12, R9 ;  /* 0x0000000c10007223 */ /* 0x000fca0000000009 */
[----:B------:R-:W-:-:S04]  /*0df0*/  SHF.R.U32.HI R3, RZ, 0x17, R0 ;  /* 0x00000017ff037819 */ /* 0x000fc80000011600 */
[----:B------:R-:W-:-:S05]  /*0e00*/  LOP3.LUT R3, R3, 0xff, RZ, 0xc0, !PT ;  /* 0x000000ff03037812 */ /* 0x000fca00078ec0ff */
[----:B------:R-:W-:-:S05]  /*0e10*/  IMAD.IADD R11, R3, 0x1, R10 ;  /* 0x00000001030b7824 */ /* 0x000fca00078e020a */
[----:B------:R-:W-:-:S04]  /*0e20*/  IADD3 R3, PT, PT, R11, -0x1, RZ ;  /* 0xffffffff0b037810 */ /* 0x000fc80007ffe0ff */
        /* <DEDUP_REMOVED lines=9> */
[CCC-:B------:R-:W-:Y:S01]  /*0ec0*/  FFMA.RZ R3, R16.reuse, R12.reuse, R9.reuse ;  /* 0x0000000c10037223 */ /* 0x1c0fe2000000c009 */
[CCC-:B------:R-:W-:Y:S01]  /*0ed0*/  FFMA.RM R10, R16.reuse, R12.reuse, R9.reuse ;  /* 0x0000000c100a7223 */ /* 0x1c0fe20000004009 */
[C---:B------:R-:W-:Y:S02]  /*0ee0*/  ISETP.NE.AND P2, PT, R11.reuse, RZ, PT ;  /* 0x000000ff0b00720c */ /* 0x040fe40003f45270 */
[----:B------:R-:W-:Y:S02]  /*0ef0*/  ISETP.NE.AND P1, PT, R11, RZ, PT ;  /* 0x000000ff0b00720c */ /* 0x000fe40003f25270 */
[----:B------:R-:W-:Y:S01]  /*0f00*/  LOP3.LUT R5, R3, 0x7fffff, RZ, 0xc0, !PT ;  /* 0x007fffff03057812 */ /* 0x000fe200078ec0ff */
[----:B------:R-:W-:Y:S01]  /*0f10*/  FFMA.RP R3, R16, R12, R9 ;  /* 0x0000000c10037223 */ /* 0x000fe20000008009 */
[----:B------:R-:W-:Y:S02]  /*0f20*/  VIADD R12, R11, 0x20 ;  /* 0x000000200b0c7836 */ /* 0x000fe40000000000 */
[----:B------:R-:W-:Y:S01]  /*0f30*/  LOP3.LUT R5, R5, 0x800000, RZ, 0xfc, !PT ;  /* 0x0080000005057812 */ /* 0x000fe200078efcff */
[----:B------:R-:W-:Y:S01]  /*0f40*/  IMAD.MOV R9, RZ, RZ, -R11 ;  /* 0x000000ffff097224 */ /* 0x000fe200078e0a0b */
[----:B------:R-:W-:-:S02]  /*0f50*/  FSETP.NEU.FTZ.AND P0, PT, R3, R10, PT ;  /* 0x0000000a0300720b */ /* 0x000fc40003f1d000 */
[----:B------:R-:W-:Y:S02]  /*0f60*/  SHF.L.U32 R12, R5, R12, RZ ;  /* 0x0000000c050c7219 */ /* 0x000fe400000006ff */
[----:B------:R-:W-:Y:S02]  /*0f70*/  SEL R10, R9, RZ, P2 ;  /* 0x000000ff090a7207 */ /* 0x000fe40001000000 */
[----:B------:R-:W-:Y:S02]  /*0f80*/  ISETP.NE.AND P1, PT, R12, RZ, P1 ;  /* 0x000000ff0c00720c */ /* 0x000fe40000f25270 */
[----:B------:R-:W-:Y:S02]  /*0f90*/  SHF.R.U32.HI R10, RZ, R10, R5 ;  /* 0x0000000aff0a7219 */ /* 0x000fe40000011605 */
[----:B------:R-:W-:Y:S02]  /*0fa0*/  PLOP3.LUT P0, PT, P0, P1, PT, 0xf8, 0x8f ;  /* 0x00000000008f781c */ /* 0x000fe40000703f70 */
[----:B------:R-:W-:-:S02]  /*0fb0*/  SHF.R.U32.HI R12, RZ, 0x1, R10 ;  /* 0x00000001ff0c7819 */ /* 0x000fc4000001160a */
[----:B------:R-:W-:-:S04]  /*0fc0*/  SEL R3, RZ, 0x1, !P0 ;  /* 0x00000001ff037807 */ /* 0x000fc80004000000 */
[----:B------:R-:W-:-:S04]  /*0fd0*/  LOP3.LUT R3, R3, 0x1, R12, 0xf8, !PT ;  /* 0x0000000103037812 */ /* 0x000fc800078ef80c */
[----:B------:R-:W-:-:S05]  /*0fe0*/  LOP3.LUT R3, R3, R10, RZ, 0xc0, !PT ;  /* 0x0000000a03037212 */ /* 0x000fca00078ec0ff */
[----:B------:R-:W-:-:S05]  /*0ff0*/  IMAD.IADD R3, R12, 0x1, R3 ;  /* 0x000000010c037824 */ /* 0x000fca00078e0203 */
[----:B------:R-:W-:Y:S01]  /*1000*/  LOP3.LUT R0, R3, R0, RZ, 0xfc, !PT ;  /* 0x0000000003007212 */ /* 0x000fe200078efcff */
[----:B------:R-:W-:Y:S06]  /*1010*/  BRA `(.L_x_438) ;  /* 0x0000000000347947 */ /* 0x000fec0003800000 */
.L_x_437:
[----:B------:R-:W-:-:S04]  /*1020*/  LOP3.LUT R0, R0, 0x80000000, RZ, 0xc0, !PT ;  /* 0x8000000000007812 */ /* 0x000fc800078ec0ff */
[----:B------:R-:W-:Y:S01]  /*1030*/  LOP3.LUT R0, R0, 0x7f800000, RZ, 0xfc, !PT ;  /* 0x7f80000000007812 */ /* 0x000fe200078efcff */
[----:B------:R-:W-:Y:S06]  /*1040*/  BRA `(.L_x_438) ;  /* 0x0000000000287947 */ /* 0x000fec0003800000 */
.L_x_436:
[----:B------:R-:W-:Y:S01]  /*1050*/  IMAD R0, R10, 0x800000, R0 ;  /* 0x008000000a007824 */ /* 0x000fe200078e0200 */
[----:B------:R-:W-:Y:S06]  /*1060*/  BRA `(.L_x_438) ;  /* 0x0000000000207947 */ /* 0x000fec0003800000 */
.L_x_435:
[----:B------:R-:W-:-:S04]  /*1070*/  LOP3.LUT R0, R3, 0x80000000, R0, 0x48, !PT ;  /* 0x8000000003007812 */ /* 0x000fc800078e4800 */
[----:B------:R-:W-:Y:S01]  /*1080*/  LOP3.LUT R0, R0, 0x7f800000, RZ, 0xfc, !PT ;  /* 0x7f80000000007812 */ /* 0x000fe200078efcff */
[----:B------:R-:W-:Y:S06]  /*1090*/  BRA `(.L_x_438) ;  /* 0x0000000000147947 */ /* 0x000fec0003800000 */
.L_x_434:
[----:B------:R-:W-:Y:S01]  /*10a0*/  LOP3.LUT R0, R3, 0x80000000, R0, 0x48, !PT ;  /* 0x8000000003007812 */ /* 0x000fe200078e4800 */
[----:B------:R-:W-:Y:S06]  /*10b0*/  BRA `(.L_x_438) ;  /* 0x00000000000c7947 */ /* 0x000fec0003800000 */
.L_x_433:
[----:B------:R-:W0:Y:S01]  /*10c0*/  MUFU.RSQ R0, -QNAN ;  /* 0xffc0000000007908 */ /* 0x000e220000001400 */
[----:B------:R-:W-:Y:S05]  /*10d0*/  BRA `(.L_x_438) ;  /* 0x0000000000047947 */ /* 0x000fea0003800000 */
.L_x_432:
[----:B------:R-:W-:-:S07]  /*10e0*/  FADD.FTZ R0, R0, R3 ;  /* 0x0000000300007221 */ /* 0x000fce0000010000 */
.L_x_438:
[----:B------:R-:W-:-:S04]  /*10f0*/  IMAD.MOV.U32 R9, RZ, RZ, 0x0 ;  /* 0x00000000ff097424 */ /* 0x000fc800078e00ff */
[----:B0-----:R-:W-:Y:S05]  /*1100*/  RET.REL.NODEC R8 `(bgr_resize_normalize) ;  /* 0xffffffec08bc7950 */ /* 0x001fea0003c3ffff */
.L_x_439:
        /* <DEDUP_REMOVED lines=15> */
.L_x_441:


//--------------------- .nv.shared.reserved.0     --------------------------
	.section	.nv.shared.reserved.0,"aw",@nobits
	.weak		__nv_reservedSMEM_offset_0_alias
	.size		__nv_reservedSMEM_offset_0_alias, 0, 64
	.other		__nv_reservedSMEM_offset_0_alias,@"STO_CUDA_RESERVED_SHARED STV_DEFAULT"
__nv_reservedSMEM_offset_0_alias:
	.zero		0
	.zero		64


//--------------------- .nv.constant0.annotate_overlays --------------------------
	.section	.nv.constant0.annotate_overlays,"a",@progbits
	.sectionflags	@""
	.align	4
.nv.constant0.annotate_overlays:
	.zero		980


//--------------------- .nv.constant0.nms_suppress --------------------------
	.section	.nv.constant0.nms_suppress,"a",@progbits
	.sectionflags	@""
	.align	4
.nv.constant0.nms_suppress:
	.zero		920


//--------------------- .nv.constant0.bgr_resize_normalize --------------------------
	.section	.nv.constant0.bgr_resize_normalize,"a",@progbits
	.sectionflags	@""
	.align	4
.nv.constant0.bgr_resize_normalize:
	.zero		936


//--------------------- SYMBOLS --------------------------

	.type		.nv.reservedSmem.offset0,@object
	.size		.nv.reservedSmem.offset0,0x4
